	.target	sm_90a

	.elftype	@"ET_EXEC"


//--------------------- .note.nv.tkinfo           --------------------------
	.section	.note.nv.tkinfo,"",@"SHT_NOTE"
	.sectionflags	@"SHF_NOTE_NV_TKINFO"
	.tkinfo
        /*0018*/ 	.word	0x00000002
        /*0030*/ 	.string	""
        /*0030*/ 	.string	"ptxas"
        /*0030*/ 	.string	"Cuda compilation tools, release 13.0, V13.0.88"
        /*0030*/ 	.string	"Build cuda_13.0.r13.0/compiler.36424714_0"
        /*0030*/ 	.string	"-arch sm_90a -m 64 "



//--------------------- .note.nv.cuinfo           --------------------------
	.section	.note.nv.cuinfo,"",@"SHT_NOTE"
	.sectionflags	@"SHF_NOTE_NV_CUINFO"
        /*0018*/ 	.short	0x0002
        /*001a*/ 	.short	0x005a
        /*001c*/ 	.short	0x0082
	.zero		2


//--------------------- .nv.info                  --------------------------
	.section	.nv.info,"",@"SHT_CUDA_INFO"
	.align	4


	//----- nvinfo : EIATTR_REGCOUNT
	.align		4
        /*0000*/ 	.byte	0x04, 0x2f
        /*0002*/ 	.short	(.L_15 - .L_14)
	.align		4
.L_14:
        /*0004*/ 	.word	index@(_ZN7cutlass13device_kernelINS_4gemm6kernel13GemmUniversalINS1_17GroupProblemShapeIN4cute5tupleIJiiiEEEEENS1_10collective13CollectiveMmaINS1_39MainloopSm90ArrayTmaGmmaWarpSpecializedILi2ENS6_IJNS5_1CILi2EEENSC_ILi1EEESE_EEENS1_43KernelPtrArrayTmaWarpSpecializedCooperativeEEENS6_IJNSC_ILi128EEENSC_ILi256EEESI_EEENS_6half_tEPNS6_IJlSE_NSC_ILi0EEEEEESL_SO_NS5_8TiledMMAINS5_8MMA_AtomIJNS5_4SM904GMMA26MMA_64x256x16_F32F16F16_SSILNSS_5MajorE0ELSU_0ELNSS_7ScaleInE1ELSV_1EEEEEENS5_6LayoutISF_NS6_IJSE_SM_SM_EEEEENS6_IJNS5_10UnderscoreES11_S11_EEEEENS5_13SM90_TMA_LOADENS5_14ComposedLayoutINS5_7SwizzleILi3ELi4ELi3EEENS5_18smem_ptr_flag_bitsILi16EEENSY_INS6_IJNSC_ILi8EEENSC_ILi64EEEEEENS6_IJS1B_SE_EEEEEEEvNS5_8identityENS5_23SM90_TMA_LOAD_MULTICASTES1F_vS1G_EENS_8epilogue10collective18CollectiveEpilogueINS1J_30Sm90PtrArrayTmaWarpSpecializedILi4ELi2ELi16ELb1ELb0ELi2EEEJSK_NS6_IJSI_NSC_ILi32EEEEEESL_PNS6_IJSE_lSM_EEESL_S1R_NS1J_6fusion15FusionCallbacksIS1N_NS1S_17LinearCombinationISL_fSL_fLNS_15FloatRoundStyleE2EEESK_S1P_JEEES14_NS15_IS17_S19_NSY_INS6_IJS1B_S1A_EEENS6_IJSE_S1B_EEEEEEENS5_17SM75_U16x8_LDSM_TENS5_14SM90_TMA_STOREES21_NS5_17SM90_U16x8_STSM_TENS5_9Copy_AtomIJNS5_17SM90_U32x4_STSM_NESL_EEEvEEEvvEEEEvNT_6ParamsE)
        /*0008*/ 	.word	0x000000a8


	//----- nvinfo : EIATTR_FRAME_SIZE
	.align		4
.L_15:
        /*000c*/ 	.byte	0x04, 0x11
        /*000e*/ 	.short	(.L_17 - .L_16)
	.align		4
.L_16:
        /*0010*/ 	.word	index@($__internal_0_$__cuda_sm20_div_u64)
        /*0014*/ 	.word	0x00000000


	//----- nvinfo : EIATTR_FRAME_SIZE
	.align		4
.L_17:
        /*0018*/ 	.byte	0x04, 0x11
        /*001a*/ 	.short	(.L_19 - .L_18)
	.align		4
.L_18:
        /*001c*/ 	.word	index@(_ZN7cutlass13device_kernelINS_4gemm6kernel13GemmUniversalINS1_17GroupProblemShapeIN4cute5tupleIJiiiEEEEENS1_10collective13CollectiveMmaINS1_39MainloopSm90ArrayTmaGmmaWarpSpecializedILi2ENS6_IJNS5_1CILi2EEENSC_ILi1EEESE_EEENS1_43KernelPtrArrayTmaWarpSpecializedCooperativeEEENS6_IJNSC_ILi128EEENSC_ILi256EEESI_EEENS_6half_tEPNS6_IJlSE_NSC_ILi0EEEEEESL_SO_NS5_8TiledMMAINS5_8MMA_AtomIJNS5_4SM904GMMA26MMA_64x256x16_F32F16F16_SSILNSS_5MajorE0ELSU_0ELNSS_7ScaleInE1ELSV_1EEEEEENS5_6LayoutISF_NS6_IJSE_SM_SM_EEEEENS6_IJNS5_10UnderscoreES11_S11_EEEEENS5_13SM90_TMA_LOADENS5_14ComposedLayoutINS5_7SwizzleILi3ELi4ELi3EEENS5_18smem_ptr_flag_bitsILi16EEENSY_INS6_IJNSC_ILi8EEENSC_ILi64EEEEEENS6_IJS1B_SE_EEEEEEEvNS5_8identityENS5_23SM90_TMA_LOAD_MULTICASTES1F_vS1G_EENS_8epilogue10collective18CollectiveEpilogueINS1J_30Sm90PtrArrayTmaWarpSpecializedILi4ELi2ELi16ELb1ELb0ELi2EEEJSK_NS6_IJSI_NSC_ILi32EEEEEESL_PNS6_IJSE_lSM_EEESL_S1R_NS1J_6fusion15FusionCallbacksIS1N_NS1S_17LinearCombinationISL_fSL_fLNS_15FloatRoundStyleE2EEESK_S1P_JEEES14_NS15_IS17_S19_NSY_INS6_IJS1B_S1A_EEENS6_IJSE_S1B_EEEEEEENS5_17SM75_U16x8_LDSM_TENS5_14SM90_TMA_STOREES21_NS5_17SM90_U16x8_STSM_TENS5_9Copy_AtomIJNS5_17SM90_U32x4_STSM_NESL_EEEvEEEvvEEEEvNT_6ParamsE)
        /*0020*/ 	.word	0x00000000


	//----- nvinfo : EIATTR_MIN_STACK_SIZE
	.align		4
.L_19:
        /*0024*/ 	.byte	0x04, 0x12
        /*0026*/ 	.short	(.L_21 - .L_20)
	.align		4
.L_20:
        /*0028*/ 	.word	index@(_ZN7cutlass13device_kernelINS_4gemm6kernel13GemmUniversalINS1_17GroupProblemShapeIN4cute5tupleIJiiiEEEEENS1_10collective13CollectiveMmaINS1_39MainloopSm90ArrayTmaGmmaWarpSpecializedILi2ENS6_IJNS5_1CILi2EEENSC_ILi1EEESE_EEENS1_43KernelPtrArrayTmaWarpSpecializedCooperativeEEENS6_IJNSC_ILi128EEENSC_ILi256EEESI_EEENS_6half_tEPNS6_IJlSE_NSC_ILi0EEEEEESL_SO_NS5_8TiledMMAINS5_8MMA_AtomIJNS5_4SM904GMMA26MMA_64x256x16_F32F16F16_SSILNSS_5MajorE0ELSU_0ELNSS_7ScaleInE1ELSV_1EEEEEENS5_6LayoutISF_NS6_IJSE_SM_SM_EEEEENS6_IJNS5_10UnderscoreES11_S11_EEEEENS5_13SM90_TMA_LOADENS5_14ComposedLayoutINS5_7SwizzleILi3ELi4ELi3EEENS5_18smem_ptr_flag_bitsILi16EEENSY_INS6_IJNSC_ILi8EEENSC_ILi64EEEEEENS6_IJS1B_SE_EEEEEEEvNS5_8identityENS5_23SM90_TMA_LOAD_MULTICASTES1F_vS1G_EENS_8epilogue10collective18CollectiveEpilogueINS1J_30Sm90PtrArrayTmaWarpSpecializedILi4ELi2ELi16ELb1ELb0ELi2EEEJSK_NS6_IJSI_NSC_ILi32EEEEEESL_PNS6_IJSE_lSM_EEESL_S1R_NS1J_6fusion15FusionCallbacksIS1N_NS1S_17LinearCombinationISL_fSL_fLNS_15FloatRoundStyleE2EEESK_S1P_JEEES14_NS15_IS17_S19_NSY_INS6_IJS1B_S1A_EEENS6_IJSE_S1B_EEEEEEENS5_17SM75_U16x8_LDSM_TENS5_14SM90_TMA_STOREES21_NS5_17SM90_U16x8_STSM_TENS5_9Copy_AtomIJNS5_17SM90_U32x4_STSM_NESL_EEEvEEEvvEEEEvNT_6ParamsE)
        /*002c*/ 	.word	0x00000000
.L_21:


//--------------------- .nv.compat                --------------------------
	.section	.nv.compat,"",@"SHT_CUDA_COMPAT_INFO"
	.align	4
        /*0000*/ 	.byte	0x02, 0x09, 0x01, 0x00, 0x02, 0x02, 0x04, 0x00, 0x02, 0x05, 0x05, 0x00, 0x03, 0x07, 0x01, 0x01
        /*0010*/ 	.byte	0x02, 0x03, 0x03, 0x00, 0x02, 0x06, 0x01, 0x00, 0x04, 0x0b, 0x08, 0x00, 0x00, 0x00, 0x00, 0x00
        /*0020*/ 	.byte	0x00, 0x00, 0x00, 0x00


//--------------------- .nv.info._ZN7cutlass13device_kernelINS_4gemm6kernel13GemmUniversalINS1_17GroupProblemShapeIN4cute5tupleIJiiiEEEEENS1_10collective13CollectiveMmaINS1_39MainloopSm90ArrayTmaGmmaWarpSpecializedILi2ENS6_IJNS5_1CILi2EEENSC_ILi1EEESE_EEENS1_43KernelPtrArrayTmaWarpSpecializedCooperativeEEENS6_IJNSC_ILi128EEENSC_ILi256EEESI_EEENS_6half_tEPNS6_IJlSE_NSC_ILi0EEEEEESL_SO_NS5_8TiledMMAINS5_8MMA_AtomIJNS5_4SM904GMMA26MMA_64x256x16_F32F16F16_SSILNSS_5MajorE0ELSU_0ELNSS_7ScaleInE1ELSV_1EEEEEENS5_6LayoutISF_NS6_IJSE_SM_SM_EEEEENS6_IJNS5_10UnderscoreES11_S11_EEEEENS5_13SM90_TMA_LOADENS5_14ComposedLayoutINS5_7SwizzleILi3ELi4ELi3EEENS5_18smem_ptr_flag_bitsILi16EEENSY_INS6_IJNSC_ILi8EEENSC_ILi64EEEEEENS6_IJS1B_SE_EEEEEEEvNS5_8identityENS5_23SM90_TMA_LOAD_MULTICASTES1F_vS1G_EENS_8epilogue10collective18CollectiveEpilogueINS1J_30Sm90PtrArrayTmaWarpSpecializedILi4ELi2ELi16ELb1ELb0ELi2EEEJSK_NS6_IJSI_NSC_ILi32EEEEEESL_PNS6_IJSE_lSM_EEESL_S1R_NS1J_6fusion15FusionCallbacksIS1N_NS1S_17LinearCombinationISL_fSL_fLNS_15FloatRoundStyleE2EEESK_S1P_JEEES14_NS15_IS17_S19_NSY_INS6_IJS1B_S1A_EEENS6_IJSE_S1B_EEEEEEENS5_17SM75_U16x8_LDSM_TENS5_14SM90_TMA_STOREES21_NS5_17SM90_U16x8_STSM_TENS5_9Copy_AtomIJNS5_17SM90_U32x4_STSM_NESL_EEEvEEEvvEEEEvNT_6ParamsE --------------------------
	.section	.nv.info._ZN7cutlass13device_kernelINS_4gemm6kernel13GemmUniversalINS1_17GroupProblemShapeIN4cute5tupleIJiiiEEEEENS1_10collective13CollectiveMmaINS1_39MainloopSm90ArrayTmaGmmaWarpSpecializedILi2ENS6_IJNS5_1CILi2EEENSC_ILi1EEESE_EEENS1_43KernelPtrArrayTmaWarpSpecializedCooperativeEEENS6_IJNSC_ILi128EEENSC_ILi256EEESI_EEENS_6half_tEPNS6_IJlSE_NSC_ILi0EEEEEESL_SO_NS5_8TiledMMAINS5_8MMA_AtomIJNS5_4SM904GMMA26MMA_64x256x16_F32F16F16_SSILNSS_5MajorE0ELSU_0ELNSS_7ScaleInE1ELSV_1EEEEEENS5_6LayoutISF_NS6_IJSE_SM_SM_EEEEENS6_IJNS5_10UnderscoreES11_S11_EEEEENS5_13SM90_TMA_LOADENS5_14ComposedLayoutINS5_7SwizzleILi3ELi4ELi3EEENS5_18smem_ptr_flag_bitsILi16EEENSY_INS6_IJNSC_ILi8EEENSC_ILi64EEEEEENS6_IJS1B_SE_EEEEEEEvNS5_8identityENS5_23SM90_TMA_LOAD_MULTICASTES1F_vS1G_EENS_8epilogue10collective18CollectiveEpilogueINS1J_30Sm90PtrArrayTmaWarpSpecializedILi4ELi2ELi16ELb1ELb0ELi2EEEJSK_NS6_IJSI_NSC_ILi32EEEEEESL_PNS6_IJSE_lSM_EEESL_S1R_NS1J_6fusion15FusionCallbacksIS1N_NS1S_17LinearCombinationISL_fSL_fLNS_15FloatRoundStyleE2EEESK_S1P_JEEES14_NS15_IS17_S19_NSY_INS6_IJS1B_S1A_EEENS6_IJSE_S1B_EEEEEEENS5_17SM75_U16x8_LDSM_TENS5_14SM90_TMA_STOREES21_NS5_17SM90_U16x8_STSM_TENS5_9Copy_AtomIJNS5_17SM90_U32x4_STSM_NESL_EEEvEEEvvEEEEvNT_6ParamsE,"",@"SHT_CUDA_INFO"
	.sectionflags	@""
	.align	4


	//----- nvinfo : EIATTR_CUDA_API_VERSION
	.align		4
        /*0000*/ 	.byte	0x04, 0x37
        /*0002*/ 	.short	(.L_23 - .L_22)
.L_22:
        /*0004*/ 	.word	0x00000082


	//----- nvinfo : EIATTR_KPARAM_INFO
	.align		4
.L_23:
        /*0008*/ 	.byte	0x04, 0x17
        /*000a*/ 	.short	(.L_25 - .L_24)
.L_24:
        /*000c*/ 	.word	0x00000000
        /*0010*/ 	.short	0x0000
        /*0012*/ 	.short	0x0070
        /*0014*/ 	.byte	0x00, 0xf0, 0x01, 0x1c


	//----- nvinfo : EIATTR_SPARSE_MMA_MASK
	.align		4
.L_25:
        /*0018*/ 	.byte	0x03, 0x50
        /*001a*/ 	.short	0x0000


	//----- nvinfo : EIATTR_MAXREG_COUNT
	.align		4
        /*001c*/ 	.byte	0x03, 0x1b
        /*001e*/ 	.short	0x00a8


	//----- nvinfo : EIATTR_NUM_BARRIERS
	.align		4
        /*0020*/ 	.byte	0x02, 0x4c
        /*0022*/ 	.byte	0x02
	.zero		1


	//----- nvinfo : EIATTR_EXTERNS
	.align		4
        /*0024*/ 	.byte	0x04, 0x0f
        /*0026*/ 	.short	(.L_27 - .L_26)


	//   ....[0]....
	.align		4
.L_26:
        /*0028*/ 	.word	index@(__assertfail)


	//----- nvinfo : EIATTR_MERCURY_ISA_VERSION
	.align		4
.L_27:
        /*002c*/ 	.byte	0x03, 0x5f
        /*002e*/ 	.short	0x0101


	//----- nvinfo : EIATTR_INT_WARP_WIDE_INSTR_OFFSETS
	.align		4
        /*0030*/ 	.byte	0x04, 0x31
        /*0032*/ 	.short	(.L_29 - .L_28)


	//   ....[0]....
.L_28:
        /*0034*/ 	.word	0x00001290


	//   ....[1]....
        /*0038*/ 	.word	0x000012b0


	//   ....[2]....
        /*003c*/ 	.word	0x000013e0


	//----- nvinfo : EIATTR_COOP_GROUP_MASK_REGIDS
	.align		4
.L_29:
        /*0040*/ 	.byte	0x04, 0x29
        /*0042*/ 	.short	(.L_31 - .L_30)


	//   ....[0]....
.L_30:
        /*0044*/ 	.word	0xffffffff


	//   ....[1]....
        /*0048*/ 	.word	0xffffffff


	//   ....[2]....
        /*004c*/ 	.word	0xffffffff


	//   ....[3]....
        /*0050*/ 	.word	0xffffffff


	//   ....[4]....
        /*0054*/ 	.word	0xffffffff


	//   ....[5]....
        /*0058*/ 	.word	0xffffffff


	//   ....[6]....
        /*005c*/ 	.word	0xffffffff


	//   ....[7]....
        /*0060*/ 	.word	0xffffffff


	//   ....[8]....
        /*0064*/ 	.word	0xffffffff


	//   ....[9]....
        /*0068*/ 	.word	0xffffffff


	//   ....[10]....
        /*006c*/ 	.word	0xffffffff


	//   ....[11]....
        /*0070*/ 	.word	0xffffffff


	//   ....[12]....
        /*0074*/ 	.word	0xffffffff


	//   ....[13]....
        /*0078*/ 	.word	0xffffffff


	//   ....[14]....
        /*007c*/ 	.word	0xffffffff


	//   ....[15]....
        /*0080*/ 	.word	0xffffffff


	//   ....[16]....
        /*0084*/ 	.word	0xffffffff


	//   ....[17]....
        /*0088*/ 	.word	0xffffffff


	//   ....[18]....
        /*008c*/ 	.word	0xffffffff


	//   ....[19]....
        /*0090*/ 	.word	0xffffffff


	//   ....[20]....
        /*0094*/ 	.word	0xffffffff


	//   ....[21]....
        /*0098*/ 	.word	0xffffffff


	//   ....[22]....
        /*009c*/ 	.word	0xffffffff


	//   ....[23]....
        /*00a0*/ 	.word	0xffffffff


	//   ....[24]....
        /*00a4*/ 	.word	0xffffffff


	//   ....[25]....
        /*00a8*/ 	.word	0xffffffff


	//   ....[26]....
        /*00ac*/ 	.word	0xffffffff


	//   ....[27]....
        /*00b0*/ 	.word	0xffffffff


	//   ....[28]....
        /*00b4*/ 	.word	0xffffffff


	//   ....[29]....
        /*00b8*/ 	.word	0xffffffff


	//   ....[30]....
        /*00bc*/ 	.word	0xffffffff


	//   ....[31]....
        /*00c0*/ 	.word	0xffffffff


	//   ....[32]....
        /*00c4*/ 	.word	0xffffffff


	//   ....[33]....
        /*00c8*/ 	.word	0xffffffff


	//   ....[34]....
        /*00cc*/ 	.word	0xffffffff


	//   ....[35]....
        /*00d0*/ 	.word	0xffffffff


	//   ....[36]....
        /*00d4*/ 	.word	0xffffffff


	//   ....[37]....
        /*00d8*/ 	.word	0xffffffff


	//   ....[38]....
        /*00dc*/ 	.word	0xffffffff


	//   ....[39]....
        /*00e0*/ 	.word	0xffffffff


	//   ....[40]....
        /*00e4*/ 	.word	0xffffffff


	//   ....[41]....
        /*00e8*/ 	.word	0xffffffff


	//   ....[42]....
        /*00ec*/ 	.word	0xffffffff


	//   ....[43]....
        /*00f0*/ 	.word	0xffffffff


	//   ....[44]....
        /*00f4*/ 	.word	0xffffffff


	//   ....[45]....
        /*00f8*/ 	.word	0xffffffff


	//   ....[46]....
        /*00fc*/ 	.word	0xffffffff


	//   ....[47]....
        /*0100*/ 	.word	0xffffffff


	//   ....[48]....
        /*0104*/ 	.word	0xffffffff


	//   ....[49]....
        /*0108*/ 	.word	0xffffffff


	//   ....[50]....
        /*010c*/ 	.word	0xffffffff


	//   ....[51]....
        /*0110*/ 	.word	0xffffffff


	//   ....[52]....
        /*0114*/ 	.word	0xffffffff


	//   ....[53]....
        /*0118*/ 	.word	0xffffffff


	//   ....[54]....
        /*011c*/ 	.word	0xffffffff


	//   ....[55]....
        /*0120*/ 	.word	0xffffffff


	//   ....[56]....
        /*0124*/ 	.word	0xffffffff


	//   ....[57]....
        /*0128*/ 	.word	0xffffffff


	//   ....[58]....
        /*012c*/ 	.word	0xffffffff


	//   ....[59]....
        /*0130*/ 	.word	0xffffffff


	//   ....[60]....
        /*0134*/ 	.word	0xffffffff


	//   ....[61]....
        /*0138*/ 	.word	0xffffffff


	//   ....[62]....
        /*013c*/ 	.word	0xffffffff


	//   ....[63]....
        /*0140*/ 	.word	0xffffffff


	//   ....[64]....
        /*0144*/ 	.word	0xffffffff


	//   ....[65]....
        /*0148*/ 	.word	0xffffffff


	//   ....[66]....
        /*014c*/ 	.word	0xffffffff


	//   ....[67]....
        /*0150*/ 	.word	0xffffffff


	//   ....[68]....
        /*0154*/ 	.word	0xffffffff


	//   ....[69]....
        /*0158*/ 	.word	0xffffffff


	//   ....[70]....
        /*015c*/ 	.word	0xffffffff


	//   ....[71]....
        /*0160*/ 	.word	0xffffffff


	//   ....[72]....
        /*0164*/ 	.word	0xffffffff


	//   ....[73]....
        /*0168*/ 	.word	0xffffffff


	//   ....[74]....
        /*016c*/ 	.word	0xffffffff


	//   ....[75]....
        /*0170*/ 	.word	0xffffffff


	//   ....[76]....
        /*0174*/ 	.word	0xffffffff


	//   ....[77]....
        /*0178*/ 	.word	0xffffffff


	//   ....[78]....
        /*017c*/ 	.word	0xffffffff


	//   ....[79]....
        /*0180*/ 	.word	0x0500000f


	//----- nvinfo : EIATTR_COOP_GROUP_INSTR_OFFSETS
	.align		4
.L_31:
        /*0184*/ 	.byte	0x04, 0x28
        /*0186*/ 	.short	(.L_33 - .L_32)


	//   ....[0]....
.L_32:
        /*0188*/ 	.word	0x000007d0


	//   ....[1]....
        /*018c*/ 	.word	0x00000880


	//   ....[2]....
        /*0190*/ 	.word	0x00000d20


	//   ....[3]....
        /*0194*/ 	.word	0x00000ee0


	//   ....[4]....
        /*0198*/ 	.word	0x00001150


	//   ....[5]....
        /*019c*/ 	.word	0x00001500


	//   ....[6]....
        /*01a0*/ 	.word	0x00001c60


	//   ....[7]....
        /*01a4*/ 	.word	0x00001c90


	//   ....[8]....
        /*01a8*/ 	.word	0x00001d10


	//   ....[9]....
        /*01ac*/ 	.word	0x00001d20


	//   ....[10]....
        /*01b0*/ 	.word	0x00001d60


	//   ....[11]....
        /*01b4*/ 	.word	0x00001d80


	//   ....[12]....
        /*01b8*/ 	.word	0x00001dc0


	//   ....[13]....
        /*01bc*/ 	.word	0x00001de0


	//   ....[14]....
        /*01c0*/ 	.word	0x00001e20


	//   ....[15]....
        /*01c4*/ 	.word	0x00001e40


	//   ....[16]....
        /*01c8*/ 	.word	0x00001eb0


	//   ....[17]....
        /*01cc*/ 	.word	0x00001fd0


	//   ....[18]....
        /*01d0*/ 	.word	0x00001ff0


	//   ....[19]....
        /*01d4*/ 	.word	0x00002640


	//   ....[20]....
        /*01d8*/ 	.word	0x00002650


	//   ....[21]....
        /*01dc*/ 	.word	0x000026a0


	//   ....[22]....
        /*01e0*/ 	.word	0x000026b0


	//   ....[23]....
        /*01e4*/ 	.word	0x00002700


	//   ....[24]....
        /*01e8*/ 	.word	0x00002710


	//   ....[25]....
        /*01ec*/ 	.word	0x00002760


	//   ....[26]....
        /*01f0*/ 	.word	0x00002770


	//   ....[27]....
        /*01f4*/ 	.word	0x000027c0


	//   ....[28]....
        /*01f8*/ 	.word	0x000027d0


	//   ....[29]....
        /*01fc*/ 	.word	0x00002860


	//   ....[30]....
        /*0200*/ 	.word	0x000028b0


	//   ....[31]....
        /*0204*/ 	.word	0x00002940


	//   ....[32]....
        /*0208*/ 	.word	0x00002960


	//   ....[33]....
        /*020c*/ 	.word	0x00002970


	//   ....[34]....
        /*0210*/ 	.word	0x00002980


	//   ....[35]....
        /*0214*/ 	.word	0x00002990


	//   ....[36]....
        /*0218*/ 	.word	0x000029a0


	//   ....[37]....
        /*021c*/ 	.word	0x00002f50


	//   ....[38]....
        /*0220*/ 	.word	0x000031f0


	//   ....[39]....
        /*0224*/ 	.word	0x000035a0


	//   ....[40]....
        /*0228*/ 	.word	0x00003a20


	//   ....[41]....
        /*022c*/ 	.word	0x000088d0


	//   ....[42]....
        /*0230*/ 	.word	0x00008e40


	//   ....[43]....
        /*0234*/ 	.word	0x000091e0


	//   ....[44]....
        /*0238*/ 	.word	0x0000a7b0


	//   ....[45]....
        /*023c*/ 	.word	0x0000ae80


	//   ....[46]....
        /*0240*/ 	.word	0x0000b3d0


	//   ....[47]....
        /*0244*/ 	.word	0x0000c310


	//   ....[48]....
        /*0248*/ 	.word	0x0000d030


	//   ....[49]....
        /*024c*/ 	.word	0x0000d050


	//   ....[50]....
        /*0250*/ 	.word	0x0000d0a0


	//   ....[51]....
        /*0254*/ 	.word	0x0000d0c0


	//   ....[52]....
        /*0258*/ 	.word	0x0000d100


	//   ....[53]....
        /*025c*/ 	.word	0x0000d130


	//   ....[54]....
        /*0260*/ 	.word	0x0000d170


	//   ....[55]....
        /*0264*/ 	.word	0x0000d1a0


	//   ....[56]....
        /*0268*/ 	.word	0x0000d1e0


	//   ....[57]....
        /*026c*/ 	.word	0x0000d210


	//   ....[58]....
        /*0270*/ 	.word	0x0000d2a0


	//   ....[59]....
        /*0274*/ 	.word	0x0000d3c0


	//   ....[60]....
        /*0278*/ 	.word	0x0000d3e0


	//   ....[61]....
        /*027c*/ 	.word	0x0000da30


	//   ....[62]....
        /*0280*/ 	.word	0x0000da40


	//   ....[63]....
        /*0284*/ 	.word	0x0000da90


	//   ....[64]....
        /*0288*/ 	.word	0x0000daa0


	//   ....[65]....
        /*028c*/ 	.word	0x0000daf0


	//   ....[66]....
        /*0290*/ 	.word	0x0000db00


	//   ....[67]....
        /*0294*/ 	.word	0x0000db50


	//   ....[68]....
        /*0298*/ 	.word	0x0000db60


	//   ....[69]....
        /*029c*/ 	.word	0x0000dbb0


	//   ....[70]....
        /*02a0*/ 	.word	0x0000dbc0


	//   ....[71]....
        /*02a4*/ 	.word	0x0000dc50


	//   ....[72]....
        /*02a8*/ 	.word	0x0000dcc0


	//   ....[73]....
        /*02ac*/ 	.word	0x0000dd50


	//   ....[74]....
        /*02b0*/ 	.word	0x0000dd70


	//   ....[75]....
        /*02b4*/ 	.word	0x0000dd80


	//   ....[76]....
        /*02b8*/ 	.word	0x0000dd90


	//   ....[77]....
        /*02bc*/ 	.word	0x0000dda0


	//   ....[78]....
        /*02c0*/ 	.word	0x0000ddb0


	//   ....[79]....
        /*02c4*/ 	.word	0x0000f4e0


	//----- nvinfo : EIATTR_REG_RECONFIG
	.align		4
.L_33:
        /*02c8*/ 	.byte	0x01, 0x54
	.zero		2


	//----- nvinfo : EIATTR_SYSCALL_OFFSETS
	.align		4
        /*02cc*/ 	.byte	0x04, 0x46
        /*02ce*/ 	.short	(.L_35 - .L_34)


	//   ....[0]....
.L_34:
        /*02d0*/ 	.word	0x00004e80


	//   ....[1]....
        /*02d4*/ 	.word	0x00004f70


	//----- nvinfo : EIATTR_MBARRIER_INSTR_OFFSETS
	.align		4
.L_35:
        /*02d8*/ 	.byte	0x04, 0x39
        /*02da*/ 	.short	(.L_37 - .L_36)


	//   ....[0]....
.L_36:
        /*02dc*/ 	.word	0x00000c00
        /*02e0*/ 	.word	0x000000ff
        /*02e4*/ 	.word	0x00038400
        /*02e8*/ 	.short	0x0100
        /*02ea*/ 	.byte	0x0b
	.zero		1


	//   ....[1]....
        /*02ec*/ 	.word	0x00000c10
        /*02f0*/ 	.word	0x000000ff
        /*02f4*/ 	.word	0x00038440
        /*02f8*/ 	.short	0x0100
        /*02fa*/ 	.byte	0x0b
	.zero		1


	//   ....[2]....
        /*02fc*/ 	.word	0x00000c20
        /*0300*/ 	.word	0x000000ff
        /*0304*/ 	.word	0x00038408
        /*0308*/ 	.short	0x0100
        /*030a*/ 	.byte	0x0b
	.zero		1


	//   ....[3]....
        /*030c*/ 	.word	0x00000c30
        /*0310*/ 	.word	0x000000ff
        /*0314*/ 	.word	0x00038448
        /*0318*/ 	.short	0x0100
        /*031a*/ 	.byte	0x0b
	.zero		1


	//   ....[4]....
        /*031c*/ 	.word	0x00000c40
        /*0320*/ 	.word	0x000000ff
        /*0324*/ 	.word	0x00038410
        /*0328*/ 	.short	0x0100
        /*032a*/ 	.byte	0x0b
	.zero		1


	//   ....[5]....
        /*032c*/ 	.word	0x00000c50
        /*0330*/ 	.word	0x000000ff
        /*0334*/ 	.word	0x00038450
        /*0338*/ 	.short	0x0100
        /*033a*/ 	.byte	0x0b
	.zero		1


	//   ....[6]....
        /*033c*/ 	.word	0x00000c60
        /*0340*/ 	.word	0x000000ff
        /*0344*/ 	.word	0x00038418
        /*0348*/ 	.short	0x0100
        /*034a*/ 	.byte	0x0b
	.zero		1


	//   ....[7]....
        /*034c*/ 	.word	0x00000c70
        /*0350*/ 	.word	0x000000ff
        /*0354*/ 	.word	0x00038458
        /*0358*/ 	.short	0x0100
        /*035a*/ 	.byte	0x0b
	.zero		1


	//   ....[8]....
        /*035c*/ 	.word	0x00000c80
        /*0360*/ 	.word	0x000000ff
        /*0364*/ 	.word	0x00038420
        /*0368*/ 	.short	0x0100
        /*036a*/ 	.byte	0x0b
	.zero		1


	//   ....[9]....
        /*036c*/ 	.word	0x00000c90
        /*0370*/ 	.word	0x000000ff
        /*0374*/ 	.word	0x00038460
        /*0378*/ 	.short	0x0100
        /*037a*/ 	.byte	0x0b
	.zero		1


	//   ....[10]....
        /*037c*/ 	.word	0x00000ca0
        /*0380*/ 	.word	0x000000ff
        /*0384*/ 	.word	0x00038428
        /*0388*/ 	.short	0x0100
        /*038a*/ 	.byte	0x0b
	.zero		1


	//   ....[11]....
        /*038c*/ 	.word	0x00000cb0
        /*0390*/ 	.word	0x000000ff
        /*0394*/ 	.word	0x00038468
        /*0398*/ 	.short	0x0100
        /*039a*/ 	.byte	0x0b
	.zero		1


	//   ....[12]....
        /*039c*/ 	.word	0x00000cc0
        /*03a0*/ 	.word	0x000000ff
        /*03a4*/ 	.word	0x00038430
        /*03a8*/ 	.short	0x0100
        /*03aa*/ 	.byte	0x0b
	.zero		1


	//   ....[13]....
        /*03ac*/ 	.word	0x00000cd0
        /*03b0*/ 	.word	0x000000ff
        /*03b4*/ 	.word	0x00038470
        /*03b8*/ 	.short	0x0100
        /*03ba*/ 	.byte	0x0b
	.zero		1


	//   ....[14]....
        /*03bc*/ 	.word	0x00000ce0
        /*03c0*/ 	.word	0x000000ff
        /*03c4*/ 	.word	0x00038438
        /*03c8*/ 	.short	0x0100
        /*03ca*/ 	.byte	0x0b
	.zero		1


	//   ....[15]....
        /*03cc*/ 	.word	0x00000cf0
        /*03d0*/ 	.word	0x000000ff
        /*03d4*/ 	.word	0x00038478
        /*03d8*/ 	.short	0x0100
        /*03da*/ 	.byte	0x0b
	.zero		1


	//   ....[16]....
        /*03dc*/ 	.word	0x00000e90
        /*03e0*/ 	.word	0x000000ff
        /*03e4*/ 	.word	0x00038480
        /*03e8*/ 	.short	0x0100
        /*03ea*/ 	.byte	0x0b
	.zero		1


	//   ....[17]....
        /*03ec*/ 	.word	0x00000ea0
        /*03f0*/ 	.word	0x000000ff
        /*03f4*/ 	.word	0x00038490
        /*03f8*/ 	.short	0x0100
        /*03fa*/ 	.byte	0x0b
	.zero		1


	//   ....[18]....
        /*03fc*/ 	.word	0x00000eb0
        /*0400*/ 	.word	0x000000ff
        /*0404*/ 	.word	0x00038488
        /*0408*/ 	.short	0x0100
        /*040a*/ 	.byte	0x0b
	.zero		1


	//   ....[19]....
        /*040c*/ 	.word	0x00000ec0
        /*0410*/ 	.word	0x000000ff
        /*0414*/ 	.word	0x00038498
        /*0418*/ 	.short	0x0100
        /*041a*/ 	.byte	0x0b
	.zero		1


	//   ....[20]....
        /*041c*/ 	.word	0x000010b0
        /*0420*/ 	.word	0x000000ff
        /*0424*/ 	.word	0x000384a0
        /*0428*/ 	.short	0x0100
        /*042a*/ 	.byte	0x06
	.zero		1


	//   ....[21]....
        /*042c*/ 	.word	0x000010c0
        /*0430*/ 	.word	0x000000ff
        /*0434*/ 	.word	0x000384c0
        /*0438*/ 	.short	0x0100
        /*043a*/ 	.byte	0x06
	.zero		1


	//   ....[22]....
        /*043c*/ 	.word	0x000010d0
        /*0440*/ 	.word	0x000000ff
        /*0444*/ 	.word	0x000384a8
        /*0448*/ 	.short	0x0100
        /*044a*/ 	.byte	0x06
	.zero		1


	//   ....[23]....
        /*044c*/ 	.word	0x000010e0
        /*0450*/ 	.word	0x000000ff
        /*0454*/ 	.word	0x000384c8
        /*0458*/ 	.short	0x0100
        /*045a*/ 	.byte	0x06
	.zero		1


	//   ....[24]....
        /*045c*/ 	.word	0x000010f0
        /*0460*/ 	.word	0x000000ff
        /*0464*/ 	.word	0x000384b0
        /*0468*/ 	.short	0x0100
        /*046a*/ 	.byte	0x06
	.zero		1


	//   ....[25]....
        /*046c*/ 	.word	0x00001100
        /*0470*/ 	.word	0x000000ff
        /*0474*/ 	.word	0x000384d0
        /*0478*/ 	.short	0x0100
        /*047a*/ 	.byte	0x06
	.zero		1


	//   ....[26]....
        /*047c*/ 	.word	0x00001110
        /*0480*/ 	.word	0x000000ff
        /*0484*/ 	.word	0x000384b8
        /*0488*/ 	.short	0x0100
        /*048a*/ 	.byte	0x06
	.zero		1


	//   ....[27]....
        /*048c*/ 	.word	0x00001120
        /*0490*/ 	.word	0x000000ff
        /*0494*/ 	.word	0x000384d8
        /*0498*/ 	.short	0x0100
        /*049a*/ 	.byte	0x06
	.zero		1


	//   ....[28]....
        /*049c*/ 	.word	0x00001430
        /*04a0*/ 	.word	0x000000ff
        /*04a4*/ 	.word	0x000384e0
        /*04a8*/ 	.short	0x0100
        /*04aa*/ 	.byte	0x06
	.zero		1


	//   ....[29]....
        /*04ac*/ 	.word	0x000014a0
        /*04b0*/ 	.word	0x000000ff
        /*04b4*/ 	.word	0x000384e8
        /*04b8*/ 	.short	0x0100
        /*04ba*/ 	.byte	0x06
	.zero		1


	//   ....[30]....
        /*04bc*/ 	.word	0x00003f50
        /*04c0*/ 	.word	0x000000ff
        /*04c4*/ 	.word	0x00038480
        /*04c8*/ 	.short	0x010a
        /*04ca*/ 	.byte	0x04
	.zero		1


	//   ....[31]....
        /*04cc*/ 	.word	0x00003f90
        /*04d0*/ 	.word	0x000000ff
        /*04d4*/ 	.word	0x00038480
        /*04d8*/ 	.short	0x010a
        /*04da*/ 	.byte	0x04
	.zero		1


	//   ....[32]....
        /*04dc*/ 	.word	0x00004570
        /*04e0*/ 	.word	0x000000ff
        /*04e4*/ 	.word	0x00038480
        /*04e8*/ 	.short	0x010a
        /*04ea*/ 	.byte	0x04
	.zero		1


	//   ....[33]....
        /*04ec*/ 	.word	0x000045b0
        /*04f0*/ 	.word	0x000000ff
        /*04f4*/ 	.word	0x00038480
        /*04f8*/ 	.short	0x010a
        /*04fa*/ 	.byte	0x04
	.zero		1


	//   ....[34]....
        /*04fc*/ 	.word	0x00004ab0
        /*0500*/ 	.word	0x00000005
        /*0504*/ 	.word	0x00000000
        /*0508*/ 	.short	0x0101
        /*050a*/ 	.byte	0x3f
	.zero		1


	//   ....[35]....
        /*050c*/ 	.word	0x00004c80
        /*0510*/ 	.word	0x00000003
        /*0514*/ 	.word	0x00000000
        /*0518*/ 	.short	0x0101
        /*051a*/ 	.byte	0x3f
	.zero		1


	//   ....[36]....
        /*051c*/ 	.word	0x00005320
        /*0520*/ 	.word	0x000000ff
        /*0524*/ 	.word	0x000384a0
        /*0528*/ 	.short	0x010a
        /*052a*/ 	.byte	0x2f
	.zero		1


	//   ....[37]....
        /*052c*/ 	.word	0x000059a0
        /*0530*/ 	.word	0x000000ff
        /*0534*/ 	.word	0x00000000
        /*0538*/ 	.short	0x0101
        /*053a*/ 	.byte	0x04
	.zero		1


	//   ....[38]....
        /*053c*/ 	.word	0x000059d0
        /*0540*/ 	.word	0x000000ff
        /*0544*/ 	.word	0x000384a8
        /*0548*/ 	.short	0x010a
        /*054a*/ 	.byte	0x2f
	.zero		1


	//   ....[39]....
        /*054c*/ 	.word	0x00005f70
        /*0550*/ 	.word	0x000000ff
        /*0554*/ 	.word	0x00000000
        /*0558*/ 	.short	0x0101
        /*055a*/ 	.byte	0x04
	.zero		1


	//   ....[40]....
        /*055c*/ 	.word	0x00005fa0
        /*0560*/ 	.word	0x000000ff
        /*0564*/ 	.word	0x000384b0
        /*0568*/ 	.short	0x010a
        /*056a*/ 	.byte	0x2f
	.zero		1


	//   ....[41]....
        /*056c*/ 	.word	0x00006570
        /*0570*/ 	.word	0x000000ff
        /*0574*/ 	.word	0x00000000
        /*0578*/ 	.short	0x0101
        /*057a*/ 	.byte	0x04
	.zero		1


	//   ....[42]....
        /*057c*/ 	.word	0x000065a0
        /*0580*/ 	.word	0x000000ff
        /*0584*/ 	.word	0x000384b8
        /*0588*/ 	.short	0x010a
        /*058a*/ 	.byte	0x2f
	.zero		1


	//   ....[43]....
        /*058c*/ 	.word	0x00006b70
        /*0590*/ 	.word	0x000000ff
        /*0594*/ 	.word	0x00000000
        /*0598*/ 	.short	0x0101
        /*059a*/ 	.byte	0x04
	.zero		1


	//   ....[44]....
        /*059c*/ 	.word	0x00006bc0
        /*05a0*/ 	.word	0x000000ff
        /*05a4*/ 	.word	0x000384a0
        /*05a8*/ 	.short	0x010a
        /*05aa*/ 	.byte	0x2f
	.zero		1


	//   ....[45]....
        /*05ac*/ 	.word	0x00007190
        /*05b0*/ 	.word	0x000000ff
        /*05b4*/ 	.word	0x00000000
        /*05b8*/ 	.short	0x0101
        /*05ba*/ 	.byte	0x04
	.zero		1


	//   ....[46]....
        /*05bc*/ 	.word	0x000071c0
        /*05c0*/ 	.word	0x000000ff
        /*05c4*/ 	.word	0x000384a8
        /*05c8*/ 	.short	0x010a
        /*05ca*/ 	.byte	0x2f
	.zero		1


	//   ....[47]....
        /*05cc*/ 	.word	0x00007790
        /*05d0*/ 	.word	0x000000ff
        /*05d4*/ 	.word	0x00000000
        /*05d8*/ 	.short	0x0101
        /*05da*/ 	.byte	0x04
	.zero		1


	//   ....[48]....
        /*05dc*/ 	.word	0x000077c0
        /*05e0*/ 	.word	0x000000ff
        /*05e4*/ 	.word	0x000384b0
        /*05e8*/ 	.short	0x010a
        /*05ea*/ 	.byte	0x2f
	.zero		1


	//   ....[49]....
        /*05ec*/ 	.word	0x00007d90
        /*05f0*/ 	.word	0x000000ff
        /*05f4*/ 	.word	0x00000000
        /*05f8*/ 	.short	0x0101
        /*05fa*/ 	.byte	0x04
	.zero		1


	//   ....[50]....
        /*05fc*/ 	.word	0x00007dc0
        /*0600*/ 	.word	0x000000ff
        /*0604*/ 	.word	0x000384b8
        /*0608*/ 	.short	0x010a
        /*060a*/ 	.byte	0x2f
	.zero		1


	//   ....[51]....
        /*060c*/ 	.word	0x00008410
        /*0610*/ 	.word	0x000000ff
        /*0614*/ 	.word	0x00000000
        /*0618*/ 	.short	0x0101
        /*061a*/ 	.byte	0x05
	.zero		1


	//   ....[52]....
        /*061c*/ 	.word	0x00008460
        /*0620*/ 	.word	0x000000ff
        /*0624*/ 	.word	0x00038400
        /*0628*/ 	.short	0x010a
        /*062a*/ 	.byte	0x04
	.zero		1


	//   ....[53]....
        /*062c*/ 	.word	0x00008570
        /*0630*/ 	.word	0x000000ff
        /*0634*/ 	.word	0x00000000
        /*0638*/ 	.short	0x0101
        /*063a*/ 	.byte	0x04
	.zero		1


	//   ....[54]....
        /*063c*/ 	.word	0x00008b70
        /*0640*/ 	.word	0x000000ff
        /*0644*/ 	.word	0x00000000
        /*0648*/ 	.short	0x0101
        /*064a*/ 	.byte	0x2f
	.zero		1


	//   ....[55]....
        /*064c*/ 	.word	0x000092f0
        /*0650*/ 	.word	0x000000ff
        /*0654*/ 	.word	0x000384e8
        /*0658*/ 	.short	0x010a
        /*065a*/ 	.byte	0x23
	.zero		1


	//   ....[56]....
        /*065c*/ 	.word	0x000093f0
        /*0660*/ 	.word	0x000000ff
        /*0664*/ 	.word	0x00038400
        /*0668*/ 	.short	0x010a
        /*066a*/ 	.byte	0x08
	.zero		1


	//   ....[57]....
        /*066c*/ 	.word	0x00009520
        /*0670*/ 	.word	0x000000ff
        /*0674*/ 	.word	0x00000000
        /*0678*/ 	.short	0x0101
        /*067a*/ 	.byte	0x08
	.zero		1


	//   ....[58]....
        /*067c*/ 	.word	0x00009710
        /*0680*/ 	.word	0x000000ff
        /*0684*/ 	.word	0x000384c0
        /*0688*/ 	.short	0x010a
        /*068a*/ 	.byte	0x23
	.zero		1


	//   ....[59]....
        /*068c*/ 	.word	0x00009820
        /*0690*/ 	.word	0x000000ff
        /*0694*/ 	.word	0x000384a0
        /*0698*/ 	.short	0x010b
        /*069a*/ 	.byte	0x23
	.zero		1


	//   ....[60]....
        /*069c*/ 	.word	0x00009880
        /*06a0*/ 	.word	0x000000ff
        /*06a4*/ 	.word	0x00000000
        /*06a8*/ 	.short	0x0101
        /*06aa*/ 	.byte	0x08
	.zero		1


	//   ....[61]....
        /*06ac*/ 	.word	0x000098b0
        /*06b0*/ 	.word	0x000000ff
        /*06b4*/ 	.word	0x000384c8
        /*06b8*/ 	.short	0x010a
        /*06ba*/ 	.byte	0x23
	.zero		1


	//   ....[62]....
        /*06bc*/ 	.word	0x000099e0
        /*06c0*/ 	.word	0x000000ff
        /*06c4*/ 	.word	0x000384a8
        /*06c8*/ 	.short	0x010b
        /*06ca*/ 	.byte	0x23
	.zero		1


	//   ....[63]....
        /*06cc*/ 	.word	0x00009a40
        /*06d0*/ 	.word	0x000000ff
        /*06d4*/ 	.word	0x00000000
        /*06d8*/ 	.short	0x0101
        /*06da*/ 	.byte	0x09
	.zero		1


	//   ....[64]....
        /*06dc*/ 	.word	0x00009a70
        /*06e0*/ 	.word	0x000000ff
        /*06e4*/ 	.word	0x000384d0
        /*06e8*/ 	.short	0x010a
        /*06ea*/ 	.byte	0x23
	.zero		1


	//   ....[65]....
        /*06ec*/ 	.word	0x00009ba0
        /*06f0*/ 	.word	0x000000ff
        /*06f4*/ 	.word	0x000384b0
        /*06f8*/ 	.short	0x010b
        /*06fa*/ 	.byte	0x23
	.zero		1


	//   ....[66]....
        /*06fc*/ 	.word	0x00009c00
        /*0700*/ 	.word	0x000000ff
        /*0704*/ 	.word	0x00000000
        /*0708*/ 	.short	0x0101
        /*070a*/ 	.byte	0x27
	.zero		1


	//   ....[67]....
        /*070c*/ 	.word	0x00009c30
        /*0710*/ 	.word	0x000000ff
        /*0714*/ 	.word	0x000384d8
        /*0718*/ 	.short	0x010a
        /*071a*/ 	.byte	0x23
	.zero		1


	//   ....[68]....
        /*071c*/ 	.word	0x00009d60
        /*0720*/ 	.word	0x000000ff
        /*0724*/ 	.word	0x000384b8
        /*0728*/ 	.short	0x010b
        /*072a*/ 	.byte	0x23
	.zero		1


	//   ....[69]....
        /*072c*/ 	.word	0x00009dc0
        /*0730*/ 	.word	0x000000ff
        /*0734*/ 	.word	0x00000000
        /*0738*/ 	.short	0x0101
        /*073a*/ 	.byte	0x2b
	.zero		1


	//   ....[70]....
        /*073c*/ 	.word	0x00009e00
        /*0740*/ 	.word	0x000000ff
        /*0744*/ 	.word	0x000384c0
        /*0748*/ 	.short	0x010a
        /*074a*/ 	.byte	0x23
	.zero		1


	//   ....[71]....
        /*074c*/ 	.word	0x00009f20
        /*0750*/ 	.word	0x000000ff
        /*0754*/ 	.word	0x000384a0
        /*0758*/ 	.short	0x010b
        /*075a*/ 	.byte	0x23
	.zero		1


	//   ....[72]....
        /*075c*/ 	.word	0x00009f60
        /*0760*/ 	.word	0x000000ff
        /*0764*/ 	.word	0x00000000
        /*0768*/ 	.short	0x0101
        /*076a*/ 	.byte	0x08
	.zero		1


	//   ....[73]....
        /*076c*/ 	.word	0x00009f90
        /*0770*/ 	.word	0x000000ff
        /*0774*/ 	.word	0x000384c8
        /*0778*/ 	.short	0x010a
        /*077a*/ 	.byte	0x23
	.zero		1


	//   ....[74]....
        /*077c*/ 	.word	0x0000a0b0
        /*0780*/ 	.word	0x000000ff
        /*0784*/ 	.word	0x000384a8
        /*0788*/ 	.short	0x010b
        /*078a*/ 	.byte	0x23
	.zero		1


	//   ....[75]....
        /*078c*/ 	.word	0x0000a0f0
        /*0790*/ 	.word	0x000000ff
        /*0794*/ 	.word	0x00000000
        /*0798*/ 	.short	0x0101
        /*079a*/ 	.byte	0x09
	.zero		1


	//   ....[76]....
        /*079c*/ 	.word	0x0000a120
        /*07a0*/ 	.word	0x000000ff
        /*07a4*/ 	.word	0x000384d0
        /*07a8*/ 	.short	0x010a
        /*07aa*/ 	.byte	0x23
	.zero		1


	//   ....[77]....
        /*07ac*/ 	.word	0x0000a240
        /*07b0*/ 	.word	0x000000ff
        /*07b4*/ 	.word	0x000384b0
        /*07b8*/ 	.short	0x010b
        /*07ba*/ 	.byte	0x23
	.zero		1


	//   ....[78]....
        /*07bc*/ 	.word	0x0000a280
        /*07c0*/ 	.word	0x000000ff
        /*07c4*/ 	.word	0x00000000
        /*07c8*/ 	.short	0x0101
        /*07ca*/ 	.byte	0x27
	.zero		1


	//   ....[79]....
        /*07cc*/ 	.word	0x0000a2b0
        /*07d0*/ 	.word	0x000000ff
        /*07d4*/ 	.word	0x000384d8
        /*07d8*/ 	.short	0x010a
        /*07da*/ 	.byte	0x23
	.zero		1


	//   ....[80]....
        /*07dc*/ 	.word	0x0000a3d0
        /*07e0*/ 	.word	0x000000ff
        /*07e4*/ 	.word	0x000384b8
        /*07e8*/ 	.short	0x010b
        /*07ea*/ 	.byte	0x23
	.zero		1


	//   ....[81]....
        /*07ec*/ 	.word	0x0000a420
        /*07f0*/ 	.word	0x000000ff
        /*07f4*/ 	.word	0x00000000
        /*07f8*/ 	.short	0x0101
        /*07fa*/ 	.byte	0x2b
	.zero		1


	//   ....[82]....
        /*07fc*/ 	.word	0x0000a970
        /*0800*/ 	.word	0x000000ff
        /*0804*/ 	.word	0x000384c0
        /*0808*/ 	.short	0x010a
        /*080a*/ 	.byte	0x23
	.zero		1


	//   ....[83]....
        /*080c*/ 	.word	0x0000a9b0
        /*0810*/ 	.word	0x000000ff
        /*0814*/ 	.word	0x000384c8
        /*0818*/ 	.short	0x010a
        /*081a*/ 	.byte	0x23
	.zero		1


	//   ....[84]....
        /*081c*/ 	.word	0x0000a9f0
        /*0820*/ 	.word	0x000000ff
        /*0824*/ 	.word	0x000384d0
        /*0828*/ 	.short	0x010a
        /*082a*/ 	.byte	0x23
	.zero		1


	//   ....[85]....
        /*082c*/ 	.word	0x0000aa60
        /*0830*/ 	.word	0x00000003
        /*0834*/ 	.word	0x000384d8
        /*0838*/ 	.short	0x010a
        /*083a*/ 	.byte	0x3f
	.zero		1


	//   ....[86]....
        /*083c*/ 	.word	0x0000b7e0
        /*0840*/ 	.word	0x00000008
        /*0844*/ 	.word	0x00038490
        /*0848*/ 	.short	0x010a
        /*084a*/ 	.byte	0x3f
	.zero		1


	//   ....[87]....
        /*084c*/ 	.word	0x0000bb30
        /*0850*/ 	.word	0x000000ff
        /*0854*/ 	.word	0x000384e8
        /*0858*/ 	.short	0x0101
        /*085a*/ 	.byte	0x16
	.zero		1


	//   ....[88]....
        /*085c*/ 	.word	0x0000bc20
        /*0860*/ 	.word	0x00000003
        /*0864*/ 	.word	0x00038400
        /*0868*/ 	.short	0x010a
        /*086a*/ 	.byte	0x3f
	.zero		1


	//   ....[89]....
        /*086c*/ 	.word	0x0000bd60
        /*0870*/ 	.word	0x00000002
        /*0874*/ 	.word	0x00000000
        /*0878*/ 	.short	0x0101
        /*087a*/ 	.byte	0x3f
	.zero		1


	//   ....[90]....
        /*087c*/ 	.word	0x0000c5a0
        /*0880*/ 	.word	0x00000007
        /*0884*/ 	.word	0x00000000
        /*0888*/ 	.short	0x010a
        /*088a*/ 	.byte	0x3f
	.zero		1


	//   ....[91]....
        /*088c*/ 	.word	0x0000c620
        /*0890*/ 	.word	0x00000003
        /*0894*/ 	.word	0x00000000
        /*0898*/ 	.short	0x010a
        /*089a*/ 	.byte	0x3f
	.zero		1


	//   ....[92]....
        /*089c*/ 	.word	0x0000e2a0
        /*08a0*/ 	.word	0x00000011
        /*08a4*/ 	.word	0x00038440
        /*08a8*/ 	.short	0x010a
        /*08aa*/ 	.byte	0x3f
	.zero		1


	//   ....[93]....
        /*08ac*/ 	.word	0x0000e3c0
        /*08b0*/ 	.word	0x00000011
        /*08b4*/ 	.word	0x00038400
        /*08b8*/ 	.short	0x0101
        /*08ba*/ 	.byte	0x3f
	.zero		1


	//   ....[94]....
        /*08bc*/ 	.word	0x0000e490
        /*08c0*/ 	.word	0x00000005
        /*08c4*/ 	.word	0x00038440
        /*08c8*/ 	.short	0x010a
        /*08ca*/ 	.byte	0x3f
	.zero		1


	//   ....[95]....
        /*08cc*/ 	.word	0x0000e540
        /*08d0*/ 	.word	0x00000007
        /*08d4*/ 	.word	0x00038440
        /*08d8*/ 	.short	0x010a
        /*08da*/ 	.byte	0x3f
	.zero		1


	//   ....[96]....
        /*08dc*/ 	.word	0x0000e5f0
        /*08e0*/ 	.word	0x00000007
        /*08e4*/ 	.word	0x00038440
        /*08e8*/ 	.short	0x010a
        /*08ea*/ 	.byte	0x3f
	.zero		1


	//   ....[97]....
        /*08ec*/ 	.word	0x0000e6a0
        /*08f0*/ 	.word	0x00000007
        /*08f4*/ 	.word	0x00038440
        /*08f8*/ 	.short	0x010a
        /*08fa*/ 	.byte	0x3f
	.zero		1


	//   ....[98]....
        /*08fc*/ 	.word	0x0000e750
        /*0900*/ 	.word	0x00000007
        /*0904*/ 	.word	0x00038440
        /*0908*/ 	.short	0x010a
        /*090a*/ 	.byte	0x3f
	.zero		1


	//   ....[99]....
        /*090c*/ 	.word	0x0000e800
        /*0910*/ 	.word	0x00000007
        /*0914*/ 	.word	0x00038440
        /*0918*/ 	.short	0x010a
        /*091a*/ 	.byte	0x3f
	.zero		1


	//   ....[100]....
        /*091c*/ 	.word	0x0000e8b0
        /*0920*/ 	.word	0x00000007
        /*0924*/ 	.word	0x00038440
        /*0928*/ 	.short	0x010a
        /*092a*/ 	.byte	0x3f
	.zero		1


	//   ....[101]....
        /*092c*/ 	.word	0x0000e960
        /*0930*/ 	.word	0x00000003
        /*0934*/ 	.word	0x00038440
        /*0938*/ 	.short	0x010a
        /*093a*/ 	.byte	0x3f
	.zero		1


	//   ....[102]....
        /*093c*/ 	.word	0x0000e9c0
        /*0940*/ 	.word	0x00000003
        /*0944*/ 	.word	0x00038480
        /*0948*/ 	.short	0x010a
        /*094a*/ 	.byte	0x3f
	.zero		1


	//   ....[103]....
        /*094c*/ 	.word	0x0000ea20
        /*0950*/ 	.word	0x00000008
        /*0954*/ 	.word	0x00038480
        /*0958*/ 	.short	0x010a
        /*095a*/ 	.byte	0x3f
	.zero		1


	//   ....[104]....
        /*095c*/ 	.word	0x0000eae0
        /*0960*/ 	.word	0x00000006
        /*0964*/ 	.word	0x000384a0
        /*0968*/ 	.short	0x010a
        /*096a*/ 	.byte	0x3f
	.zero		1


	//   ....[105]....
        /*096c*/ 	.word	0x0000eb40
        /*0970*/ 	.word	0x0000000c
        /*0974*/ 	.word	0x000384a8
        /*0978*/ 	.short	0x010a
        /*097a*/ 	.byte	0x3f
	.zero		1


	//   ....[106]....
        /*097c*/ 	.word	0x0000eba0
        /*0980*/ 	.word	0x0000000c
        /*0984*/ 	.word	0x000384b0
        /*0988*/ 	.short	0x010a
        /*098a*/ 	.byte	0x3f
	.zero		1


	//   ....[107]....
        /*098c*/ 	.word	0x0000ec00
        /*0990*/ 	.word	0x0000000c
        /*0994*/ 	.word	0x000384b8
        /*0998*/ 	.short	0x010a
        /*099a*/ 	.byte	0x3f
	.zero		1


	//   ....[108]....
        /*099c*/ 	.word	0x0000ec60
        /*09a0*/ 	.word	0x0000000c
        /*09a4*/ 	.word	0x000384a0
        /*09a8*/ 	.short	0x010a
        /*09aa*/ 	.byte	0x3f
	.zero		1


	//   ....[109]....
        /*09ac*/ 	.word	0x0000ecc0
        /*09b0*/ 	.word	0x0000000c
        /*09b4*/ 	.word	0x000384a8
        /*09b8*/ 	.short	0x010a
        /*09ba*/ 	.byte	0x3f
	.zero		1


	//   ....[110]....
        /*09bc*/ 	.word	0x0000ed20
        /*09c0*/ 	.word	0x0000000c
        /*09c4*/ 	.word	0x000384b0
        /*09c8*/ 	.short	0x010a
        /*09ca*/ 	.byte	0x3f
	.zero		1


	//   ....[111]....
        /*09cc*/ 	.word	0x0000ed80
        /*09d0*/ 	.word	0x0000000c
        /*09d4*/ 	.word	0x000384b8
        /*09d8*/ 	.short	0x010a
        /*09da*/ 	.byte	0x3f
	.zero		1


	//   ....[112]....
        /*09dc*/ 	.word	0x0000ede0
        /*09e0*/ 	.word	0x00000003
        /*09e4*/ 	.word	0x00038400
        /*09e8*/ 	.short	0x010a
        /*09ea*/ 	.byte	0x3f
	.zero		1


	//   ....[113]....
        /*09ec*/ 	.word	0x0000ee40
        /*09f0*/ 	.word	0x00000003
        /*09f4*/ 	.word	0x000384e8
        /*09f8*/ 	.short	0x010a
        /*09fa*/ 	.byte	0x3f
	.zero		1


	//   ....[114]....
        /*09fc*/ 	.word	0x0000eea0
        /*0a00*/ 	.word	0x00000003
        /*0a04*/ 	.word	0x00038400
        /*0a08*/ 	.short	0x010a
        /*0a0a*/ 	.byte	0x3f
	.zero		1


	//   ....[115]....
        /*0a0c*/ 	.word	0x0000ef00
        /*0a10*/ 	.word	0x00000003
        /*0a14*/ 	.word	0x000384c0
        /*0a18*/ 	.short	0x010a
        /*0a1a*/ 	.byte	0x3f
	.zero		1


	//   ....[116]....
        /*0a1c*/ 	.word	0x0000ef60
        /*0a20*/ 	.word	0x00000003
        /*0a24*/ 	.word	0x000384c8
        /*0a28*/ 	.short	0x010a
        /*0a2a*/ 	.byte	0x3f
	.zero		1


	//   ....[117]....
        /*0a2c*/ 	.word	0x0000efc0
        /*0a30*/ 	.word	0x00000003
        /*0a34*/ 	.word	0x000384d0
        /*0a38*/ 	.short	0x010a
        /*0a3a*/ 	.byte	0x3f
	.zero		1


	//   ....[118]....
        /*0a3c*/ 	.word	0x0000f020
        /*0a40*/ 	.word	0x00000003
        /*0a44*/ 	.word	0x000384d8
        /*0a48*/ 	.short	0x010a
        /*0a4a*/ 	.byte	0x3f
	.zero		1


	//   ....[119]....
        /*0a4c*/ 	.word	0x0000f080
        /*0a50*/ 	.word	0x00000003
        /*0a54*/ 	.word	0x000384c0
        /*0a58*/ 	.short	0x010a
        /*0a5a*/ 	.byte	0x3f
	.zero		1


	//   ....[120]....
        /*0a5c*/ 	.word	0x0000f0e0
        /*0a60*/ 	.word	0x00000003
        /*0a64*/ 	.word	0x000384c8
        /*0a68*/ 	.short	0x010a
        /*0a6a*/ 	.byte	0x3f
	.zero		1


	//   ....[121]....
        /*0a6c*/ 	.word	0x0000f140
        /*0a70*/ 	.word	0x00000003
        /*0a74*/ 	.word	0x000384d0
        /*0a78*/ 	.short	0x010a
        /*0a7a*/ 	.byte	0x3f
	.zero		1


	//   ....[122]....
        /*0a7c*/ 	.word	0x0000f1a0
        /*0a80*/ 	.word	0x00000003
        /*0a84*/ 	.word	0x000384d8
        /*0a88*/ 	.short	0x010a
        /*0a8a*/ 	.byte	0x3f
	.zero		1


	//   ....[123]....
        /*0a8c*/ 	.word	0x0000f200
        /*0a90*/ 	.word	0x00000003
        /*0a94*/ 	.word	0x000384c0
        /*0a98*/ 	.short	0x010a
        /*0a9a*/ 	.byte	0x3f
	.zero		1


	//   ....[124]....
        /*0a9c*/ 	.word	0x0000f260
        /*0aa0*/ 	.word	0x00000003
        /*0aa4*/ 	.word	0x000384c8
        /*0aa8*/ 	.short	0x010a
        /*0aaa*/ 	.byte	0x3f
	.zero		1


	//   ....[125]....
        /*0aac*/ 	.word	0x0000f2c0
        /*0ab0*/ 	.word	0x00000003
        /*0ab4*/ 	.word	0x000384d0
        /*0ab8*/ 	.short	0x010a
        /*0aba*/ 	.byte	0x3f
	.zero		1


	//   ....[126]....
        /*0abc*/ 	.word	0x0000f390
        /*0ac0*/ 	.word	0x00000008
        /*0ac4*/ 	.word	0x00038490
        /*0ac8*/ 	.short	0x010a
        /*0aca*/ 	.byte	0x3f
	.zero		1


	//   ....[127]....
        /*0acc*/ 	.word	0x0000f3e0
        /*0ad0*/ 	.word	0x00000003
        /*0ad4*/ 	.word	0x00038400
        /*0ad8*/ 	.short	0x010a
        /*0ada*/ 	.byte	0x3f
	.zero		1


	//   ....[128]....
        /*0adc*/ 	.word	0x0000f5f0
        /*0ae0*/ 	.word	0x00000007
        /*0ae4*/ 	.word	0x00000000
        /*0ae8*/ 	.short	0x010a
        /*0aea*/ 	.byte	0x3f
	.zero		1


	//   ....[129]....
        /*0aec*/ 	.word	0x0000f640
        /*0af0*/ 	.word	0x00000011
        /*0af4*/ 	.word	0x00038440
        /*0af8*/ 	.short	0x010a
        /*0afa*/ 	.byte	0x3f
	.zero		1


	//   ....[130]....
        /*0afc*/ 	.word	0x0000f690
        /*0b00*/ 	.word	0x00000005
        /*0b04*/ 	.word	0x00038440
        /*0b08*/ 	.short	0x010a
        /*0b0a*/ 	.byte	0x3f
	.zero		1


	//   ....[131]....
        /*0b0c*/ 	.word	0x0000f6e0
        /*0b10*/ 	.word	0x00000007
        /*0b14*/ 	.word	0x00038440
        /*0b18*/ 	.short	0x010a
        /*0b1a*/ 	.byte	0x3f
	.zero		1


	//   ....[132]....
        /*0b1c*/ 	.word	0x0000f730
        /*0b20*/ 	.word	0x00000007
        /*0b24*/ 	.word	0x00038440
        /*0b28*/ 	.short	0x010a
        /*0b2a*/ 	.byte	0x3f
	.zero		1


	//   ....[133]....
        /*0b2c*/ 	.word	0x0000f780
        /*0b30*/ 	.word	0x00000007
        /*0b34*/ 	.word	0x00038440
        /*0b38*/ 	.short	0x010a
        /*0b3a*/ 	.byte	0x3f
	.zero		1


	//   ....[134]....
        /*0b3c*/ 	.word	0x0000f7d0
        /*0b40*/ 	.word	0x00000007
        /*0b44*/ 	.word	0x00038440
        /*0b48*/ 	.short	0x010a
        /*0b4a*/ 	.byte	0x3f
	.zero		1


	//   ....[135]....
        /*0b4c*/ 	.word	0x0000f820
        /*0b50*/ 	.word	0x00000007
        /*0b54*/ 	.word	0x00038440
        /*0b58*/ 	.short	0x010a
        /*0b5a*/ 	.byte	0x3f
	.zero		1


	//   ....[136]....
        /*0b5c*/ 	.word	0x0000f870
        /*0b60*/ 	.word	0x00000007
        /*0b64*/ 	.word	0x00038440
        /*0b68*/ 	.short	0x010a
        /*0b6a*/ 	.byte	0x3f
	.zero		1


	//----- nvinfo : EIATTR_NUM_MBARRIERS
	.align		4
.L_37:
        /*0b6c*/ 	.byte	0x03, 0x38
        /*0b6e*/ 	.short	0x001e


	//----- nvinfo : EIATTR_EXIT_INSTR_OFFSETS
	.align		4
        /*0b70*/ 	.byte	0x04, 0x1c
        /*0b72*/ 	.short	(.L_39 - .L_38)


	//   ....[0]....
.L_38:
        /*0b74*/ 	.word	0x00002e40


	//   ....[1]....
        /*0b78*/ 	.word	0x00002f00


	//   ....[2]....
        /*0b7c*/ 	.word	0x00008b80


	//   ....[3]....
        /*0b80*/ 	.word	0x00008c20


	//   ....[4]....
        /*0b84*/ 	.word	0x0000aab0


	//   ....[5]....
        /*0b88*/ 	.word	0x0000c670


	//   ....[6]....
        /*0b8c*/ 	.word	0x0000e990


	//----- nvinfo : EIATTR_MAX_THREADS
	.align		4
.L_39:
        /*0b90*/ 	.byte	0x04, 0x05
        /*0b92*/ 	.short	(.L_41 - .L_40)
.L_40:
        /*0b94*/ 	.word	0x00000180
        /*0b98*/ 	.word	0x00000001
        /*0b9c*/ 	.word	0x00000001


	//----- nvinfo : EIATTR_CRS_STACK_SIZE
	.align		4
.L_41:
        /*0ba0*/ 	.byte	0x04, 0x1e
        /*0ba2*/ 	.short	(.L_43 - .L_42)
.L_42:
        /*0ba4*/ 	.word	0x00000000


	//----- nvinfo : EIATTR_CBANK_PARAM_SIZE
	.align		4
.L_43:
        /*0ba8*/ 	.byte	0x03, 0x19
        /*0baa*/ 	.short	0x0770


	//----- nvinfo : EIATTR_PARAM_CBANK
	.align		4
        /*0bac*/ 	.byte	0x04, 0x0a
        /*0bae*/ 	.short	(.L_45 - .L_44)
	.align		4
.L_44:
        /*0bb0*/ 	.word	index@(.nv.constant0._ZN7cutlass13device_kernelINS_4gemm6kernel13GemmUniversalINS1_17GroupProblemShapeIN4cute5tupleIJiiiEEEEENS1_10collective13CollectiveMmaINS1_39MainloopSm90ArrayTmaGmmaWarpSpecializedILi2ENS6_IJNS5_1CILi2EEENSC_ILi1EEESE_EEENS1_43KernelPtrArrayTmaWarpSpecializedCooperativeEEENS6_IJNSC_ILi128EEENSC_ILi256EEESI_EEENS_6half_tEPNS6_IJlSE_NSC_ILi0EEEEEESL_SO_NS5_8TiledMMAINS5_8MMA_AtomIJNS5_4SM904GMMA26MMA_64x256x16_F32F16F16_SSILNSS_5MajorE0ELSU_0ELNSS_7ScaleInE1ELSV_1EEEEEENS5_6LayoutISF_NS6_IJSE_SM_SM_EEEEENS6_IJNS5_10UnderscoreES11_S11_EEEEENS5_13SM90_TMA_LOADENS5_14ComposedLayoutINS5_7SwizzleILi3ELi4ELi3EEENS5_18smem_ptr_flag_bitsILi16EEENSY_INS6_IJNSC_ILi8EEENSC_ILi64EEEEEENS6_IJS1B_SE_EEEEEEEvNS5_8identityENS5_23SM90_TMA_LOAD_MULTICASTES1F_vS1G_EENS_8epilogue10collective18CollectiveEpilogueINS1J_30Sm90PtrArrayTmaWarpSpecializedILi4ELi2ELi16ELb1ELb0ELi2EEEJSK_NS6_IJSI_NSC_ILi32EEEEEESL_PNS6_IJSE_lSM_EEESL_S1R_NS1J_6fusion15FusionCallbacksIS1N_NS1S_17LinearCombinationISL_fSL_fLNS_15FloatRoundStyleE2EEESK_S1P_JEEES14_NS15_IS17_S19_NSY_INS6_IJS1B_S1A_EEENS6_IJSE_S1B_EEEEEEENS5_17SM75_U16x8_LDSM_TENS5_14SM90_TMA_STOREES21_NS5_17SM90_U16x8_STSM_TENS5_9Copy_AtomIJNS5_17SM90_U32x4_STSM_NESL_EEEvEEEvvEEEEvNT_6ParamsE)
        /*0bb4*/ 	.short	0x0210
        /*0bb6*/ 	.short	0x0770


	//----- nvinfo : EIATTR_SW_WAR
	.align		4
.L_45:
        /*0bb8*/ 	.byte	0x04, 0x36
        /*0bba*/ 	.short	(.L_47 - .L_46)
.L_46:
        /*0bbc*/ 	.word	0x00000008
.L_47:


//--------------------- .nv.callgraph             --------------------------
	.section	.nv.callgraph,"",@"SHT_CUDA_CALLGRAPH"
	.align	4
	.sectionentsize	8
	.align		4
        /*0000*/ 	.word	0x00000000
	.align		4
        /*0004*/ 	.word	0xffffffff
	.align		4
        /*0008*/ 	.word	index@(_ZN7cutlass13device_kernelINS_4gemm6kernel13GemmUniversalINS1_17GroupProblemShapeIN4cute5tupleIJiiiEEEEENS1_10collective13CollectiveMmaINS1_39MainloopSm90ArrayTmaGmmaWarpSpecializedILi2ENS6_IJNS5_1CILi2EEENSC_ILi1EEESE_EEENS1_43KernelPtrArrayTmaWarpSpecializedCooperativeEEENS6_IJNSC_ILi128EEENSC_ILi256EEESI_EEENS_6half_tEPNS6_IJlSE_NSC_ILi0EEEEEESL_SO_NS5_8TiledMMAINS5_8MMA_AtomIJNS5_4SM904GMMA26MMA_64x256x16_F32F16F16_SSILNSS_5MajorE0ELSU_0ELNSS_7ScaleInE1ELSV_1EEEEEENS5_6LayoutISF_NS6_IJSE_SM_SM_EEEEENS6_IJNS5_10UnderscoreES11_S11_EEEEENS5_13SM90_TMA_LOADENS5_14ComposedLayoutINS5_7SwizzleILi3ELi4ELi3EEENS5_18smem_ptr_flag_bitsILi16EEENSY_INS6_IJNSC_ILi8EEENSC_ILi64EEEEEENS6_IJS1B_SE_EEEEEEEvNS5_8identityENS5_23SM90_TMA_LOAD_MULTICASTES1F_vS1G_EENS_8epilogue10collective18CollectiveEpilogueINS1J_30Sm90PtrArrayTmaWarpSpecializedILi4ELi2ELi16ELb1ELb0ELi2EEEJSK_NS6_IJSI_NSC_ILi32EEEEEESL_PNS6_IJSE_lSM_EEESL_S1R_NS1J_6fusion15FusionCallbacksIS1N_NS1S_17LinearCombinationISL_fSL_fLNS_15FloatRoundStyleE2EEESK_S1P_JEEES14_NS15_IS17_S19_NSY_INS6_IJS1B_S1A_EEENS6_IJSE_S1B_EEEEEEENS5_17SM75_U16x8_LDSM_TENS5_14SM90_TMA_STOREES21_NS5_17SM90_U16x8_STSM_TENS5_9Copy_AtomIJNS5_17SM90_U32x4_STSM_NESL_EEEvEEEvvEEEEvNT_6ParamsE)
	.align		4
        /*000c*/ 	.word	index@(__assertfail)
	.align		4
        /*0010*/ 	.word	0x00000000
	.align		4
        /*0014*/ 	.word	0xfffffffe
	.align		4
        /*0018*/ 	.word	0x00000000
	.align		4
        /*001c*/ 	.word	0xfffffffd
	.align		4
        /*0020*/ 	.word	0x00000000
	.align		4
        /*0024*/ 	.word	0xfffffffc


//--------------------- .nv.constant4             --------------------------
	.section	.nv.constant4,"a",@progbits
	.align	8
	.align		8
.nv.constant4:
        /*0000*/ 	.dword	__assertfail
	.align		8
        /*0008*/ 	.dword	__unnamed_1
	.align		8
        /*0010*/ 	.dword	_ZN39_INTERNAL_b9a4bb8b_4_k_cu_0db5cf62_41004cuda3std3__45__cpo5beginE
	.align		8
        /*0018*/ 	.dword	_ZN39_INTERNAL_b9a4bb8b_4_k_cu_0db5cf62_41004cuda3std3__45__cpo3endE
	.align		8
        /*0020*/ 	.dword	_ZN39_INTERNAL_b9a4bb8b_4_k_cu_0db5cf62_41004cuda3std3__45__cpo6cbeginE
	.align		8
        /*0028*/ 	.dword	_ZN39_INTERNAL_b9a4bb8b_4_k_cu_0db5cf62_41004cuda3std3__45__cpo4cendE
	.align		8
        /*0030*/ 	.dword	_ZN39_INTERNAL_b9a4bb8b_4_k_cu_0db5cf62_41004cuda3std3__441_GLOBAL__N__b9a4bb8b_4_k_cu_0db5cf62_41006ignoreE
	.align		8
        /*0038*/ 	.dword	_ZN39_INTERNAL_b9a4bb8b_4_k_cu_0db5cf62_41004cuda3std3__419piecewise_constructE
	.align		8
        /*0040*/ 	.dword	_ZN39_INTERNAL_b9a4bb8b_4_k_cu_0db5cf62_41004cuda3std3__48in_placeE
	.align		8
        /*0048*/ 	.dword	_ZN39_INTERNAL_b9a4bb8b_4_k_cu_0db5cf62_41004cuda3std6ranges3__45__cpo4swapE
	.align		8
        /*0050*/ 	.dword	_ZN39_INTERNAL_b9a4bb8b_4_k_cu_0db5cf62_41004cuda3std6ranges3__45__cpo9iter_moveE
	.align		8
        /*0058*/ 	.dword	_ZN39_INTERNAL_b9a4bb8b_4_k_cu_0db5cf62_41004cute7productE
	.align		8
        /*0060*/ 	.dword	_ZN39_INTERNAL_b9a4bb8b_4_k_cu_0db5cf62_41004cute1_E
	.align		8
        /*0068*/ 	.dword	$str$24
	.align		8
        /*0070*/ 	.dword	$str$25


//--------------------- .text._ZN7cutlass13device_kernelINS_4gemm6kernel13GemmUniversalINS1_17GroupProblemShapeIN4cute5tupleIJiiiEEEEENS1_10collective13CollectiveMmaINS1_39MainloopSm90ArrayTmaGmmaWarpSpecializedILi2ENS6_IJNS5_1CILi2EEENSC_ILi1EEESE_EEENS1_43KernelPtrArrayTmaWarpSpecializedCooperativeEEENS6_IJNSC_ILi128EEENSC_ILi256EEESI_EEENS_6half_tEPNS6_IJlSE_NSC_ILi0EEEEEESL_SO_NS5_8TiledMMAINS5_8MMA_AtomIJNS5_4SM904GMMA26MMA_64x256x16_F32F16F16_SSILNSS_5MajorE0ELSU_0ELNSS_7ScaleInE1ELSV_1EEEEEENS5_6LayoutISF_NS6_IJSE_SM_SM_EEEEENS6_IJNS5_10UnderscoreES11_S11_EEEEENS5_13SM90_TMA_LOADENS5_14ComposedLayoutINS5_7SwizzleILi3ELi4ELi3EEENS5_18smem_ptr_flag_bitsILi16EEENSY_INS6_IJNSC_ILi8EEENSC_ILi64EEEEEENS6_IJS1B_SE_EEEEEEEvNS5_8identityENS5_23SM90_TMA_LOAD_MULTICASTES1F_vS1G_EENS_8epilogue10collective18CollectiveEpilogueINS1J_30Sm90PtrArrayTmaWarpSpecializedILi4ELi2ELi16ELb1ELb0ELi2EEEJSK_NS6_IJSI_NSC_ILi32EEEEEESL_PNS6_IJSE_lSM_EEESL_S1R_NS1J_6fusion15FusionCallbacksIS1N_NS1S_17LinearCombinationISL_fSL_fLNS_15FloatRoundStyleE2EEESK_S1P_JEEES14_NS15_IS17_S19_NSY_INS6_IJS1B_S1A_EEENS6_IJSE_S1B_EEEEEEENS5_17SM75_U16x8_LDSM_TENS5_14SM90_TMA_STOREES21_NS5_17SM90_U16x8_STSM_TENS5_9Copy_AtomIJNS5_17SM90_U32x4_STSM_NESL_EEEvEEEvvEEEEvNT_6ParamsE --------------------------
	.section	.text._ZN7cutlass13device_kernelINS_4gemm6kernel13GemmUniversalINS1_17GroupProblemShapeIN4cute5tupleIJiiiEEEEENS1_10collective13CollectiveMmaINS1_39MainloopSm90ArrayTmaGmmaWarpSpecializedILi2ENS6_IJNS5_1CILi2EEENSC_ILi1EEESE_EEENS1_43KernelPtrArrayTmaWarpSpecializedCooperativeEEENS6_IJNSC_ILi128EEENSC_ILi256EEESI_EEENS_6half_tEPNS6_IJlSE_NSC_ILi0EEEEEESL_SO_NS5_8TiledMMAINS5_8MMA_AtomIJNS5_4SM904GMMA26MMA_64x256x16_F32F16F16_SSILNSS_5MajorE0ELSU_0ELNSS_7ScaleInE1ELSV_1EEEEEENS5_6LayoutISF_NS6_IJSE_SM_SM_EEEEENS6_IJNS5_10UnderscoreES11_S11_EEEEENS5_13SM90_TMA_LOADENS5_14ComposedLayoutINS5_7SwizzleILi3ELi4ELi3EEENS5_18smem_ptr_flag_bitsILi16EEENSY_INS6_IJNSC_ILi8EEENSC_ILi64EEEEEENS6_IJS1B_SE_EEEEEEEvNS5_8identityENS5_23SM90_TMA_LOAD_MULTICASTES1F_vS1G_EENS_8epilogue10collective18CollectiveEpilogueINS1J_30Sm90PtrArrayTmaWarpSpecializedILi4ELi2ELi16ELb1ELb0ELi2EEEJSK_NS6_IJSI_NSC_ILi32EEEEEESL_PNS6_IJSE_lSM_EEESL_S1R_NS1J_6fusion15FusionCallbacksIS1N_NS1S_17LinearCombinationISL_fSL_fLNS_15FloatRoundStyleE2EEESK_S1P_JEEES14_NS15_IS17_S19_NSY_INS6_IJS1B_S1A_EEENS6_IJSE_S1B_EEEEEEENS5_17SM75_U16x8_LDSM_TENS5_14SM90_TMA_STOREES21_NS5_17SM90_U16x8_STSM_TENS5_9Copy_AtomIJNS5_17SM90_U32x4_STSM_NESL_EEEvEEEvvEEEEvNT_6ParamsE,"ax",@progbits
	.align	128
.text._ZN7cutlass13device_kernelINS_4gemm6kernel13GemmUniversalINS1_17GroupProblemShapeIN4cute5tupleIJiiiEEEEENS1_10collective13CollectiveMmaINS1_39MainloopSm90ArrayTmaGmmaWarpSpecializedILi2ENS6_IJNS5_1CILi2EEENSC_ILi1EEESE_EEENS1_43KernelPtrArrayTmaWarpSpecializedCooperativeEEENS6_IJNSC_ILi128EEENSC_ILi256EEESI_EEENS_6half_tEPNS6_IJlSE_NSC_ILi0EEEEEESL_SO_NS5_8TiledMMAINS5_8MMA_AtomIJNS5_4SM904GMMA26MMA_64x256x16_F32F16F16_SSILNSS_5MajorE0ELSU_0ELNSS_7ScaleInE1ELSV_1EEEEEENS5_6LayoutISF_NS6_IJSE_SM_SM_EEEEENS6_IJNS5_10UnderscoreES11_S11_EEEEENS5_13SM90_TMA_LOADENS5_14ComposedLayoutINS5_7SwizzleILi3ELi4ELi3EEENS5_18smem_ptr_flag_bitsILi16EEENSY_INS6_IJNSC_ILi8EEENSC_ILi64EEEEEENS6_IJS1B_SE_EEEEEEEvNS5_8identityENS5_23SM90_TMA_LOAD_MULTICASTES1F_vS1G_EENS_8epilogue10collective18CollectiveEpilogueINS1J_30Sm90PtrArrayTmaWarpSpecializedILi4ELi2ELi16ELb1ELb0ELi2EEEJSK_NS6_IJSI_NSC_ILi32EEEEEESL_PNS6_IJSE_lSM_EEESL_S1R_NS1J_6fusion15FusionCallbacksIS1N_NS1S_17LinearCombinationISL_fSL_fLNS_15FloatRoundStyleE2EEESK_S1P_JEEES14_NS15_IS17_S19_NSY_INS6_IJS1B_S1A_EEENS6_IJSE_S1B_EEEEEEENS5_17SM75_U16x8_LDSM_TENS5_14SM90_TMA_STOREES21_NS5_17SM90_U16x8_STSM_TENS5_9Copy_AtomIJNS5_17SM90_U32x4_STSM_NESL_EEEvEEEvvEEEEvNT_6ParamsE:
        .type           _ZN7cutlass13device_kernelINS_4gemm6kernel13GemmUniversalINS1_17GroupProblemShapeIN4cute5tupleIJiiiEEEEENS1_10collective13CollectiveMmaINS1_39MainloopSm90ArrayTmaGmmaWarpSpecializedILi2ENS6_IJNS5_1CILi2EEENSC_ILi1EEESE_EEENS1_43KernelPtrArrayTmaWarpSpecializedCooperativeEEENS6_IJNSC_ILi128EEENSC_ILi256EEESI_EEENS_6half_tEPNS6_IJlSE_NSC_ILi0EEEEEESL_SO_NS5_8TiledMMAINS5_8MMA_AtomIJNS5_4SM904GMMA26MMA_64x256x16_F32F16F16_SSILNSS_5MajorE0ELSU_0ELNSS_7ScaleInE1ELSV_1EEEEEENS5_6LayoutISF_NS6_IJSE_SM_SM_EEEEENS6_IJNS5_10UnderscoreES11_S11_EEEEENS5_13SM90_TMA_LOADENS5_14ComposedLayoutINS5_7SwizzleILi3ELi4ELi3EEENS5_18smem_ptr_flag_bitsILi16EEENSY_INS6_IJNSC_ILi8EEENSC_ILi64EEEEEENS6_IJS1B_SE_EEEEEEEvNS5_8identityENS5_23SM90_TMA_LOAD_MULTICASTES1F_vS1G_EENS_8epilogue10collective18CollectiveEpilogueINS1J_30Sm90PtrArrayTmaWarpSpecializedILi4ELi2ELi16ELb1ELb0ELi2EEEJSK_NS6_IJSI_NSC_ILi32EEEEEESL_PNS6_IJSE_lSM_EEESL_S1R_NS1J_6fusion15FusionCallbacksIS1N_NS1S_17LinearCombinationISL_fSL_fLNS_15FloatRoundStyleE2EEESK_S1P_JEEES14_NS15_IS17_S19_NSY_INS6_IJS1B_S1A_EEENS6_IJSE_S1B_EEEEEEENS5_17SM75_U16x8_LDSM_TENS5_14SM90_TMA_STOREES21_NS5_17SM90_U16x8_STSM_TENS5_9Copy_AtomIJNS5_17SM90_U32x4_STSM_NESL_EEEvEEEvvEEEEvNT_6ParamsE,@function
        .size           _ZN7cutlass13device_kernelINS_4gemm6kernel13GemmUniversalINS1_17GroupProblemShapeIN4cute5tupleIJiiiEEEEENS1_10collective13CollectiveMmaINS1_39MainloopSm90ArrayTmaGmmaWarpSpecializedILi2ENS6_IJNS5_1CILi2EEENSC_ILi1EEESE_EEENS1_43KernelPtrArrayTmaWarpSpecializedCooperativeEEENS6_IJNSC_ILi128EEENSC_ILi256EEESI_EEENS_6half_tEPNS6_IJlSE_NSC_ILi0EEEEEESL_SO_NS5_8TiledMMAINS5_8MMA_AtomIJNS5_4SM904GMMA26MMA_64x256x16_F32F16F16_SSILNSS_5MajorE0ELSU_0ELNSS_7ScaleInE1ELSV_1EEEEEENS5_6LayoutISF_NS6_IJSE_SM_SM_EEEEENS6_IJNS5_10UnderscoreES11_S11_EEEEENS5_13SM90_TMA_LOADENS5_14ComposedLayoutINS5_7SwizzleILi3ELi4ELi3EEENS5_18smem_ptr_flag_bitsILi16EEENSY_INS6_IJNSC_ILi8EEENSC_ILi64EEEEEENS6_IJS1B_SE_EEEEEEEvNS5_8identityENS5_23SM90_TMA_LOAD_MULTICASTES1F_vS1G_EENS_8epilogue10collective18CollectiveEpilogueINS1J_30Sm90PtrArrayTmaWarpSpecializedILi4ELi2ELi16ELb1ELb0ELi2EEEJSK_NS6_IJSI_NSC_ILi32EEEEEESL_PNS6_IJSE_lSM_EEESL_S1R_NS1J_6fusion15FusionCallbacksIS1N_NS1S_17LinearCombinationISL_fSL_fLNS_15FloatRoundStyleE2EEESK_S1P_JEEES14_NS15_IS17_S19_NSY_INS6_IJS1B_S1A_EEENS6_IJSE_S1B_EEEEEEENS5_17SM75_U16x8_LDSM_TENS5_14SM90_TMA_STOREES21_NS5_17SM90_U16x8_STSM_TENS5_9Copy_AtomIJNS5_17SM90_U32x4_STSM_NESL_EEEvEEEvvEEEEvNT_6ParamsE,(.L_x_314 - _ZN7cutlass13device_kernelINS_4gemm6kernel13GemmUniversalINS1_17GroupProblemShapeIN4cute5tupleIJiiiEEEEENS1_10collective13CollectiveMmaINS1_39MainloopSm90ArrayTmaGmmaWarpSpecializedILi2ENS6_IJNS5_1CILi2EEENSC_ILi1EEESE_EEENS1_43KernelPtrArrayTmaWarpSpecializedCooperativeEEENS6_IJNSC_ILi128EEENSC_ILi256EEESI_EEENS_6half_tEPNS6_IJlSE_NSC_ILi0EEEEEESL_SO_NS5_8TiledMMAINS5_8MMA_AtomIJNS5_4SM904GMMA26MMA_64x256x16_F32F16F16_SSILNSS_5MajorE0ELSU_0ELNSS_7ScaleInE1ELSV_1EEEEEENS5_6LayoutISF_NS6_IJSE_SM_SM_EEEEENS6_IJNS5_10UnderscoreES11_S11_EEEEENS5_13SM90_TMA_LOADENS5_14ComposedLayoutINS5_7SwizzleILi3ELi4ELi3EEENS5_18smem_ptr_flag_bitsILi16EEENSY_INS6_IJNSC_ILi8EEENSC_ILi64EEEEEENS6_IJS1B_SE_EEEEEEEvNS5_8identityENS5_23SM90_TMA_LOAD_MULTICASTES1F_vS1G_EENS_8epilogue10collective18CollectiveEpilogueINS1J_30Sm90PtrArrayTmaWarpSpecializedILi4ELi2ELi16ELb1ELb0ELi2EEEJSK_NS6_IJSI_NSC_ILi32EEEEEESL_PNS6_IJSE_lSM_EEESL_S1R_NS1J_6fusion15FusionCallbacksIS1N_NS1S_17LinearCombinationISL_fSL_fLNS_15FloatRoundStyleE2EEESK_S1P_JEEES14_NS15_IS17_S19_NSY_INS6_IJS1B_S1A_EEENS6_IJSE_S1B_EEEEEEENS5_17SM75_U16x8_LDSM_TENS5_14SM90_TMA_STOREES21_NS5_17SM90_U16x8_STSM_TENS5_9Copy_AtomIJNS5_17SM90_U32x4_STSM_NESL_EEEvEEEvvEEEEvNT_6ParamsE)
        .other          _ZN7cutlass13device_kernelINS_4gemm6kernel13GemmUniversalINS1_17GroupProblemShapeIN4cute5tupleIJiiiEEEEENS1_10collective13CollectiveMmaINS1_39MainloopSm90ArrayTmaGmmaWarpSpecializedILi2ENS6_IJNS5_1CILi2EEENSC_ILi1EEESE_EEENS1_43KernelPtrArrayTmaWarpSpecializedCooperativeEEENS6_IJNSC_ILi128EEENSC_ILi256EEESI_EEENS_6half_tEPNS6_IJlSE_NSC_ILi0EEEEEESL_SO_NS5_8TiledMMAINS5_8MMA_AtomIJNS5_4SM904GMMA26MMA_64x256x16_F32F16F16_SSILNSS_5MajorE0ELSU_0ELNSS_7ScaleInE1ELSV_1EEEEEENS5_6LayoutISF_NS6_IJSE_SM_SM_EEEEENS6_IJNS5_10UnderscoreES11_S11_EEEEENS5_13SM90_TMA_LOADENS5_14ComposedLayoutINS5_7SwizzleILi3ELi4ELi3EEENS5_18smem_ptr_flag_bitsILi16EEENSY_INS6_IJNSC_ILi8EEENSC_ILi64EEEEEENS6_IJS1B_SE_EEEEEEEvNS5_8identityENS5_23SM90_TMA_LOAD_MULTICASTES1F_vS1G_EENS_8epilogue10collective18CollectiveEpilogueINS1J_30Sm90PtrArrayTmaWarpSpecializedILi4ELi2ELi16ELb1ELb0ELi2EEEJSK_NS6_IJSI_NSC_ILi32EEEEEESL_PNS6_IJSE_lSM_EEESL_S1R_NS1J_6fusion15FusionCallbacksIS1N_NS1S_17LinearCombinationISL_fSL_fLNS_15FloatRoundStyleE2EEESK_S1P_JEEES14_NS15_IS17_S19_NSY_INS6_IJS1B_S1A_EEENS6_IJSE_S1B_EEEEEEENS5_17SM75_U16x8_LDSM_TENS5_14SM90_TMA_STOREES21_NS5_17SM90_U16x8_STSM_TENS5_9Copy_AtomIJNS5_17SM90_U32x4_STSM_NESL_EEEvEEEvvEEEEvNT_6ParamsE,@"STO_CUDA_ENTRY STV_DEFAULT"
_ZN7cutlass13device_kernelINS_4gemm6kernel13GemmUniversalINS1_17GroupProblemShapeIN4cute5tupleIJiiiEEEEENS1_10collective13CollectiveMmaINS1_39MainloopSm90ArrayTmaGmmaWarpSpecializedILi2ENS6_IJNS5_1CILi2EEENSC_ILi1EEESE_EEENS1_43KernelPtrArrayTmaWarpSpecializedCooperativeEEENS6_IJNSC_ILi128EEENSC_ILi256EEESI_EEENS_6half_tEPNS6_IJlSE_NSC_ILi0EEEEEESL_SO_NS5_8TiledMMAINS5_8MMA_AtomIJNS5_4SM904GMMA26MMA_64x256x16_F32F16F16_SSILNSS_5MajorE0ELSU_0ELNSS_7ScaleInE1ELSV_1EEEEEENS5_6LayoutISF_NS6_IJSE_SM_SM_EEEEENS6_IJNS5_10UnderscoreES11_S11_EEEEENS5_13SM90_TMA_LOADENS5_14ComposedLayoutINS5_7SwizzleILi3ELi4ELi3EEENS5_18smem_ptr_flag_bitsILi16EEENSY_INS6_IJNSC_ILi8EEENSC_ILi64EEEEEENS6_IJS1B_SE_EEEEEEEvNS5_8identityENS5_23SM90_TMA_LOAD_MULTICASTES1F_vS1G_EENS_8epilogue10collective18CollectiveEpilogueINS1J_30Sm90PtrArrayTmaWarpSpecializedILi4ELi2ELi16ELb1ELb0ELi2EEEJSK_NS6_IJSI_NSC_ILi32EEEEEESL_PNS6_IJSE_lSM_EEESL_S1R_NS1J_6fusion15FusionCallbacksIS1N_NS1S_17LinearCombinationISL_fSL_fLNS_15FloatRoundStyleE2EEESK_S1P_JEEES14_NS15_IS17_S19_NSY_INS6_IJS1B_S1A_EEENS6_IJSE_S1B_EEEEEEENS5_17SM75_U16x8_LDSM_TENS5_14SM90_TMA_STOREES21_NS5_17SM90_U16x8_STSM_TENS5_9Copy_AtomIJNS5_17SM90_U32x4_STSM_NESL_EEEvEEEvvEEEEvNT_6ParamsE:
[----:B------:R-:W1:Y:S08]  /*0000*/  LDC R1, c[0x0][0x28] ;  /* 0x00000a00ff017b82 */ /* 0x000e700000000800 */
[----:B------:R-:W2:Y:S01]  /*0010*/  LDC.64 R4, c[0x0][0x918] ;  /* 0x00024600ff047b82 */ /* 0x000ea20000000a00 */
[----:B------:R-:W-:Y:S01]  /*0020*/  ULDC.64 UR58, c[0x0][0x208] ;  /* 0x00008200003a7ab9 */ /* 0x000fe20000000a00 */
[----:B------:R-:W3:Y:S01]  /*0030*/  S2R R19, SR_TID.X ;  /* 0x0000000000137919 */ /* 0x000ee20000002100 */
[----:B------:R-:W-:Y:S01]  /*0040*/  ULDC UR4, c[0x0][0x910] ;  /* 0x0002440000047ab9 */ /* 0x000fe20000000800 */
[----:B------:R-:W-:Y:S01]  /*0050*/  ULDC.64 UR20, c[0x0][0x8d0] ;  /* 0x0002340000147ab9 */ /* 0x000fe20000000a00 */
[----:B------:R-:W-:Y:S01]  /*0060*/  ULDC.64 UR14, c[0x0][0x8c8] ;  /* 0x00023200000e7ab9 */ /* 0x000fe20000000a00 */
[----:B------:R-:W-:Y:S01]  /*0070*/  IMAD.MOV.U32 R8, RZ, RZ, RZ ;  /* 0x000000ffff087224 */ /* 0x000fe200078e00ff */
[----:B------:R-:W-:Y:S01]  /*0080*/  ULDC.64 UR16, c[0x0][0x8e0] ;  /* 0x0002380000107ab9 */ /* 0x000fe20000000a00 */
[----:B------:R-:W4:Y:S01]  /*0090*/  S2UR UR8, SR_CTAID.Y ;  /* 0x00000000000879c3 */ /* 0x000f220000002600 */
[----:B------:R-:W-:Y:S01]  /*00a0*/  IMAD.MOV.U32 R10, RZ, RZ, RZ ;  /* 0x000000ffff0a7224 */ /* 0x000fe200078e00ff */
[----:B------:R-:W-:Y:S01]  /*00b0*/  ULDC.64 UR22, c[0x0][0x8e8] ;  /* 0x00023a0000167ab9 */ /* 0x000fe20000000a00 */
[----:B--2---:R-:W2:Y:S01]  /*00c0*/  LDG.E R7, desc[UR58][R4.64] ;  /* 0x0000003a04077981 */ /* 0x004ea2000c1e1900 */
[----:B------:R-:W-:-:S03]  /*00d0*/  IMAD.U32 R0, RZ, RZ, UR4 ;  /* 0x00000004ff007e24 */ /* 0x000fc6000f8e00ff */
[----:B------:R-:W2:Y:S01]  /*00e0*/  LDG.E R6, desc[UR58][R4.64+0x4] ;  /* 0x0000043a04067981 */ /* 0x000ea2000c1e1900 */
[----:B---3--:R-:W-:Y:S01]  /*00f0*/  LOP3.LUT R9, R19, 0x1f, RZ, 0xc0, !PT ;  /* 0x0000001f13097812 */ /* 0x008fe200078ec0ff */
[----:B------:R-:W-:Y:S01]  /*0100*/  UISETP.NE.U32.AND UP0, UPT, UR20, URZ, UPT ;  /* 0x0000003f1400728c */ /* 0x000fe2000bf05070 */
[----:B------:R-:W3:Y:S01]  /*0110*/  S2UR UR40, SR_CTAID.X ;  /* 0x00000000002879c3 */ /* 0x000ee20000002500 */
[----:B------:R-:W-:Y:S01]  /*0120*/  ULDC UR4, c[0x0][0x908] ;  /* 0x0002420000047ab9 */ /* 0x000fe20000000800 */
[----:B------:R-:W-:Y:S01]  /*0130*/  ISETP.GE.AND P0, PT, R9, R0, PT ;  /* 0x000000000900720c */ /* 0x000fe20003f06270 */
[----:B------:R-:W-:Y:S02]  /*0140*/  UISETP.NE.AND.EX UP0, UPT, UR21, URZ, UPT, UP0 ;  /* 0x0000003f1500728c */ /* 0x000fe4000bf05300 */
[----:B------:R-:W-:-:S09]  /*0150*/  UISETP.NE.AND UP3, UPT, UR4, 0x1, UPT ;  /* 0x000000010400788c */ /* 0x000fd2000bf65270 */
[----:B------:R-:W-:Y:S01]  /*0160*/  @UP0 ULDC UR10, c[0x0][0x8dc] ;  /* 0x00023700000a0ab9 */ /* 0x000fe20000000800 */
[----:B------:R-:W1:Y:S01]  /*0170*/  @!P0 LDC.64 R2, c[0x0][0x918] ;  /* 0x00024600ff028b82 */ /* 0x000e620000000a00 */
[----:B----4-:R-:W-:Y:S01]  /*0180*/  @UP3 UMOV UR6, UR8 ;  /* 0x0000000800063c82 */ /* 0x010fe20008000000 */
[----:B------:R-:W-:Y:S01]  /*0190*/  @UP3 ULDC UR18, c[0x0][0x10] ;  /* 0x0000040000123ab9 */ /* 0x000fe20000000800 */
[----:B------:R-:W-:Y:S01]  /*01a0*/  @UP3 UMOV UR4, UR6 ;  /* 0x0000000600043c82 */ /* 0x000fe20008000000 */
[----:B------:R-:W-:Y:S01]  /*01b0*/  @UP3 UMOV UR5, URZ ;  /* 0x0000003f00053c82 */ /* 0x000fe20008000000 */
[----:B------:R-:W-:Y:S01]  /*01c0*/  @!UP3 UMOV UR6, UR8 ;  /* 0x000000080006bc82 */ /* 0x000fe20008000000 */
[----:B---3--:R-:W-:Y:S01]  /*01d0*/  @UP3 UIMAD.WIDE.U32 UR18, UR40, UR18, UR4 ;  /* 0x00000012281232a5 */ /* 0x008fe2000f8e0004 */
[----:B------:R-:W-:Y:S01]  /*01e0*/  @UP3 UMOV UR9, URZ ;  /* 0x0000003f00093c82 */ /* 0x000fe20008000000 */
[----:B-1----:R-:W-:-:S05]  /*01f0*/  @!P0 IMAD.WIDE.U32 R2, R9, 0xc, R2 ;  /* 0x0000000c09028825 */ /* 0x002fca00078e0002 */
[----:B------:R1:W5:Y:S04]  /*0200*/  @!P0 LDG.E R8, desc[UR58][R2.64] ;  /* 0x0000003a02088981 */ /* 0x000368000c1e1900 */
[----:B------:R1:W5:Y:S01]  /*0210*/  @!P0 LDG.E R10, desc[UR58][R2.64+0x4] ;  /* 0x0000043a020a8981 */ /* 0x000362000c1e1900 */
[----:B------:R-:W-:Y:S01]  /*0220*/  ISETP.NE.U32.AND P0, PT, RZ, UR22, PT ;  /* 0x00000016ff007c0c */ /* 0x000fe2000bf05070 */
[----:B------:R-:W-:-:S03]  /*0230*/  @!UP3 ULDC UR7, c[0x0][0xc] ;  /* 0x000003000007bab9 */ /* 0x000fc60000000800 */
[----:B------:R-:W-:Y:S01]  /*0240*/  ISETP.NE.AND.EX P0, PT, RZ, UR23, PT, P0 ;  /* 0x00000017ff007c0c */ /* 0x000fe2000bf05300 */
[----:B------:R-:W-:Y:S01]  /*0250*/  UMOV UR41, URZ ;  /* 0x0000003f00297c82 */ /* 0x000fe20008000000 */
[----:B------:R-:W-:Y:S01]  /*0260*/  @UP3 UIADD3 UR9, UR19, UR9, URZ ;  /* 0x0000000913093290 */ /* 0x000fe2000fffe03f */
[----:B--2---:R-:W-:Y:S02]  /*0270*/  R2UR UR12, R7 ;  /* 0x00000000070c72ca */ /* 0x004fe400000e0000 */
[----:B------:R-:W-:-:S11]  /*0280*/  R2UR UR26, R6 ;  /* 0x00000000061a72ca */ /* 0x000fd600000e0000 */
[----:B------:R-:W-:-:S04]  /*0290*/  UIADD3 UR11, UP1, UR12, UR14, URZ ;  /* 0x0000000e0c0b7290 */ /* 0x000fc8000ff3e03f */
[----:B------:R-:W-:Y:S02]  /*02a0*/  ULEA.HI.X.SX32 UR12, UR12, UR15, 0x1, UP1 ;  /* 0x0000000f0c0c7291 */ /* 0x000fe400088f0e3f */
[----:B------:R-:W-:-:S04]  /*02b0*/  UIADD3 UR11, UP1, UR11, -0x1, URZ ;  /* 0xffffffff0b0b7890 */ /* 0x000fc8000ff3e03f */
[----:B------:R-:W-:Y:S02]  /*02c0*/  UIADD3.X UR12, UR12, -0x1, URZ, UP1, !UPT ;  /* 0xffffffff0c0c7890 */ /* 0x000fe40008ffe43f */
[----:B------:R-:W-:-:S04]  /*02d0*/  @UP0 UIADD3 UR10, UP1, UR11, UR10, URZ ;  /* 0x0000000a0b0a0290 */ /* 0x000fc8000ff3e03f */
[----:B------:R-:W-:Y:S02]  /*02e0*/  @UP0 UIADD3.X UR28, URZ, UR12, URZ, UP1, !UPT ;  /* 0x0000000c3f1c0290 */ /* 0x000fe40008ffe43f */
[----:B------:R-:W-:Y:S02]  /*02f0*/  UIADD3 UR13, UP1, UR26, UR16, URZ ;  /* 0x000000101a0d7290 */ /* 0x000fe4000ff3e03f */
[----:B------:R-:W-:Y:S02]  /*0300*/  @UP0 UIMAD.WIDE.U32 UR24, UR28, UR20, URZ ;  /* 0x000000141c1802a5 */ /* 0x000fe4000f8e003f */
[----:B------:R-:W-:Y:S02]  /*0310*/  ULEA.HI.X.SX32 UR8, UR26, UR17, 0x1, UP1 ;  /* 0x000000111a087291 */ /* 0x000fe400088f0e3f */
[----:B------:R-:W-:Y:S02]  /*0320*/  @UP0 UIMAD.WIDE.U32 UR24, UP1, UR10, UR21, UR24 ;  /* 0x000000150a1802a5 */ /* 0x000fe4000f820018 */
[----:B------:R-:W-:-:S02]  /*0330*/  @UP0 UIMAD.WIDE.U32 UR4, UR10, UR20, URZ ;  /* 0x000000140a0402a5 */ /* 0x000fc4000f8e003f */
[----:B------:R-:W-:Y:S02]  /*0340*/  @UP0 UIADD3.X UR27, URZ, URZ, URZ, UP1, !UPT ;  /* 0x0000003f3f1b0290 */ /* 0x000fe40008ffe43f */
[----:B------:R-:W-:Y:S01]  /*0350*/  @UP0 UIADD3 URZ, UP1, UR5, UR24, URZ ;  /* 0x00000018053f0290 */ /* 0x000fe2000ff3e03f */
[----:B------:R-:W-:Y:S01]  /*0360*/  @UP0 UMOV UR26, UR25 ;  /* 0x00000019001a0c82 */ /* 0x000fe20008000000 */
[----:B------:R-:W-:Y:S02]  /*0370*/  @!UP3 UIMAD.WIDE.U32 UR4, UR7, UR6, UR40 ;  /* 0x000000060704b2a5 */ /* 0x000fe4000f8e0028 */
[----:B------:R-:W-:Y:S02]  /*0380*/  @UP0 UIMAD.WIDE.U32.X UR24, UR28, UR21, UR26, UP1 ;  /* 0x000000151c1802a5 */ /* 0x000fe400088e041a */
[----:B------:R-:W-:Y:S01]  /*0390*/  UIADD3 UR13, UP2, UR13, -0x1, URZ ;  /* 0xffffffff0d0d7890 */ /* 0x000fe2000ff5e03f */
[----:B------:R-:W-:Y:S02]  /*03a0*/  @UP3 UMOV UR10, UR18 ;  /* 0x00000012000a3c82 */ /* 0x000fe40008000000 */
[----:B------:R-:W-:Y:S01]  /*03b0*/  @!UP3 UMOV UR10, UR4 ;  /* 0x00000004000abc82 */ /* 0x000fe20008000000 */
[----:B------:R-:W-:Y:S01]  /*03c0*/  UIADD3.X UR19, UR8, -0x1, URZ, UP2, !UPT ;  /* 0xffffffff08137890 */ /* 0x000fe200097fe43f */
[----:B------:R-:W-:Y:S01]  /*03d0*/  @!UP3 UMOV UR9, UR5 ;  /* 0x000000050009bc82 */ /* 0x000fe20008000000 */
[----:B------:R-:W-:Y:S01]  /*03e0*/  @UP0 UMOV UR11, UR24 ;  /* 0x00000018000b0c82 */ /* 0x000fe20008000000 */
[----:B------:R-:W-:Y:S01]  /*03f0*/  @UP0 UMOV UR12, UR25 ;  /* 0x00000019000c0c82 */ /* 0x000fe20008000000 */
[----:B-1----:R-:W-:Y:S08]  /*0400*/  @!P0 BRA `(.L_x_0) ;  /* 0x0000000000308947 */ /* 0x002ff00003800000 */
[----:B------:R-:W-:Y:S02]  /*0410*/  ULDC UR7, c[0x0][0x8f4] ;  /* 0x00023d0000077ab9 */ /* 0x000fe40000000800 */
[----:B------:R-:W-:-:S04]  /*0420*/  UIADD3 UR7, UP1, UR13, UR7, URZ ;  /* 0x000000070d077290 */ /* 0x000fc8000ff3e03f */
[----:B------:R-:W-:-:S04]  /*0430*/  UIADD3.X UR8, URZ, UR19, URZ, UP1, !UPT ;  /* 0x000000133f087290 */ /* 0x000fc80008ffe43f */
[----:B------:R-:W-:-:S04]  /*0440*/  UIMAD.WIDE.U32 UR4, UR8, UR22, URZ ;  /* 0x00000016080472a5 */ /* 0x000fc8000f8e003f */
[----:B------:R-:W-:Y:S02]  /*0450*/  UIMAD.WIDE.U32 UR18, UP1, UR7, UR23, UR4 ;  /* 0x00000017071272a5 */ /* 0x000fe4000f820004 */
[----:B------:R-:W-:Y:S02]  /*0460*/  UIMAD.WIDE.U32 UR4, UR7, UR22, URZ ;  /* 0x00000016070472a5 */ /* 0x000fe4000f8e003f */
[----:B------:R-:W-:Y:S02]  /*0470*/  UIADD3.X UR25, URZ, URZ, URZ, UP1, !UPT ;  /* 0x0000003f3f197290 */ /* 0x000fe40008ffe43f */
[----:B------:R-:W-:Y:S01]  /*0480*/  UIADD3 URZ, UP1, UR5, UR18, URZ ;  /* 0x00000012053f7290 */ /* 0x000fe2000ff3e03f */
[----:B------:R-:W-:-:S03]  /*0490*/  UMOV UR24, UR19 ;  /* 0x0000001300187c82 */ /* 0x000fc60008000000 */
[----:B------:R-:W-:-:S07]  /*04a0*/  UIMAD.WIDE.U32.X UR4, UR8, UR23, UR24, UP1 ;  /* 0x00000017080472a5 */ /* 0x000fce00088e0418 */
[----:B------:R-:W-:Y:S01]  /*04b0*/  UMOV UR13, UR4 ;  /* 0x00000004000d7c82 */ /* 0x000fe20008000000 */
[----:B------:R-:W-:-:S05]  /*04c0*/  UMOV UR19, UR5 ;  /* 0x0000000500137c82 */ /* 0x000fca0008000000 */
.L_x_0:
[----:B------:R-:W-:Y:S01]  /*04d0*/  ULDC UR8, c[0x0][0x934] ;  /* 0x00024d0000087ab9 */ /* 0x000fe20000000800 */
[----:B------:R-:W-:Y:S01]  /*04e0*/  ULDC UR7, c[0x0][0x904] ;  /* 0x0002410000077ab9 */ /* 0x000fe20000000800 */
[----:B------:R-:W-:Y:S01]  /*04f0*/  ULDC UR4, c[0x0][0x938] ;  /* 0x00024e0000047ab9 */ /* 0x000fe20000000800 */
[----:B------:R-:W-:Y:S01]  /*0500*/  USHF.L.U32 UR8, UR8, UR7, URZ ;  /* 0x0000000708087299 */ /* 0x000fe2000800063f */
[----:B------:R-:W-:Y:S01]  /*0510*/  SHF.R.U32.HI R13, RZ, 0x5, R19 ;  /* 0x00000005ff0d7819 */ /* 0x000fe20000011613 */
[----:B------:R-:W-:Y:S01]  /*0520*/  USHF.L.U32 UR7, UR4, UR7, URZ ;  /* 0x0000000704077299 */ /* 0x000fe2000800063f */
[----:B------:R-:W-:Y:S01]  /*0530*/  ULDC UR26, c[0x0][0x8d8] ;  /* 0x00023600001a7ab9 */ /* 0x000fe20000000800 */
[----:B------:R-:W-:Y:S02]  /*0540*/  ULDC UR30, c[0x0][0x8f0] ;  /* 0x00023c00001e7ab9 */ /* 0x000fe40000000800 */
[----:B------:R-:W-:Y:S01]  /*0550*/  IMAD.U32 R11, RZ, RZ, UR8 ;  /* 0x00000008ff0b7e24 */ /* 0x000fe2000f8e00ff */
[----:B------:R-:W-:Y:S01]  /*0560*/  USHF.R.U64 UR18, UR11, UR26, UR12 ;  /* 0x0000001a0b127299 */ /* 0x000fe2000800120c */
[----:B------:R-:W-:Y:S01]  /*0570*/  IMAD.U32 R20, RZ, RZ, UR7 ;  /* 0x00000007ff147e24 */ /* 0x000fe2000f8e00ff */
[----:B------:R-:W-:-:S02]  /*0580*/  USHF.R.U64 UR11, UR13, UR30, UR19 ;  /* 0x0000001e0d0b7299 */ /* 0x000fc40008001213 */
[----:B------:R-:W-:Y:S01]  /*0590*/  IABS R2, R11 ;  /* 0x0000000b00027213 */ /* 0x000fe20000000000 */
[----:B------:R-:W-:Y:S01]  /*05a0*/  UIADD3 UR18, UR18, -0x1, UR8 ;  /* 0xffffffff12127890 */ /* 0x000fe2000fffe008 */
[----:B------:R-:W-:Y:S01]  /*05b0*/  IABS R3, R20 ;  /* 0x0000001400037213 */ /* 0x000fe20000000000 */
[----:B------:R-:W-:Y:S01]  /*05c0*/  UIADD3 UR11, UR11, -0x1, UR7 ;  /* 0xffffffff0b0b7890 */ /* 0x000fe2000fffe007 */
[----:B------:R-:W-:Y:S01]  /*05d0*/  R2UR UR28, R2 ;  /* 0x00000000021c72ca */ /* 0x000fe200000e0000 */
[----:B------:R-:W-:Y:S01]  /*05e0*/  UMOV UR12, URZ ;  /* 0x0000003f000c7c82 */ /* 0x000fe20008000000 */
[----:B------:R-:W-:Y:S01]  /*05f0*/  UISETP.GE.AND UP5, UPT, UR18, URZ, UPT ;  /* 0x0000003f1200728c */ /* 0x000fe2000bfa6270 */
[----:B------:R-:W-:Y:S01]  /*0600*/  IMAD.MOV.U32 R2, RZ, RZ, R3 ;  /* 0x000000ffff027224 */ /* 0x000fe200078e0003 */
[----:B------:R-:W-:Y:S01]  /*0610*/  UISETP.NE.AND UP4, UPT, UR8, URZ, UPT ;  /* 0x0000003f0800728c */ /* 0x000fe2000bf85270 */
[----:B------:R-:W-:-:S03]  /*0620*/  UMOV UR54, 0x1 ;  /* 0x0000000100367882 */ /* 0x000fc60000000000 */
[----:B------:R-:W-:-:S05]  /*0630*/  R2UR UR27, R2 ;  /* 0x00000000021b72ca */ /* 0x000fca00000e0000 */
[----:B------:R-:W1:Y:S08]  /*0640*/  I2F.RP R2, UR28 ;  /* 0x0000001c00027d06 */ /* 0x000e700008209400 */
[----:B------:R-:W2:Y:S08]  /*0650*/  I2F.RP R4, UR27 ;  /* 0x0000001b00047d06 */ /* 0x000eb00008209400 */
[----:B-1----:R-:W1:Y:S08]  /*0660*/  MUFU.RCP R2, R2 ;  /* 0x0000000200027308 */ /* 0x002e700000001000 */
[----:B--2---:R-:W2:Y:S01]  /*0670*/  MUFU.RCP R4, R4 ;  /* 0x0000000400047308 */ /* 0x004ea20000001000 */
[----:B-1----:R-:W-:-:S02]  /*0680*/  VIADD R3, R2, 0xffffffe ;  /* 0x0ffffffe02037836 */ /* 0x002fc40000000000 */
[----:B------:R-:W-:-:S05]  /*0690*/  IMAD.U32 R2, RZ, RZ, UR18 ;  /* 0x00000012ff027e24 */ /* 0x000fca000f8e00ff */
[----:B------:R-:W1:Y:S01]  /*06a0*/  F2I.FTZ.U32.TRUNC.NTZ R3, R3 ;  /* 0x0000000300037305 */ /* 0x000e62000021f000 */
[----:B------:R-:W-:Y:S01]  /*06b0*/  IABS R2, R2 ;  /* 0x0000000200027213 */ /* 0x000fe20000000000 */
[----:B--2---:R-:W-:Y:S01]  /*06c0*/  VIADD R5, R4, 0xffffffe ;  /* 0x0ffffffe04057836 */ /* 0x004fe20000000000 */
[----:B------:R-:W-:Y:S02]  /*06d0*/  IABS R4, R11 ;  /* 0x0000000b00047213 */ /* 0x000fe40000000000 */
[----:B------:R-:W-:-:S03]  /*06e0*/  R2UR UR32, R2 ;  /* 0x00000000022072ca */ /* 0x000fc600000e0000 */
[----:B------:R-:W2:Y:S01]  /*06f0*/  F2I.FTZ.U32.TRUNC.NTZ R5, R5 ;  /* 0x0000000500057305 */ /* 0x000ea2000021f000 */
[----:B------:R-:W-:Y:S01]  /*0700*/  IMAD.MOV R4, RZ, RZ, -R4 ;  /* 0x000000ffff047224 */ /* 0x000fe200078e0a04 */
[----:B-1----:R-:W-:Y:S01]  /*0710*/  R2UR UR13, R3 ;  /* 0x00000000030d72ca */ /* 0x002fe200000e0000 */
[----:B------:R-:W-:Y:S01]  /*0720*/  IMAD.U32 R3, RZ, RZ, UR11 ;  /* 0x0000000bff037e24 */ /* 0x000fe2000f8e00ff */
[----:B--2---:R-:W-:-:S04]  /*0730*/  R2UR UR5, R5 ;  /* 0x00000000050572ca */ /* 0x004fc800000e0000 */
[----:B------:R-:W-:Y:S01]  /*0740*/  IABS R5, R3 ;  /* 0x0000000300057213 */ /* 0x000fe20000000000 */
[----:B------:R-:W-:Y:S01]  /*0750*/  IMAD.MOV.U32 R3, RZ, RZ, R4 ;  /* 0x000000ffff037224 */ /* 0x000fe200078e0004 */
[----:B------:R-:W-:-:S05]  /*0760*/  IABS R4, R20 ;  /* 0x0000001400047213 */ /* 0x000fca0000000000 */
[----:B------:R-:W-:Y:S01]  /*0770*/  UIADD3 UR4, URZ, -UR13, URZ ;  /* 0x8000000d3f047290 */ /* 0x000fe2000fffe03f */
[----:B------:R-:W-:Y:S02]  /*0780*/  MOV R2, R5 ;  /* 0x0000000500027202 */ /* 0x000fe40000000f00 */
[----:B------:R-:W-:Y:S01]  /*0790*/  R2UR UR29, R3 ;  /* 0x00000000031d72ca */ /* 0x000fe200000e0000 */
[----:B------:R-:W-:Y:S01]  /*07a0*/  IMAD.MOV R4, RZ, RZ, -R4 ;  /* 0x000000ffff047224 */ /* 0x000fe200078e0a04 */
[----:B------:R-:W-:Y:S01]  /*07b0*/  UIMAD UR4, UR4, UR28, URZ ;  /* 0x0000001c040472a4 */ /* 0x000fe2000f8e023f */
[----:B------:R-:W-:Y:S01]  /*07c0*/  R2UR UR33, R2 ;  /* 0x00000000022172ca */ /* 0x000fe200000e0000 */
[----:B------:R-:W1:Y:S01]  /*07d0*/  SHFL.IDX PT, R3, R13, RZ, 0x1f ;  /* 0x00001fff0d037589 */ /* 0x000e6200000e0000 */
[----:B------:R-:W-:Y:S01]  /*07e0*/  UIADD3 UR24, URZ, -UR5, URZ ;  /* 0x800000053f187290 */ /* 0x000fe2000fffe03f */
[----:B------:R-:W-:Y:S01]  /*07f0*/  IMAD.MOV.U32 R2, RZ, RZ, R4 ;  /* 0x000000ffff027224 */ /* 0x000fe200078e0004 */
[----:B------:R-:W-:-:S02]  /*0800*/  UIMAD.WIDE.U32 UR12, UR13, UR4, UR12 ;  /* 0x000000040d0c72a5 */ /* 0x000fc4000f8e000c */
[----:B------:R-:W-:Y:S01]  /*0810*/  UIMAD UR24, UR24, UR27, URZ ;  /* 0x0000001b181872a4 */ /* 0x000fe2000f8e023f */
[----:B------:R-:W-:Y:S01]  /*0820*/  UMOV UR4, URZ ;  /* 0x0000003f00047c82 */ /* 0x000fe20008000000 */
[----:B------:R-:W-:Y:S02]  /*0830*/  R2UR UR31, R2 ;  /* 0x00000000021f72ca */ /* 0x000fe400000e0000 */
[----:B------:R-:W-:Y:S01]  /*0840*/  UIMAD.WIDE.U32 UR24, UR5, UR24, UR4 ;  /* 0x00000018051872a5 */ /* 0x000fe2000f8e0004 */
[----:B------:R-:W-:Y:S01]  /*0850*/  SHF.R.U32.HI R2, RZ, 0x7, R19 ;  /* 0x00000007ff027819 */ /* 0x000fe20000011613 */
[----:B------:R-:W-:-:S04]  /*0860*/  UIMAD.WIDE.U32 UR4, UR13, UR32, URZ ;  /* 0x000000200d0472a5 */ /* 0x000fc8000f8e003f */
[----:B------:R-:W-:Y:S01]  /*0870*/  UIMAD UR5, UR5, UR29, UR32 ;  /* 0x0000001d050572a4 */ /* 0x000fe2000f8e0220 */
[----:B------:R-:W2:Y:S01]  /*0880*/  SHFL.IDX PT, R2, R2, RZ, 0x1f ;  /* 0x00001fff02027589 */ /* 0x000ea200000e0000 */
[----:B------:R-:W-:Y:S01]  /*0890*/  UMOV UR19, UR25 ;  /* 0x0000001900137c82 */ /* 0x000fe20008000000 */
[----:B------:R-:W-:Y:S02]  /*08a0*/  ULOP3.LUT UR32, URZ, UR8, URZ, 0x33, !UPT ;  /* 0x000000083f207292 */ /* 0x000fe4000f8e333f */
[----:B------:R-:W-:Y:S02]  /*08b0*/  UIMAD.WIDE.U32 UR24, UR19, UR33, URZ ;  /* 0x00000021131872a5 */ /* 0x000fe4000f8e003f */
[----:B------:R-:W-:Y:S02]  /*08c0*/  UISETP.GT.U32.AND UP1, UPT, UR28, UR5, UPT ;  /* 0x000000051c00728c */ /* 0x000fe4000bf24070 */
[----:B------:R-:W-:Y:S01]  /*08d0*/  UIMAD UR25, UR25, UR31, UR33 ;  /* 0x0000001f191972a4 */ /* 0x000fe2000f8e0221 */
[----:B-1----:R-:W-:Y:S01]  /*08e0*/  R2UR UR34, R3 ;  /* 0x00000000032272ca */ /* 0x002fe200000e0000 */
[----:B------:R-:W-:-:S02]  /*08f0*/  ULOP3.LUT UR33, URZ, UR7, URZ, 0x33, !UPT ;  /* 0x000000073f217292 */ /* 0x000fc4000f8e333f */
[----:B------:R-:W-:-:S05]  /*0900*/  UISETP.GT.U32.AND UP2, UPT, UR27, UR25, UPT ;  /* 0x000000191b00728c */ /* 0x000fca000bf44070 */
[----:B------:R-:W-:-:S04]  /*0910*/  @!UP1 UIADD3 UR5, UR5, -UR28, URZ ;  /* 0x8000001c05059290 */ /* 0x000fc8000fffe03f */
[----:B------:R-:W-:Y:S01]  /*0920*/  UISETP.GT.U32.AND UP6, UPT, UR28, UR5, UPT ;  /* 0x000000051c00728c */ /* 0x000fe2000bfc4070 */
[----:B------:R-:W-:Y:S01]  /*0930*/  ISETP.NE.AND P1, PT, RZ, UR34, PT ;  /* 0x00000022ff007c0c */ /* 0x000fe2000bf25270 */
[----:B------:R-:W-:Y:S01]  /*0940*/  @!UP2 UIADD3 UR25, UR25, -UR27, URZ ;  /* 0x8000001b1919a290 */ /* 0x000fe2000fffe03f */
[----:B--2---:R-:W-:Y:S01]  /*0950*/  R2UR UR12, R2 ;  /* 0x00000000020c72ca */ /* 0x004fe200000e0000 */
[----:B------:R-:W-:Y:S02]  /*0960*/  USHF.R.S32.HI UR4, URZ, 0x1f, UR34 ;  /* 0x0000001f3f047899 */ /* 0x000fe40008011422 */
[----:B------:R-:W-:Y:S02]  /*0970*/  UISETP.GT.U32.AND UP1, UPT, UR27, UR25, UPT ;  /* 0x000000191b00728c */ /* 0x000fe4000bf24070 */
[----:B------:R-:W-:Y:S02]  /*0980*/  UISETP.NE.AND UP2, UPT, UR7, URZ, UPT ;  /* 0x0000003f0700728c */ /* 0x000fe4000bf45270 */
[----:B------:R-:W-:-:S02]  /*0990*/  ULEA.HI UR4, UR4, UR34, URZ, 0x2 ;  /* 0x0000002204047291 */ /* 0x000fc4000f8f103f */
[----:B------:R-:W-:Y:S02]  /*09a0*/  @!UP6 UIADD3 UR5, UR5, -UR28, URZ ;  /* 0x8000001c0505e290 */ /* 0x000fe4000fffe03f */
[----:B------:R-:W-:Y:S02]  /*09b0*/  UISETP.GE.AND UP6, UPT, UR11, URZ, UPT ;  /* 0x0000003f0b00728c */ /* 0x000fe4000bfc6270 */
[----:B------:R-:W-:Y:S02]  /*09c0*/  @!UP5 UIADD3 UR5, -UR5, URZ, URZ ;  /* 0x0000003f0505d290 */ /* 0x000fe4000fffe13f */
[----:B------:R-:W-:Y:S02]  /*09d0*/  @!UP1 UIADD3 UR25, UR25, -UR27, URZ ;  /* 0x8000001b19199290 */ /* 0x000fe4000fffe03f */
[----:B------:R-:W-:Y:S02]  /*09e0*/  USEL UR5, UR32, UR5, !UP4 ;  /* 0x0000000520057287 */ /* 0x000fe4000e000000 */
[----:B------:R-:W-:-:S02]  /*09f0*/  ULOP3.LUT UR4, UR4, 0xfffffffc, URZ, 0xc0, !UPT ;  /* 0xfffffffc04047892 */ /* 0x000fc4000f8ec03f */
[----:B------:R-:W-:Y:S02]  /*0a00*/  UIADD3 UR5, UR18, -UR5, URZ ;  /* 0x8000000512057290 */ /* 0x000fe4000fffe03f */
[----:B------:R-:W-:Y:S02]  /*0a10*/  @!UP6 UIADD3 UR25, -UR25, URZ, URZ ;  /* 0x0000003f1919e290 */ /* 0x000fe4000fffe13f */
[----:B------:R-:W-:Y:S02]  /*0a20*/  UIADD3 UR55, UR34, -UR4, URZ ;  /* 0x8000000422377290 */ /* 0x000fe4000fffe03f */
[----:B------:R-:W-:Y:S02]  /*0a30*/  USEL UR25, UR33, UR25, !UP2 ;  /* 0x0000001921197287 */ /* 0x000fe4000d000000 */
[----:B------:R-:W-:Y:S02]  /*0a40*/  UISETP.NE.AND UP1, UPT, UR12, URZ, UPT ;  /* 0x0000003f0c00728c */ /* 0x000fe4000bf25270 */
[----:B------:R-:W-:-:S02]  /*0a50*/  UIADD3 UR25, UR11, -UR25, URZ ;  /* 0x800000190b197290 */ /* 0x000fc4000fffe03f */
[----:B------:R-:W-:Y:S02]  /*0a60*/  UISETP.EQ.AND UP5, UPT, UR55, 0x3, !UP1 ;  /* 0x000000033700788c */ /* 0x000fe4000cfa2270 */
[----:B------:R-:W-:Y:S02]  /*0a70*/  UIMAD UR24, UR5, UR25, URZ ;  /* 0x00000019051872a4 */ /* 0x000fe4000f8e023f */
[----:B------:R-:W-:Y:S02]  /*0a80*/  USEL UR4, UR25, UR5, !UP3 ;  /* 0x0000000519047287 */ /* 0x000fe4000d800000 */
[----:B------:R-:W-:Y:S02]  /*0a90*/  USHF.R.S32.HI UR25, URZ, 0x1f, UR24 ;  /* 0x0000001f3f197899 */ /* 0x000fe40008011418 */
[----:B------:R-:W-:Y:S01]  /*0aa0*/  USHF.R.S32.HI UR5, URZ, 0x1f, UR4 ;  /* 0x0000001f3f057899 */ /* 0x000fe20008011404 */
[----:B------:R-:W-:Y:S01]  /*0ab0*/  IMAD.U32 R6, RZ, RZ, UR24 ;  /* 0x00000018ff067e24 */ /* 0x000fe2000f8e00ff */
[----:B------:R-:W-:Y:S01]  /*0ac0*/  USEL UR54, UR54, 0x2, UP5 ;  /* 0x0000000236367887 */ /* 0x000fe2000a800000 */
[----:B------:R-:W-:-:S02]  /*0ad0*/  IMAD.U32 R4, RZ, RZ, UR4 ;  /* 0x00000004ff047e24 */ /* 0x000fc4000f8e00ff */
[----:B------:R-:W-:Y:S02]  /*0ae0*/  IMAD.U32 R7, RZ, RZ, UR25 ;  /* 0x00000019ff077e24 */ /* 0x000fe4000f8e00ff */
[----:B------:R-:W-:Y:S01]  /*0af0*/  IMAD.U32 R5, RZ, RZ, UR5 ;  /* 0x00000005ff057e24 */ /* 0x000fe2000f8e00ff */
[----:B------:R-:W-:Y:S06]  /*0b00*/  @P1 BRA `(.L_x_1) ;  /* 0x0000000000841947 */ /* 0x000fec0003800000 */
[----:B------:R-:W-:Y:S01]  /*0b10*/  ELECT P1, URZ, PT ;  /* 0x00000000003f782f */ /* 0x000fe20003820000 */
[----:B------:R-:W-:-:S12]  /*0b20*/  BSSY B0, `(.L_x_1) ;  /* 0x000001f000007945 */ /* 0x000fd80003800000 */
[----:B------:R-:W-:Y:S05]  /*0b30*/  @!P1 BRA `(.L_x_2) ;  /* 0x0000000000749947 */ /* 0x000fea0003800000 */
[----:B------:R-:W1:Y:S01]  /*0b40*/  S2UR UR11, SR_CgaCtaId ;  /* 0x00000000000b79c3 */ /* 0x000e620000008800 */
[----:B------:R-:W-:Y:S01]  /*0b50*/  UMOV UR4, 0x400 ;  /* 0x0000040000047882 */ /* 0x000fe20000000000 */
[----:B------:R-:W-:Y:S01]  /*0b60*/  UMOV UR5, 0x1 ;  /* 0x0000000100057882 */ /* 0x000fe20000000000 */
[----:B------:R-:W-:Y:S02]  /*0b70*/  UMOV UR24, 0x140 ;  /* 0x0000014000187882 */ /* 0x000fe40000000000 */
[----:B------:R-:W-:-:S04]  /*0b80*/  UIADD3 UR24, -UR24, 0x100000, URZ ;  /* 0x0010000018187890 */ /* 0x000fc8000fffe13f */
[----:B------:R-:W-:Y:S02]  /*0b90*/  USHF.L.U32 UR25, UR24, 0xb, URZ ;  /* 0x0000000b18197899 */ /* 0x000fe4000800063f */
[----:B------:R-:W-:Y:S02]  /*0ba0*/  USHF.L.U32 UR24, UR24, 0x1, URZ ;  /* 0x0000000118187899 */ /* 0x000fe4000800063f */
[----:B-1----:R-:W-:Y:S02]  /*0bb0*/  ULEA UR11, UR11, UR4, 0x18 ;  /* 0x000000040b0b7291 */ /* 0x002fe4000f8ec03f */
[----:B------:R-:W-:-:S04]  /*0bc0*/  UIADD3 UR4, -UR5, 0x100000, URZ ;  /* 0x0010000005047890 */ /* 0x000fc8000fffe13f */
[----:B------:R-:W-:Y:S02]  /*0bd0*/  USHF.L.U32 UR5, UR4, 0xb, URZ ;  /* 0x0000000b04057899 */ /* 0x000fe4000800063f */
[----:B------:R-:W-:Y:S01]  /*0be0*/  USHF.L.U32 UR4, UR4, 0x1, URZ ;  /* 0x0000000104047899 */ /* 0x000fe2000800063f */
[----:B------:R-:W1:Y:S11]  /*0bf0*/  FENCE.VIEW.ASYNC.S ;  /* 0x00000000000073c6 */ /* 0x000e760000000000 */
[----:B-1----:R1:W2:Y:S01]  /*0c00*/  SYNCS.EXCH.64 URZ, [UR11+0x38400], UR4 ;  /* 0x038400040b3f75b2 */ /* 0x0022a20008000100 */
[----:B------:R1:W3:Y:S01]  /*0c10*/  SYNCS.EXCH.64 URZ, [UR11+0x38440], UR24 ;  /* 0x038440180b3f75b2 */ /* 0x0002e20008000100 */
[----:B------:R1:W4:Y:S01]  /*0c20*/  SYNCS.EXCH.64 URZ, [UR11+0x38408], UR4 ;  /* 0x038408040b3f75b2 */ /* 0x0003220008000100 */
[----:B------:R1:W1:Y:S01]  /*0c30*/  SYNCS.EXCH.64 URZ, [UR11+0x38448], UR24 ;  /* 0x038448180b3f75b2 */ /* 0x0002620008000100 */
        /* <DEDUP_REMOVED lines=12> */
[----:B------:R-:W-:Y:S01]  /*0d00*/  NOP ;  /* 0x0000000000007918 */ /* 0x000fe20000000000 */
.L_x_2:
[----:B-1----:R-:W-:Y:S05]  /*0d10*/  BSYNC B0 ;  /* 0x0000000000007941 */ /* 0x002fea0003800000 */
.L_x_1:
[----:B------:R-:W1:Y:S01]  /*0d20*/  SHFL.IDX PT, R2, R13, RZ, 0x1f ;  /* 0x00001fff0d027589 */ /* 0x000e6200000e0000 */
[----:B------:R-:W-:Y:S01]  /*0d30*/  UIADD3 UR18, UR12, -0x1, URZ ;  /* 0xffffffff0c127890 */ /* 0x000fe2000fffe03f */
[----:B------:R-:W-:Y:S01]  /*0d40*/  I2FP.F32.U32 R3, UR6 ;  /* 0x0000000600037c45 */ /* 0x000fe20008201000 */
[----:B------:R-:W-:Y:S01]  /*0d50*/  UISETP.LT.U32.AND UP6, UPT, UR55, 0x2, !UP1 ;  /* 0x000000023700788c */ /* 0x000fe2000cfc1070 */
[----:B------:R-:W-:Y:S01]  /*0d60*/  NOP ;  /* 0x0000000000007918 */ /* 0x000fe20000000000 */
[----:B------:R-:W-:Y:S02]  /*0d70*/  UISETP.GE.U32.AND UP5, UPT, UR18, 0x2, UPT ;  /* 0x000000021200788c */ /* 0x000fe4000bfa6070 */
[----:B------:R-:W-:-:S04]  /*0d80*/  USEL UR53, URZ, 0x1, !UP6 ;  /* 0x000000013f357887 */ /* 0x000fc8000f000000 */
[----:B------:R-:W-:Y:S01]  /*0d90*/  USEL UR53, UR53, 0x2, UP5 ;  /* 0x0000000235357887 */ /* 0x000fe2000a800000 */
[----:B-1----:R-:W-:-:S13]  /*0da0*/  ISETP.NE.AND P1, PT, R2, RZ, PT ;  /* 0x000000ff0200720c */ /* 0x002fda0003f25270 */
[----:B------:R-:W-:Y:S05]  /*0db0*/  @P1 BRA `(.L_x_3) ;  /* 0x0000000000481947 */ /* 0x000fea0003800000 */
[----:B------:R-:W1:Y:S01]  /*0dc0*/  S2UR UR5, SR_CgaCtaId ;  /* 0x00000000000579c3 */ /* 0x000e620000008800 */
[----:B------:R-:W-:Y:S01]  /*0dd0*/  UMOV UR4, 0x400 ;  /* 0x0000040000047882 */ /* 0x000fe20000000000 */
[----:B------:R-:W-:Y:S01]  /*0de0*/  UMOV UR24, 0x1 ;  /* 0x0000000100187882 */ /* 0x000fe20000000000 */
[----:B------:R-:W-:Y:S01]  /*0df0*/  UMOV UR25, 0x4 ;  /* 0x0000000400197882 */ /* 0x000fe20000000000 */
[----:B------:R-:W-:Y:S01]  /*0e00*/  ELECT P1, URZ, PT ;  /* 0x00000000003f782f */ /* 0x000fe20003820000 */
[----:B-1----:R-:W-:Y:S02]  /*0e10*/  ULEA UR11, UR5, UR4, 0x18 ;  /* 0x00000004050b7291 */ /* 0x002fe4000f8ec03f */
[----:B------:R-:W-:-:S04]  /*0e20*/  UIADD3 UR4, -UR24, 0x100000, URZ ;  /* 0x0010000018047890 */ /* 0x000fc8000fffe13f */
[----:B------:R-:W-:Y:S02]  /*0e30*/  USHF.L.U32 UR5, UR4, 0xb, URZ ;  /* 0x0000000b04057899 */ /* 0x000fe4000800063f */
[----:B------:R-:W-:Y:S02]  /*0e40*/  USHF.L.U32 UR4, UR4, 0x1, URZ ;  /* 0x0000000104047899 */ /* 0x000fe4000800063f */
[----:B------:R-:W-:-:S04]  /*0e50*/  UIADD3 UR24, -UR25, 0x100000, URZ ;  /* 0x0010000019187890 */ /* 0x000fc8000fffe13f */
[----:B------:R-:W-:Y:S02]  /*0e60*/  USHF.L.U32 UR25, UR24, 0xb, URZ ;  /* 0x0000000b18197899 */ /* 0x000fe4000800063f */
[----:B------:R-:W-:Y:S01]  /*0e70*/  USHF.L.U32 UR24, UR24, 0x1, URZ ;  /* 0x0000000118187899 */ /* 0x000fe2000800063f */
[----:B------:R-:W1:Y:S03]  /*0e80*/  FENCE.VIEW.ASYNC.S ;  /* 0x00000000000073c6 */ /* 0x000e660000000000 */
[----:B-1----:R1:W1:Y:S08]  /*0e90*/  SYNCS.EXCH.64 URZ, [UR11+0x38480], UR4 ;  /* 0x038480040b3f75b2 */ /* 0x0022700008000100 */
[----:B------:R1:W1:Y:S01]  /*0ea0*/  SYNCS.EXCH.64 URZ, [UR11+0x38490], UR24 ;  /* 0x038490180b3f75b2 */ /* 0x0002620008000100 */
[----:B------:R1:W1:Y:S01]  /*0eb0*/  SYNCS.EXCH.64 URZ, [UR11+0x38488], UR4 ;  /* 0x038488040b3f75b2 */ /* 0x0002620008000100 */
[----:B------:R1:W1:Y:S01]  /*0ec0*/  SYNCS.EXCH.64 URZ, [UR11+0x38498], UR24 ;  /* 0x038498180b3f75b2 */ /* 0x0002620008000100 */
[----:B------:R-:W-:Y:S01]  /*0ed0*/  NOP ;  /* 0x0000000000007918 */ /* 0x000fe20000000000 */
.L_x_3:
[----:B------:R-:W2:Y:S01]  /*0ee0*/  SHFL.IDX PT, R15, R13, RZ, 0x1f ;  /* 0x00001fff0d0f7589 */ /* 0x000ea200000e0000 */
[----:B-1----:R-:W-:Y:S01]  /*0ef0*/  ULDC UR4, c[0x0][0x154] ;  /* 0x0000550000047ab9 */ /* 0x002fe20000000800 */
[----:B------:R-:W1:Y:S01]  /*0f00*/  LDC R14, c[0x0][0x148] ;  /* 0x00005200ff0e7b82 */ /* 0x000e620000000800 */
[----:B------:R-:W-:Y:S01]  /*0f10*/  FMUL R12, R3, UR4 ;  /* 0x00000004030c7c20 */ /* 0x000fe20008400000 */
[----:B------:R-:W-:Y:S01]  /*0f20*/  UISETP.EQ.AND UP6, UPT, UR55, 0x2, !UP1 ;  /* 0x000000023700788c */ /* 0x000fe2000cfc2270 */
[----:B------:R-:W-:Y:S01]  /*0f30*/  I2FP.F32.U32 R3, UR40 ;  /* 0x0000002800037c45 */ /* 0x000fe20008201000 */
[----:B------:R-:W-:Y:S01]  /*0f40*/  ULDC UR4, c[0x0][0x150] ;  /* 0x0000540000047ab9 */ /* 0x000fe20000000800 */
[----:B------:R-:W-:Y:S01]  /*0f50*/  NOP ;  /* 0x0000000000007918 */ /* 0x000fe20000000000 */
[----:B------:R-:W-:Y:S01]  /*0f60*/  USEL UR52, URZ, 0x1, !UP6 ;  /* 0x000000013f347887 */ /* 0x000fe2000f000000 */
[----:B------:R-:W3:Y:S01]  /*0f70*/  F2I.U32.TRUNC.NTZ R12, R12 ;  /* 0x0000000c000c7305 */ /* 0x000ee2000020f000 */
[----:B------:R-:W-:-:S02]  /*0f80*/  FMUL R17, R3, UR4 ;  /* 0x0000000403117c20 */ /* 0x000fc40008400000 */
[----:B------:R-:W-:Y:S01]  /*0f90*/  USEL UR52, UR52, 0x2, UP5 ;  /* 0x0000000234347887 */ /* 0x000fe2000a800000 */
[----:B--2---:R-:W-:Y:S01]  /*0fa0*/  ISETP.NE.AND P1, PT, R15, RZ, PT ;  /* 0x000000ff0f00720c */ /* 0x004fe20003f25270 */
[----:B---3--:R-:W-:-:S04]  /*0fb0*/  IMAD.MOV R21, RZ, RZ, -R12 ;  /* 0x000000ffff157224 */ /* 0x008fc800078e0a0c */
[----:B-1----:R-:W-:-:S08]  /*0fc0*/  IMAD R21, R14, R21, UR6 ;  /* 0x000000060e157e24 */ /* 0x002fd0000f8e0215 */
[----:B------:R-:W-:Y:S05]  /*0fd0*/  @P1 BRA `(.L_x_4) ;  /* 0x0000000000581947 */ /* 0x000fea0003800000 */
[----:B------:R-:W1:Y:S01]  /*0fe0*/  S2UR UR5, SR_CgaCtaId ;  /* 0x00000000000579c3 */ /* 0x000e620000008800 */
[----:B------:R-:W-:Y:S01]  /*0ff0*/  UMOV UR4, 0x400 ;  /* 0x0000040000047882 */ /* 0x000fe20000000000 */
[----:B------:R-:W-:Y:S01]  /*1000*/  UMOV UR11, 0x20 ;  /* 0x00000020000b7882 */ /* 0x000fe20000000000 */
[----:B------:R-:W-:Y:S01]  /*1010*/  UMOV UR24, 0x100 ;  /* 0x0000010000187882 */ /* 0x000fe20000000000 */
[----:B------:R-:W-:Y:S01]  /*1020*/  ELECT P1, URZ, PT ;  /* 0x00000000003f782f */ /* 0x000fe20003820000 */
        /* <DEDUP_REMOVED lines=10> */
[----:B------:R1:W1:Y:S01]  /*10d0*/  SYNCS.EXCH.64 URZ, [UR6+0x384a8], UR4 ;  /* 0x0384a804063f75b2 */ /* 0x0002620008000100 */
[----:B------:R1:W1:Y:S01]  /*10e0*/  SYNCS.EXCH.64 URZ, [UR6+0x384c8], UR24 ;  /* 0x0384c818063f75b2 */ /* 0x0002620008000100 */
[----:B------:R1:W1:Y:S01]  /*10f0*/  SYNCS.EXCH.64 URZ, [UR6+0x384b0], UR4 ;  /* 0x0384b004063f75b2 */ /* 0x0002620008000100 */
[----:B------:R1:W1:Y:S01]  /*1100*/  SYNCS.EXCH.64 URZ, [UR6+0x384d0], UR24 ;  /* 0x0384d018063f75b2 */ /* 0x0002620008000100 */
[----:B------:R1:W1:Y:S01]  /*1110*/  SYNCS.EXCH.64 URZ, [UR6+0x384b8], UR4 ;  /* 0x0384b804063f75b2 */ /* 0x0002620008000100 */
[----:B------:R1:W1:Y:S01]  /*1120*/  SYNCS.EXCH.64 URZ, [UR6+0x384d8], UR24 ;  /* 0x0384d818063f75b2 */ /* 0x0002620008000100 */
[----:B------:R-:W-:Y:S01]  /*1130*/  NOP ;  /* 0x0000000000007918 */ /* 0x000fe20000000000 */
.L_x_4:
[----:B------:R-:W-:Y:S01]  /*1140*/  SHF.R.S32.HI R14, RZ, 0x1f, R19 ;  /* 0x0000001fff0e7819 */ /* 0x000fe20000011413 */
[----:B------:R-:W4:Y:S01]  /*1150*/  SHFL.IDX PT, R15, R13, RZ, 0x1f ;  /* 0x00001fff0d0f7589 */ /* 0x000f2200000e0000 */
[----:B------:R-:W-:Y:S01]  /*1160*/  ELECT P1, URZ, PT ;  /* 0x00000000003f782f */ /* 0x000fe20003820000 */
[----:B------:R-:W2:Y:S01]  /*1170*/  LDC R18, c[0x0][0x144] ;  /* 0x00005100ff127b82 */ /* 0x000ea20000000800 */
[----:B------:R-:W-:Y:S01]  /*1180*/  LEA.HI R3, R14, R19, RZ, 0x7 ;  /* 0x000000130e037211 */ /* 0x000fe200078f38ff */
[----:B------:R-:W3:Y:S01]  /*1190*/  F2I.U32.TRUNC.NTZ R17, R17 ;  /* 0x0000001100117305 */ /* 0x000ee2000020f000 */
[----:B-1----:R-:W-:Y:S01]  /*11a0*/  UMOV UR4, 0x20 ;  /* 0x0000002000047882 */ /* 0x002fe20000000000 */
[----:B------:R-:W-:Y:S01]  /*11b0*/  NOP ;  /* 0x0000000000007918 */ /* 0x000fe20000000000 */
[----:B------:R-:W-:Y:S01]  /*11c0*/  LOP3.LUT R12, R3, 0xffffff80, RZ, 0xc0, !PT ;  /* 0xffffff80030c7812 */ /* 0x000fe200078ec0ff */
[----:B------:R-:W-:Y:S01]  /*11d0*/  IMAD.MOV.U32 R23, RZ, RZ, 0x1 ;  /* 0x00000001ff177424 */ /* 0x000fe200078e00ff */
[----:B------:R-:W-:-:S03]  /*11e0*/  ULDC UR41, c[0x0][0xc] ;  /* 0x0000030000297ab9 */ /* 0x000fc60000000800 */
[----:B------:R-:W-:-:S05]  /*11f0*/  IMAD.IADD R12, R19, 0x1, -R12 ;  /* 0x00000001130c7824 */ /* 0x000fca00078e0a0c */
[----:B------:R-:W-:-:S04]  /*1200*/  SHF.R.S32.HI R3, RZ, 0x1f, R12 ;  /* 0x0000001fff037819 */ /* 0x000fc8000001140c */
[----:B------:R-:W-:Y:S02]  /*1210*/  LEA.HI R3, R3, R12, RZ, 0x3 ;  /* 0x0000000c03037211 */ /* 0x000fe400078f18ff */
[----:B----4-:R-:W-:Y:S02]  /*1220*/  ISETP.NE.OR P1, PT, R15, RZ, !P1 ;  /* 0x000000ff0f00720c */ /* 0x010fe40004f25670 */
[--C-:B------:R-:W-:Y:S02]  /*1230*/  SHF.R.S32.HI R15, RZ, 0x3, R3.reuse ;  /* 0x00000003ff0f7819 */ /* 0x100fe40000011403 */
[----:B------:R-:W-:Y:S02]  /*1240*/  SHF.R.S32.HI R16, RZ, 0x1f, R3 ;  /* 0x0000001fff107819 */ /* 0x000fe40000011403 */
[----:B------:R-:W-:Y:S02]  /*1250*/  SHF.R.S32.HI R3, RZ, 0x1f, R2 ;  /* 0x0000001fff037819 */ /* 0x000fe40000011402 */
[----:B------:R-:W-:-:S02]  /*1260*/  LEA.HI R16, R16, R15, RZ, 0x2 ;  /* 0x0000000f10107211 */ /* 0x000fc400078f10ff */
[----:B------:R-:W-:Y:S02]  /*1270*/  LEA.HI R3, R3, R2, RZ, 0x2 ;  /* 0x0000000203037211 */ /* 0x000fe400078f10ff */
[----:B------:R-:W-:Y:S01]  /*1280*/  LOP3.LUT R16, R16, 0xfffffffc, RZ, 0xc0, !PT ;  /* 0xfffffffc10107812 */ /* 0x000fe200078ec0ff */
[----:B------:R-:W-:Y:S01]  /*1290*/  VOTEU.ALL UP5, P1 ;  /* 0x00000000003f7886 */ /* 0x000fe200008a0000 */
[----:B------:R-:W-:Y:S01]  /*12a0*/  LOP3.LUT R3, R3, 0x3ffffffc, RZ, 0xc0, !PT ;  /* 0x3ffffffc03037812 */ /* 0x000fe200078ec0ff */
[----:B------:R-:W-:Y:S02]  /*12b0*/  VOTEU.ALL UP6, P1 ;  /* 0x00000000003f7886 */ /* 0x000fe400008c0000 */
[----:B------:R-:W-:Y:S01]  /*12c0*/  IMAD.IADD R16, R15, 0x1, -R16 ;  /* 0x000000010f107824 */ /* 0x000fe200078e0a10 */
[----:B------:R-:W1:Y:S01]  /*12d0*/  @!UP5 S2UR UR11, SR_CgaCtaId ;  /* 0x00000000000bd9c3 */ /* 0x000e620000008800 */
[----:B------:R-:W-:Y:S01]  /*12e0*/  IMAD.IADD R3, R2, 0x1, -R3 ;  /* 0x0000000102037824 */ /* 0x000fe200078e0a03 */
[----:B------:R-:W-:Y:S01]  /*12f0*/  @!UP5 UMOV UR6, 0x400 ;  /* 0x000004000006d882 */ /* 0x000fe20000000000 */
[----:B---3--:R-:W-:Y:S01]  /*1300*/  IMAD.MOV R15, RZ, RZ, -R17 ;  /* 0x000000ffff0f7224 */ /* 0x008fe200078e0a11 */
[----:B------:R-:W-:-:S04]  /*1310*/  @!UP5 UIADD3 UR4, -UR4, 0x100000, URZ ;  /* 0x001000000404d890 */ /* 0x000fc8000fffe13f */
[----:B------:R-:W-:Y:S02]  /*1320*/  @!UP5 USHF.L.U32 UR5, UR4, 0xb, URZ ;  /* 0x0000000b0405d899 */ /* 0x000fe4000800063f */
[----:B------:R-:W-:Y:S01]  /*1330*/  @!UP5 USHF.L.U32 UR4, UR4, 0x1, URZ ;  /* 0x000000010404d899 */ /* 0x000fe2000800063f */
[----:B------:R-:W-:Y:S02]  /*1340*/  IMAD R3, R3, 0x4, R16 ;  /* 0x0000000403037824 */ /* 0x000fe400078e0210 */
[----:B--2---:R-:W-:Y:S02]  /*1350*/  IMAD R15, R18, R15, UR40 ;  /* 0x00000028120f7e24 */ /* 0x004fe4000f8e020f */
[C---:B------:R-:W-:Y:S01]  /*1360*/  IMAD.SHL.U32 R22, R3.reuse, 0x4, RZ ;  /* 0x0000000403167824 */ /* 0x040fe200078e00ff */
[----:B------:R-:W-:-:S04]  /*1370*/  LEA.HI R2, R3, R3, RZ, 0x1 ;  /* 0x0000000303027211 */ /* 0x000fc800078f08ff */
[----:B------:R-:W-:Y:S02]  /*1380*/  LOP3.LUT R2, R2, 0xfffffffe, RZ, 0xc0, !PT ;  /* 0xfffffffe02027812 */ /* 0x000fe400078ec0ff */
[C---:B------:R-:W-:Y:S02]  /*1390*/  LOP3.LUT R22, R3.reuse, 0xc, R22, 0x78, !PT ;  /* 0x0000000c03167812 */ /* 0x040fe400078e7816 */
[----:B------:R-:W-:-:S04]  /*13a0*/  IADD3 R2, R3, -R2, RZ ;  /* 0x8000000203027210 */ /* 0x000fc80007ffe0ff */
[----:B------:R-:W-:Y:S02]  /*13b0*/  ISETP.NE.AND P2, PT, R2, R15, PT ;  /* 0x0000000f0200720c */ /* 0x000fe40003f45270 */
[----:B------:R-:W2:Y:S01]  /*13c0*/  LDC R15, c[0x0][0x140] ;  /* 0x00005000ff0f7b82 */ /* 0x000ea20000000800 */
[----:B-1----:R-:W-:Y:S01]  /*13d0*/  @!UP5 ULEA UR6, UR11, UR6, 0x18 ;  /* 0x000000060b06d291 */ /* 0x002fe2000f8ec03f */
[----:B------:R-:W-:Y:S01]  /*13e0*/  VOTEU.ALL UP5, P1 ;  /* 0x00000000003f7886 */ /* 0x000fe200008a0000 */
[----:B------:R-:W-:-:S04]  /*13f0*/  LOP3.LUT P1, RZ, R12, 0x7, RZ, 0xc0, !PT ;  /* 0x000000070cff7812 */ /* 0x000fc8000782c0ff */
[----:B------:R-:W-:-:S04]  /*1400*/  ISETP.LT.U32.AND P1, PT, R22, 0x2, !P1 ;  /* 0x000000021600780c */ /* 0x000fc80004f21070 */
[----:B------:R-:W-:Y:S01]  /*1410*/  @P2 LEA.HI R2, R22, R22, RZ, 0x1 ;  /* 0x0000001616022211 */ /* 0x000fe200078f08ff */
[----:B------:R-:W1:Y:S02]  /*1420*/  FENCE.VIEW.ASYNC.S ;  /* 0x00000000000073c6 */ /* 0x000e640000000000 */
[----:B-1----:R-:W1:Y:S01]  /*1430*/  @!UP5 SYNCS.EXCH.64 URZ, [UR6+0x384e0], UR4 ;  /* 0x0384e004063fd5b2 */ /* 0x002e620008000100 */
[----:B------:R-:W-:-:S04]  /*1440*/  @P2 SHF.R.S32.HI R2, RZ, 0x1, R2 ;  /* 0x00000001ff022819 */ /* 0x000fc80000011402 */
[----:B------:R-:W-:Y:S02]  /*1450*/  @P2 ISETP.NE.AND P3, PT, R2, R21, PT ;  /* 0x000000150200220c */ /* 0x000fe40003f65270 */
[----:B------:R-:W-:Y:S02]  /*1460*/  SEL R2, RZ, 0x1, !P1 ;  /* 0x00000001ff027807 */ /* 0x000fe40004800000 */
[----:B------:R-:W-:Y:S02]  /*1470*/  @P2 SEL R23, RZ, 0x1, P3 ;  /* 0x00000001ff172807 */ /* 0x000fe40001800000 */
[----:B--2---:R-:W-:Y:S02]  /*1480*/  ISETP.EQ.U32.AND P4, PT, R15, 0x1, PT ;  /* 0x000000010f00780c */ /* 0x004fe40003f82070 */
[----:B------:R-:W-:Y:S01]  /*1490*/  LOP3.LUT R23, R23, R2, RZ, 0xc0, !PT ;  /* 0x0000000217177212 */ /* 0x000fe200078ec0ff */
[----:B------:R2:W3:Y:S01]  /*14a0*/  @!UP6 SYNCS.EXCH.64 URZ, [UR6+0x384e8], UR4 ;  /* 0x0384e804063fe5b2 */ /* 0x0004e20008000100 */
[----:B------:R-:W-:Y:S01]  /*14b0*/  NOP ;  /* 0x0000000000007918 */ /* 0x000fe20000000000 */
[----:B--2---:R-:W-:-:S08]  /*14c0*/  ULDC.U8 UR4, c[0x0][0x900] ;  /* 0x0002400000047ab9 */ /* 0x004fd00000000000 */
[----:B-1----:R-:W-:Y:S05]  /*14d0*/  @!P4 BRA `(.L_x_5) ;  /* 0x000000000008c947 */ /* 0x002fea0003800000 */
[----:B---3--:R-:W-:Y:S01]  /*14e0*/  UCGABAR_ARV ;  /* 0x00000000000079c7 */ /* 0x008fe20008000000 */
[----:B------:R-:W-:Y:S05]  /*14f0*/  BRA `(.L_x_6) ;  /* 0x0000000000047947 */ /* 0x000fea0003800000 */
.L_x_5:
[----:B---3--:R-:W-:Y:S01]  /*1500*/  NOP ;  /* 0x0000000000007918 */ /* 0x008fe20000000000 */
.L_x_6:
[----:B------:R-:W-:Y:S05]  /*1510*/  @!P4 BRA `(.L_x_7) ;  /* 0x00000000000cc947 */ /* 0x000fea0003800000 */
[----:B------:R-:W-:Y:S01]  /*1520*/  UCGABAR_WAIT ;  /* 0x0000000000007dc7 */ /* 0x000fe20008000000 */
[----:B------:R-:W-:Y:S01]  /*1530*/  CCTL.IVALL ;  /* 0x00000000ff00798f */ /* 0x000fe20002000000 */
[----:B------:R-:W-:Y:S05]  /*1540*/  BRA `(.L_x_8) ;  /* 0x0000000000047947 */ /* 0x000fea0003800000 */
.L_x_7:
[----:B------:R-:W-:Y:S06]  /*1550*/  BAR.SYNC.DEFER_BLOCKING 0x0 ;  /* 0x0000000000007b1d */ /* 0x000fec0000010000 */
.L_x_8:
[----:B------:R-:W1:Y:S01]  /*1560*/  LDC.64 R16, c[0x0][0x8f8] ;  /* 0x00023e00ff107b82 */ /* 0x000e620000000a00 */
[----:B------:R-:W-:Y:S01]  /*1570*/  IMAD.U32 R2, RZ, RZ, UR9 ;  /* 0x00000009ff027e24 */ /* 0x000fe2000f8e00ff */
[----:B------:R-:W-:Y:S01]  /*1580*/  ISETP.NE.AND P2, PT, RZ, UR4, PT ;  /* 0x00000004ff007c0c */ /* 0x000fe2000bf45270 */
[----:B------:R-:W-:Y:S01]  /*1590*/  UMOV UR6, URZ ;  /* 0x0000003f00067c82 */ /* 0x000fe20008000000 */
[----:B------:R-:W-:Y:S01]  /*15a0*/  UMOV UR5, URZ ;  /* 0x0000003f00057c82 */ /* 0x000fe20008000000 */
[----:B------:R-:W-:Y:S01]  /*15b0*/  UMOV UR4, URZ ;  /* 0x0000003f00047c82 */ /* 0x000fe20008000000 */
[----:B------:R-:W-:Y:S01]  /*15c0*/  UMOV UR11, URZ ;  /* 0x0000003f000b7c82 */ /* 0x000fe20008000000 */
[----:B------:R-:W-:Y:S01]  /*15d0*/  P2R R21, PR, RZ, 0x4 ;  /* 0x00000004ff157803 */ /* 0x000fe20000000000 */
[----:B------:R-:W-:Y:S01]  /*15e0*/  IMAD.MOV.U32 R18, RZ, RZ, -0x1 ;  /* 0xffffffffff127424 */ /* 0x000fe200078e00ff */
[----:B-1----:R-:W-:Y:S01]  /*15f0*/  ISETP.LE.U32.AND P1, PT, R16, UR10, PT ;  /* 0x0000000a10007c0c */ /* 0x002fe2000bf23070 */
[----:B------:R-:W-:-:S03]  /*1600*/  IMAD.MOV.U32 R16, RZ, RZ, -0x1 ;  /* 0xffffffffff107424 */ /* 0x000fc600078e00ff */
[----:B------:R-:W-:Y:S01]  /*1610*/  ISETP.GE.U32.AND.EX P1, PT, R2, R17, PT, P1 ;  /* 0x000000110200720c */ /* 0x000fe20003f26110 */
[----:B------:R-:W-:-:S12]  /*1620*/  IMAD.MOV.U32 R17, RZ, RZ, -0x1 ;  /* 0xffffffffff117424 */ /* 0x000fd800078e00ff */
[----:B------:R-:W-:Y:S05]  /*1630*/  @P2 BRA P1, `(.L_x_9) ;  /* 0x0000001400fc2947 */ /* 0x000fea0000800000 */
[----:B------:R-:W-:Y:S01]  /*1640*/  IMAD.U32 R3, RZ, RZ, UR9 ;  /* 0x00000009ff037e24 */ /* 0x000fe2000f8e00ff */
[----:B------:R-:W-:Y:S01]  /*1650*/  ISETP.LE.U32.AND P1, PT, R6, UR10, PT ;  /* 0x0000000a06007c0c */ /* 0x000fe2000bf23070 */
[----:B------:R-:W-:Y:S01]  /*1660*/  UMOV UR5, URZ ;  /* 0x0000003f00057c82 */ /* 0x000fe20008000000 */
[----:B------:R-:W-:Y:S01]  /*1670*/  UMOV UR4, URZ ;  /* 0x0000003f00047c82 */ /* 0x000fe20008000000 */
[----:B------:R-:W-:Y:S01]  /*1680*/  UMOV UR11, URZ ;  /* 0x0000003f000b7c82 */ /* 0x000fe20008000000 */
[----:B------:R-:W-:Y:S01]  /*1690*/  ISETP.GE.U32.AND.EX P1, PT, R3, R7, PT, P1 ;  /* 0x000000070300720c */ /* 0x000fe20003f26110 */
[----:B------:R-:W-:-:S12]  /*16a0*/  UMOV UR6, URZ ;  /* 0x0000003f00067c82 */ /* 0x000fd80008000000 */
[----:B------:R-:W-:Y:S05]  /*16b0*/  @!P1 BRA `(.L_x_10) ;  /* 0x0000001000c89947 */ /* 0x000fea0003800000 */
[----:B------:R-:W-:Y:S02]  /*16c0*/  VIADD R7, R9, 0x20 ;  /* 0x0000002009077836 */ /* 0x000fe40000000000 */
[----:B------:R-:W-:Y:S02]  /*16d0*/  IMAD.MOV.U32 R3, RZ, RZ, R9 ;  /* 0x000000ffff037224 */ /* 0x000fe400078e0009 */
[----:B-----5:R-:W-:Y:S01]  /*16e0*/  IMAD.MOV.U32 R12, RZ, RZ, R8 ;  /* 0x000000ffff0c7224 */ /* 0x020fe200078e0008 */
[----:B------:R-:W-:-:S13]  /*16f0*/  ISETP.GE.AND P1, PT, R7, R0, PT ;  /* 0x000000000700720c */ /* 0x000fda0003f26270 */
[----:B------:R-:W1:Y:S01]  /*1700*/  @!P1 LDC.64 R24, c[0x0][0x918] ;  /* 0x00024600ff189b82 */ /* 0x000e620000000a00 */
[----:B------:R-:W-:Y:S01]  /*1710*/  @!P1 VIADD R15, R3, 0x20 ;  /* 0x00000020030f9836 */ /* 0x000fe20000000000 */
[----:B------:R-:W-:Y:S02]  /*1720*/  UIADD3 UR16, UP5, UR16, -0x1, URZ ;  /* 0xffffffff10107890 */ /* 0x000fe4000ffbe03f */
[----:B------:R-:W-:Y:S01]  /*1730*/  UIADD3 UR14, UP6, UR14, -0x1, URZ ;  /* 0xffffffff0e0e7890 */ /* 0x000fe2000ffde03f */
[----:B------:R-:W-:Y:S01]  /*1740*/  BSSY B0, `(.L_x_11) ;  /* 0x0000051000007945 */ /* 0x000fe20003800000 */
[----:B------:R-:W-:Y:S01]  /*1750*/  UIADD3.X UR17, UR17, -0x1, URZ, UP5, !UPT ;  /* 0xffffffff11117890 */ /* 0x000fe2000affe43f */
[----:B-1----:R-:W-:-:S04]  /*1760*/  @!P1 IMAD.WIDE R24, R15, 0xc, R24 ;  /* 0x0000000c0f189825 */ /* 0x002fc800078e0218 */
[----:B------:R-:W-:Y:S01]  /*1770*/  IMAD.MOV.U32 R15, RZ, RZ, R10 ;  /* 0x000000ffff0f7224 */ /* 0x000fe200078e000a */
[----:B------:R1:W5:Y:S04]  /*1780*/  @!P1 LDG.E R8, desc[UR58][R24.64] ;  /* 0x0000003a18089981 */ /* 0x000368000c1e1900 */
[----:B------:R1:W5:Y:S01]  /*1790*/  @!P1 LDG.E R10, desc[UR58][R24.64+0x4] ;  /* 0x0000043a180a9981 */ /* 0x000362000c1e1900 */
[----:B------:R-:W-:Y:S01]  /*17a0*/  ISETP.GE.AND P1, PT, R3, R0, PT ;  /* 0x000000000300720c */ /* 0x000fe20003f26270 */
[----:B------:R-:W-:Y:S01]  /*17b0*/  UIADD3.X UR15, UR15, -0x1, URZ, UP6, !UPT ;  /* 0xffffffff0f0f7890 */ /* 0x000fe2000b7fe43f */
[----:B------:R-:W-:Y:S01]  /*17c0*/  MOV R6, RZ ;  /* 0x000000ff00067202 */ /* 0x000fe20000000f00 */
[----:B------:R-:W-:Y:S01]  /*17d0*/  UIADD3 UR4, UR8, -0x1, URZ ;  /* 0xffffffff08047890 */ /* 0x000fe2000fffe03f */
[----:B------:R-:W-:Y:S01]  /*17e0*/  IMAD.MOV.U32 R2, RZ, RZ, RZ ;  /* 0x000000ffff027224 */ /* 0x000fe200078e00ff */
[----:B------:R-:W-:Y:S01]  /*17f0*/  UIADD3 UR5, UR7, -0x1, URZ ;  /* 0xffffffff07057890 */ /* 0x000fe2000fffe03f */
[----:B------:R-:W-:-:S02]  /*1800*/  IMAD.MOV.U32 R28, RZ, RZ, 0x7fffffff ;  /* 0x7fffffffff1c7424 */ /* 0x000fc400078e00ff */
[----:B------:R-:W-:-:S05]  /*1810*/  IMAD.MOV.U32 R29, RZ, RZ, RZ ;  /* 0x000000ffff1d7224 */ /* 0x000fca00078e00ff */
[----:B-1----:R-:W-:Y:S05]  /*1820*/  @P1 BRA `(.L_x_12) ;  /* 0x0000000400081947 */ /* 0x002fea0003800000 */
[----:B------:R-:W-:Y:S02]  /*1830*/  PLOP3.LUT P3, PT, PT, PT, UP0, 0x80, 0x0 ;  /* 0x000000000000781c */ /* 0x000fe40003f6f008 */
[C---:B------:R-:W-:Y:S02]  /*1840*/  IADD3 R17, P2, R15.reuse, UR16, RZ ;  /* 0x000000100f117c10 */ /* 0x040fe4000ff5e0ff */
[C---:B------:R-:W-:Y:S02]  /*1850*/  IADD3 R28, P1, R12.reuse, UR14, RZ ;  /* 0x0000000e0c1c7c10 */ /* 0x040fe4000ff3e0ff */
[----:B------:R-:W-:Y:S02]  /*1860*/  LEA.HI.X.SX32 R18, R15, UR17, 0x1, P2 ;  /* 0x000000110f127c11 */ /* 0x000fe400090f0eff */
[----:B------:R-:W-:-:S05]  /*1870*/  LEA.HI.X.SX32 R29, R12, UR15, 0x1, P1 ;  /* 0x0000000f0c1d7c11 */ /* 0x000fca00088f0eff */
[----:B------:R-:W-:Y:S05]  /*1880*/  @!P3 BRA `(.L_x_13) ;  /* 0x000000000030b947 */ /* 0x000fea0003800000 */
[----:B------:R-:W-:Y:S02]  /*1890*/  ULDC UR6, c[0x0][0x8dc] ;  /* 0x0002370000067ab9 */ /* 0x000fe40000000800 */
[----:B------:R-:W-:-:S05]  /*18a0*/  IADD3 R15, P1, R28, UR6, RZ ;  /* 0x000000061c0f7c10 */ /* 0x000fca000ff3e0ff */
[----:B------:R-:W-:-:S04]  /*18b0*/  IMAD.X R29, RZ, RZ, R29, P1 ;  /* 0x000000ffff1d7224 */ /* 0x000fc800008e061d */
[----:B------:R-:W-:-:S04]  /*18c0*/  IMAD.WIDE.U32 R4, R29, UR20, RZ ;  /* 0x000000141d047c25 */ /* 0x000fc8000f8e00ff */
[----:B------:R-:W-:-:S04]  /*18d0*/  IMAD.WIDE.U32 R24, P1, R15, UR21, R4 ;  /* 0x000000150f187c25 */ /* 0x000fc8000f820004 */
[----:B------:R-:W-:-:S04]  /*18e0*/  IMAD.WIDE.U32 R4, R15, UR20, RZ ;  /* 0x000000140f047c25 */ /* 0x000fc8000f8e00ff */
[----:B------:R-:W-:Y:S01]  /*18f0*/  IMAD.X R27, RZ, RZ, RZ, P1 ;  /* 0x000000ffff1b7224 */ /* 0x000fe200008e06ff */
[----:B------:R-:W-:Y:S01]  /*1900*/  IADD3 RZ, P1, R5, R24, RZ ;  /* 0x0000001805ff7210 */ /* 0x000fe20007f3e0ff */
[----:B------:R-:W-:-:S04]  /*1910*/  IMAD.MOV.U32 R26, RZ, RZ, R25 ;  /* 0x000000ffff1a7224 */ /* 0x000fc800078e0019 */
[----:B------:R-:W-:-:S04]  /*1920*/  IMAD.WIDE.U32.X R4, R29, UR21, R26, P1 ;  /* 0x000000151d047c25 */ /* 0x000fc800088e041a */
[----:B------:R-:W-:Y:S02]  /*1930*/  IMAD.MOV.U32 R28, RZ, RZ, R4 ;  /* 0x000000ffff1c7224 */ /* 0x000fe400078e0004 */
[----:B------:R-:W-:-:S07]  /*1940*/  IMAD.MOV.U32 R29, RZ, RZ, R5 ;  /* 0x000000ffff1d7224 */ /* 0x000fce00078e0005 */
.L_x_13:
        /* <DEDUP_REMOVED lines=11> */
[----:B------:R-:W-:Y:S01]  /*1a00*/  IMAD.MOV.U32 R17, RZ, RZ, R4 ;  /* 0x000000ffff117224 */ /* 0x000fe200078e0004 */
[----:B------:R-:W-:-:S07]  /*1a10*/  MOV R18, R5 ;  /* 0x0000000500127202 */ /* 0x000fce0000000f00 */
.L_x_14:
[----:B------:R-:W-:Y:S02]  /*1a20*/  SHF.R.U64 R5, R28, UR26, R29 ;  /* 0x0000001a1c057c19 */ /* 0x000fe4000800121d */
[----:B------:R-:W-:-:S03]  /*1a30*/  SHF.R.U64 R4, R17, UR30, R18 ;  /* 0x0000001e11047c19 */ /* 0x000fc60008001212 */
[----:B------:R-:W-:Y:S02]  /*1a40*/  VIADD R17, R5, UR4 ;  /* 0x0000000405117c36 */ /* 0x000fe40008000000 */
[----:B------:R-:W-:-:S03]  /*1a50*/  VIADD R18, R4, UR5 ;  /* 0x0000000504127c36 */ /* 0x000fc60008000000 */
[----:B------:R-:W-:Y:S02]  /*1a60*/  IABS R15, R17 ;  /* 0x00000011000f7213 */ /* 0x000fe40000000000 */
[----:B------:R-:W-:-:S03]  /*1a70*/  IABS R12, R18 ;  /* 0x00000012000c7213 */ /* 0x000fc60000000000 */
[----:B------:R-:W-:-:S04]  /*1a80*/  IMAD.HI.U32 R4, R15, UR13, RZ ;  /* 0x0000000d0f047c27 */ /* 0x000fc8000f8e00ff */
[----:B------:R-:W-:-:S04]  /*1a90*/  IMAD.HI.U32 R5, R12, UR19, RZ ;  /* 0x000000130c057c27 */ /* 0x000fc8000f8e00ff */
[----:B------:R-:W-:Y:S02]  /*1aa0*/  IMAD R4, R4, UR29, R15 ;  /* 0x0000001d04047c24 */ /* 0x000fe4000f8e020f */
[----:B------:R-:W-:Y:S02]  /*1ab0*/  IMAD R5, R5, UR31, R12 ;  /* 0x0000001f05057c24 */ /* 0x000fe4000f8e020c */
[----:B------:R-:W-:Y:S01]  /*1ac0*/  IMAD.U32 R15, RZ, RZ, UR32 ;  /* 0x00000020ff0f7e24 */ /* 0x000fe2000f8e00ff */
[----:B------:R-:W-:Y:S01]  /*1ad0*/  ISETP.LT.U32.AND P1, PT, R4, UR28, PT ;  /* 0x0000001c04007c0c */ /* 0x000fe2000bf21070 */
[----:B------:R-:W-:Y:S01]  /*1ae0*/  IMAD.U32 R12, RZ, RZ, UR33 ;  /* 0x00000021ff0c7e24 */ /* 0x000fe2000f8e00ff */
[----:B------:R-:W-:-:S11]  /*1af0*/  ISETP.LT.U32.AND P2, PT, R5, UR27, PT ;  /* 0x0000001b05007c0c */ /* 0x000fd6000bf41070 */
[----:B------:R-:W-:Y:S01]  /*1b00*/  @!P1 VIADD R4, R4, -UR28 ;  /* 0x8000001c04049c36 */ /* 0x000fe20008000000 */
[----:B------:R-:W-:Y:S01]  /*1b10*/  ISETP.GE.AND P1, PT, R18, RZ, PT ;  /* 0x000000ff1200720c */ /* 0x000fe20003f26270 */
[----:B------:R-:W-:Y:S01]  /*1b20*/  @!P2 VIADD R5, R5, -UR27 ;  /* 0x8000001b0505ac36 */ /* 0x000fe20008000000 */
[----:B------:R-:W-:Y:S02]  /*1b30*/  ISETP.GE.AND P2, PT, R17, RZ, PT ;  /* 0x000000ff1100720c */ /* 0x000fe40003f46270 */
[----:B------:R-:W-:Y:S02]  /*1b40*/  ISETP.LT.U32.AND P3, PT, R4, UR28, PT ;  /* 0x0000001c04007c0c */ /* 0x000fe4000bf61070 */
[----:B------:R-:W-:-:S11]  /*1b50*/  ISETP.LT.U32.AND P4, PT, R5, UR27, PT ;  /* 0x0000001b05007c0c */ /* 0x000fd6000bf81070 */
[----:B------:R-:W-:Y:S01]  /*1b60*/  @!P3 VIADD R4, R4, -UR28 ;  /* 0x8000001c0404bc36 */ /* 0x000fe20008000000 */
[----:B------:R-:W-:Y:S01]  /*1b70*/  PLOP3.LUT P3, PT, PT, PT, UP4, 0x80, 0x0 ;  /* 0x000000000000781c */ /* 0x000fe20003f6f048 */
[----:B------:R-:W-:Y:S01]  /*1b80*/  @!P4 VIADD R5, R5, -UR27 ;  /* 0x8000001b0505cc36 */ /* 0x000fe20008000000 */
[----:B------:R-:W-:Y:S01]  /*1b90*/  PLOP3.LUT P4, PT, PT, PT, UP2, 0x80, 0x0 ;  /* 0x000000000000781c */ /* 0x000fe20003f8f028 */
[----:B------:R-:W-:Y:S02]  /*1ba0*/  @!P2 IMAD.MOV R4, RZ, RZ, -R4 ;  /* 0x000000ffff04a224 */ /* 0x000fe400078e0a04 */
[----:B------:R-:W-:Y:S01]  /*1bb0*/  @!P1 IMAD.MOV R5, RZ, RZ, -R5 ;  /* 0x000000ffff059224 */ /* 0x000fe200078e0a05 */
[----:B------:R-:W-:Y:S02]  /*1bc0*/  PLOP3.LUT P1, PT, PT, PT, UP3, 0x80, 0x0 ;  /* 0x000000000000781c */ /* 0x000fe40003f2f038 */
[----:B------:R-:W-:Y:S02]  /*1bd0*/  SEL R4, R15, R4, !P3 ;  /* 0x000000040f047207 */ /* 0x000fe40005800000 */
[----:B------:R-:W-:-:S03]  /*1be0*/  SEL R5, R12, R5, !P4 ;  /* 0x000000050c057207 */ /* 0x000fc60006000000 */
[----:B------:R-:W-:Y:S02]  /*1bf0*/  IMAD.IADD R28, R17, 0x1, -R4 ;  /* 0x00000001111c7824 */ /* 0x000fe400078e0a04 */
[----:B------:R-:W-:-:S05]  /*1c00*/  IMAD.IADD R5, R18, 0x1, -R5 ;  /* 0x0000000112057824 */ /* 0x000fca00078e0a05 */
[----:B------:R-:W-:Y:S01]  /*1c10*/  SEL R4, R5, R28, !P1 ;  /* 0x0000001c05047207 */ /* 0x000fe20004800000 */
[----:B------:R-:W-:-:S03]  /*1c20*/  IMAD R28, R28, R5, RZ ;  /* 0x000000051c1c7224 */ /* 0x000fc600078e02ff */
[----:B------:R-:W-:Y:S02]  /*1c30*/  SHF.R.S32.HI R5, RZ, 0x1f, R4 ;  /* 0x0000001fff057819 */ /* 0x000fe40000011404 */
[----:B------:R-:W-:-:S07]  /*1c40*/  SHF.R.S32.HI R29, RZ, 0x1f, R28 ;  /* 0x0000001fff1d7819 */ /* 0x000fce000001141c */
.L_x_12:
[----:B------:R-:W-:Y:S05]  /*1c50*/  BSYNC B0 ;  /* 0x0000000000007941 */ /* 0x000fea0003800000 */
.L_x_11:
[----:B------:R-:W1:Y:S01]  /*1c60*/  SHFL.UP PT, R15, R28, 0x1, RZ ;  /* 0x042000001c0f7989 */ /* 0x000e6200000e00ff */
[C---:B------:R-:W-:Y:S02]  /*1c70*/  ISETP.NE.AND P2, PT, R9.reuse, RZ, PT ;  /* 0x000000ff0900720c */ /* 0x040fe40003f45270 */
[C---:B------:R-:W-:Y:S01]  /*1c80*/  ISETP.GE.U32.AND P3, PT, R9.reuse, 0x2, PT ;  /* 0x000000020900780c */ /* 0x040fe20003f66070 */
[----:B------:R-:W2:Y:S01]  /*1c90*/  SHFL.UP PT, R12, R29, 0x1, RZ ;  /* 0x042000001d0c7989 */ /* 0x000ea200000e00ff */
[C---:B------:R-:W-:Y:S02]  /*1ca0*/  ISETP.GE.U32.AND P4, PT, R9.reuse, 0x4, PT ;  /* 0x000000040900780c */ /* 0x040fe40003f86070 */
[C---:B------:R-:W-:Y:S02]  /*1cb0*/  ISETP.GE.U32.AND P5, PT, R9.reuse, 0x8, PT ;  /* 0x000000080900780c */ /* 0x040fe40003fa6070 */
[----:B------:R-:W-:Y:S02]  /*1cc0*/  ISETP.GE.U32.AND P6, PT, R9, 0x10, PT ;  /* 0x000000100900780c */ /* 0x000fe40003fc6070 */
[----:B-1----:R-:W-:-:S02]  /*1cd0*/  SEL R15, R15, RZ, P2 ;  /* 0x000000ff0f0f7207 */ /* 0x002fc40001000000 */
[----:B--2---:R-:W-:Y:S02]  /*1ce0*/  SEL R12, R12, RZ, P2 ;  /* 0x000000ff0c0c7207 */ /* 0x004fe40001000000 */
[----:B------:R-:W-:-:S04]  /*1cf0*/  IADD3 R24, P1, R15, R28, RZ ;  /* 0x0000001c0f187210 */ /* 0x000fc80007f3e0ff */
[----:B------:R-:W-:Y:S01]  /*1d00*/  IADD3.X R17, R12, R29, RZ, P1, !PT ;  /* 0x0000001d0c117210 */ /* 0x000fe20000ffe4ff */
[----:B------:R-:W1:Y:S04]  /*1d10*/  SHFL.UP PT, R15, R24, 0x2, RZ ;  /* 0x04400000180f7989 */ /* 0x000e6800000e00ff */
[----:B------:R-:W2:Y:S01]  /*1d20*/  SHFL.UP PT, R12, R17, 0x2, RZ ;  /* 0x04400000110c7989 */ /* 0x000ea200000e00ff */
[----:B-1----:R-:W-:-:S04]  /*1d30*/  SEL R15, R15, RZ, P3 ;  /* 0x000000ff0f0f7207 */ /* 0x002fc80001800000 */
[----:B------:R-:W-:Y:S02]  /*1d40*/  IADD3 R18, P1, R15, R24, RZ ;  /* 0x000000180f127210 */ /* 0x000fe40007f3e0ff */
[----:B--2---:R-:W-:-:S03]  /*1d50*/  SEL R12, R12, RZ, P3 ;  /* 0x000000ff0c0c7207 */ /* 0x004fc60001800000 */
[----:B------:R-:W1:Y:S02]  /*1d60*/  SHFL.UP PT, R15, R18, 0x4, RZ ;  /* 0x04800000120f7989 */ /* 0x000e6400000e00ff */
[----:B------:R-:W-:-:S05]  /*1d70*/  IMAD.X R25, R12, 0x1, R17, P1 ;  /* 0x000000010c197824 */ /* 0x000fca00008e0611 */
        /* <DEDUP_REMOVED lines=15> */
[----:B--2---:R-:W-:-:S05]  /*1e70*/  SEL R12, R12, RZ, P6 ;  /* 0x000000ff0c0c7207 */ /* 0x004fca0003000000 */
[----:B------:R-:W-:Y:S01]  /*1e80*/  IMAD.X R17, R12, 0x1, R25, P1 ;  /* 0x000000010c117824 */ /* 0x000fe200008e0619 */
[----:B------:R-:W-:-:S04]  /*1e90*/  ISETP.GT.U32.AND P1, PT, R15, UR10, PT ;  /* 0x0000000a0f007c0c */ /* 0x000fc8000bf24070 */
[----:B------:R-:W-:-:S13]  /*1ea0*/  ISETP.GT.U32.AND.EX P1, PT, R17, UR9, PT, P1 ;  /* 0x0000000911007c0c */ /* 0x000fda000bf24110 */
[----:B------:R-:W-:-:S04]  /*1eb0*/  VOTE.ANY R12, PT, P1 ;  /* 0x00000000000c7806 */ /* 0x000fc800008e0100 */
[----:B------:R-:W-:-:S13]  /*1ec0*/  ISETP.NE.AND P1, PT, R12, RZ, PT ;  /* 0x000000ff0c00720c */ /* 0x000fda0003f25270 */
[----:B------:R-:W-:Y:S05]  /*1ed0*/  @P1 BRA `(.L_x_15) ;  /* 0x00000008006c1947 */ /* 0x000fea0003800000 */
[----:B------:R-:W1:Y:S01]  /*1ee0*/  LDC R0, c[0x0][0x910] ;  /* 0x00024400ff007b82 */ /* 0x000e620000000800 */
[----:B------:R-:W-:Y:S01]  /*1ef0*/  IMAD.MOV.U32 R26, RZ, RZ, R15 ;  /* 0x000000ffff1a7224 */ /* 0x000fe200078e000f */
[----:B------:R-:W-:Y:S01]  /*1f00*/  ULDC UR13, c[0x0][0x8f4] ;  /* 0x00023d00000d7ab9 */ /* 0x000fe20000000800 */
[----:B------:R-:W-:Y:S01]  /*1f10*/  IMAD.MOV.U32 R27, RZ, RZ, R17 ;  /* 0x000000ffff1b7224 */ /* 0x000fe200078e0011 */
[----:B------:R-:W-:Y:S01]  /*1f20*/  ULDC UR6, c[0x0][0x8dc] ;  /* 0x0002370000067ab9 */ /* 0x000fe20000000800 */
[----:B------:R-:W-:Y:S01]  /*1f30*/  ULDC UR19, c[0x0][0x8d8] ;  /* 0x0002360000137ab9 */ /* 0x000fe20000000800 */
[----:B------:R-:W-:Y:S01]  /*1f40*/  ULDC UR24, c[0x0][0x8f0] ;  /* 0x00023c0000187ab9 */ /* 0x000fe20000000800 */
[----:B------:R-:W-:Y:S01]  /*1f50*/  ULDC.64 UR20, c[0x0][0x8d0] ;  /* 0x0002340000147ab9 */ /* 0x000fe20000000a00 */
[----:B------:R-:W-:-:S05]  /*1f60*/  ULDC.64 UR22, c[0x0][0x8e8] ;  /* 0x00023a0000167ab9 */ /* 0x000fca0000000a00 */
.L_x_20:
[----:B------:R-:W-:Y:S02]  /*1f70*/  IMAD.MOV.U32 R3, RZ, RZ, R7 ;  /* 0x000000ffff037224 */ /* 0x000fe400078e0007 */
[----:B------:R-:W-:Y:S02]  /*1f80*/  VIADD R7, R7, 0x20 ;  /* 0x0000002007077836 */ /* 0x000fe40000000000 */
[----:B-----5:R-:W-:-:S03]  /*1f90*/  IMAD.MOV.U32 R12, RZ, RZ, R8 ;  /* 0x000000ffff0c7224 */ /* 0x020fc600078e0008 */
[----:B-1----:R-:W-:-:S13]  /*1fa0*/  ISETP.GE.AND P1, PT, R7, R0, PT ;  /* 0x000000000700720c */ /* 0x002fda0003f26270 */
[----:B------:R-:W1:Y:S01]  /*1fb0*/  @!P1 LDC.64 R24, c[0x0][0x918] ;  /* 0x00024600ff189b82 */ /* 0x000e620000000a00 */
[----:B------:R-:W-:Y:S01]  /*1fc0*/  @!P1 VIADD R15, R3, 0x20 ;  /* 0x00000020030f9836 */ /* 0x000fe20000000000 */
[----:B------:R2:W3:Y:S01]  /*1fd0*/  SHFL.IDX PT, R2, R27, 0x1f, 0x1f ;  /* 0x03e01f001b027f89 */ /* 0x0004e200000e0000 */
[----:B------:R-:W-:Y:S03]  /*1fe0*/  BSSY B0, `(.L_x_16) ;  /* 0x0000065000007945 */ /* 0x000fe60003800000 */
[----:B------:R2:W4:Y:S01]  /*1ff0*/  SHFL.IDX PT, R6, R26, 0x1f, 0x1f ;  /* 0x03e01f001a067f89 */ /* 0x00052200000e0000 */
[----:B-1----:R-:W-:-:S04]  /*2000*/  @!P1 IMAD.WIDE R24, R15, 0xc, R24 ;  /* 0x0000000c0f189825 */ /* 0x002fc800078e0218 */
[----:B------:R-:W-:Y:S01]  /*2010*/  IMAD.MOV.U32 R15, RZ, RZ, R10 ;  /* 0x000000ffff0f7224 */ /* 0x000fe200078e000a */
[----:B------:R2:W5:Y:S04]  /*2020*/  @!P1 LDG.E R8, desc[UR58][R24.64] ;  /* 0x0000003a18089981 */ /* 0x000568000c1e1900 */
[----:B------:R2:W5:Y:S01]  /*2030*/  @!P1 LDG.E R10, desc[UR58][R24.64+0x4] ;  /* 0x0000043a180a9981 */ /* 0x000562000c1e1900 */
[----:B------:R-:W-:Y:S01]  /*2040*/  ISETP.GE.AND P1, PT, R3, R0, PT ;  /* 0x000000000300720c */ /* 0x000fe20003f26270 */
[----:B------:R-:W-:Y:S01]  /*2050*/  IMAD.MOV.U32 R28, RZ, RZ, 0x7fffffff ;  /* 0x7fffffffff1c7424 */ /* 0x000fe200078e00ff */
[----:B------:R-:W-:-:S11]  /*2060*/  MOV R29, RZ ;  /* 0x000000ff001d7202 */ /* 0x000fd60000000f00 */
[----:B--234-:R-:W-:Y:S05]  /*2070*/  @P1 BRA `(.L_x_17) ;  /* 0x00000004006c1947 */ /* 0x01cfea0003800000 */
[----:B------:R-:W-:Y:S02]  /*2080*/  IABS R31, R20 ;  /* 0x00000014001f7213 */ /* 0x000fe40000000000 */
[C---:B------:R-:W-:Y:S02]  /*2090*/  IADD3 R17, P1, R12.reuse, UR14, RZ ;  /* 0x0000000e0c117c10 */ /* 0x040fe4000ff3e0ff */
[----:B------:R-:W1:Y:S02]  /*20a0*/  I2F.RP R4, R31 ;  /* 0x0000001f00047306 */ /* 0x000e640000209400 */
[----:B------:R-:W-:Y:S02]  /*20b0*/  LEA.HI.X.SX32 R18, R12, UR15, 0x1, P1 ;  /* 0x0000000f0c127c11 */ /* 0x000fe400088f0eff */
[----:B------:R-:W-:-:S04]  /*20c0*/  IADD3 R12, P1, R15, UR16, RZ ;  /* 0x000000100f0c7c10 */ /* 0x000fc8000ff3e0ff */
[----:B------:R-:W-:Y:S02]  /*20d0*/  LEA.HI.X.SX32 R15, R15, UR17, 0x1, P1 ;  /* 0x000000110f0f7c11 */ /* 0x000fe400088f0eff */
[----:B------:R-:W-:Y:S01]  /*20e0*/  PLOP3.LUT P1, PT, PT, PT, UP0, 0x80, 0x0 ;  /* 0x000000000000781c */ /* 0x000fe20003f2f008 */
[----:B-1----:R-:W1:Y:S02]  /*20f0*/  MUFU.RCP R4, R4 ;  /* 0x0000000400047308 */ /* 0x002e640000001000 */
[----:B-1----:R-:W-:-:S06]  /*2100*/  VIADD R5, R4, 0xffffffe ;  /* 0x0ffffffe04057836 */ /* 0x002fcc0000000000 */
[----:B------:R-:W1:Y:S02]  /*2110*/  F2I.FTZ.U32.TRUNC.NTZ R33, R5 ;  /* 0x0000000500217305 */ /* 0x000e64000021f000 */
[----:B-1----:R-:W-:Y:S02]  /*2120*/  IMAD.MOV R28, RZ, RZ, -R33 ;  /* 0x000000ffff1c7224 */ /* 0x002fe400078e0a21 */
[----:B------:R-:W-:Y:S05]  /*2130*/  @!P1 BRA `(.L_x_18) ;  /* 0x00000000002c9947 */ /* 0x000fea0003800000 */
        /* <DEDUP_REMOVED lines=11> */
.L_x_18:
        /* <DEDUP_REMOVED lines=12> */
.L_x_19:
[----:B------:R-:W-:Y:S02]  /*22b0*/  SHF.R.U64 R12, R12, UR24, R15 ;  /* 0x000000180c0c7c19 */ /* 0x000fe4000800120f */
[----:B------:R-:W-:Y:S02]  /*22c0*/  MOV R4, R28 ;  /* 0x0000001c00047202 */ /* 0x000fe40000000f00 */
[----:B------:R-:W-:Y:S01]  /*22d0*/  IABS R5, R20 ;  /* 0x0000001400057213 */ /* 0x000fe20000000000 */
[----:B------:R-:W-:Y:S01]  /*22e0*/  VIADD R15, R12, UR5 ;  /* 0x000000050c0f7c36 */ /* 0x000fe20008000000 */
[----:B------:R-:W-:Y:S01]  /*22f0*/  SHF.R.U64 R17, R17, UR19, R18 ;  /* 0x0000001311117c19 */ /* 0x000fe20008001212 */
[----:B------:R-:W-:Y:S01]  /*2300*/  IMAD R12, R4, R31, RZ ;  /* 0x0000001f040c7224 */ /* 0x000fe200078e02ff */
[----:B------:R-:W-:Y:S01]  /*2310*/  IABS R28, R11 ;  /* 0x0000000b001c7213 */ /* 0x000fe20000000000 */
[----:B------:R-:W-:Y:S01]  /*2320*/  IMAD.MOV R25, RZ, RZ, -R5 ;  /* 0x000000ffff197224 */ /* 0x000fe200078e0a05 */
[----:B------:R-:W-:Y:S01]  /*2330*/  IABS R24, R15 ;  /* 0x0000000f00187213 */ /* 0x000fe20000000000 */
[----:B------:R-:W-:-:S02]  /*2340*/  IMAD.MOV.U32 R4, RZ, RZ, RZ ;  /* 0x000000ffff047224 */ /* 0x000fc400078e00ff */
[----:B------:R-:W-:Y:S02]  /*2350*/  IMAD.MOV.U32 R5, RZ, RZ, R33 ;  /* 0x000000ffff057224 */ /* 0x000fe400078e0021 */
[----:B------:R-:W-:Y:S02]  /*2360*/  VIADD R18, R17, UR4 ;  /* 0x0000000411127c36 */ /* 0x000fe40008000000 */
[----:B------:R-:W-:-:S04]  /*2370*/  IMAD.HI.U32 R4, R33, R12, R4 ;  /* 0x0000000c21047227 */ /* 0x000fc800078e0004 */
[----:B------:R-:W-:Y:S01]  /*2380*/  IMAD.MOV.U32 R5, RZ, RZ, R24 ;  /* 0x000000ffff057224 */ /* 0x000fe200078e0018 */
[----:B------:R-:W-:Y:S01]  /*2390*/  IABS R24, R11 ;  /* 0x0000000b00187213 */ /* 0x000fe20000000000 */
[----:B------:R-:W-:Y:S02]  /*23a0*/  IMAD.MOV.U32 R12, RZ, RZ, R25 ;  /* 0x000000ffff0c7224 */ /* 0x000fe400078e0019 */
[----:B------:R-:W-:Y:S01]  /*23b0*/  IMAD.HI.U32 R4, R4, R5, RZ ;  /* 0x0000000504047227 */ /* 0x000fe200078e00ff */
[----:B------:R-:W1:Y:S03]  /*23c0*/  I2F.RP R25, R24 ;  /* 0x0000001800197306 */ /* 0x000e660000209400 */
[----:B------:R-:W-:-:S05]  /*23d0*/  IMAD R12, R4, R12, R5 ;  /* 0x0000000c040c7224 */ /* 0x000fca00078e0205 */
[----:B------:R-:W-:Y:S01]  /*23e0*/  ISETP.GT.U32.AND P1, PT, R31, R12, PT ;  /* 0x0000000c1f00720c */ /* 0x000fe20003f24070 */
[----:B-1----:R-:W1:-:S12]  /*23f0*/  MUFU.RCP R25, R25 ;  /* 0x0000001900197308 */ /* 0x002e580000001000 */
[----:B------:R-:W-:Y:S02]  /*2400*/  @!P1 IMAD.IADD R12, R12, 0x1, -R31 ;  /* 0x000000010c0c9824 */ /* 0x000fe400078e0a1f */
[----:B-1----:R-:W-:-:S04]  /*2410*/  VIADD R4, R25, 0xffffffe ;  /* 0x0ffffffe19047836 */ /* 0x002fc80000000000 */
[----:B------:R1:W2:Y:S02]  /*2420*/  F2I.FTZ.U32.TRUNC.NTZ R5, R4 ;  /* 0x0000000400057305 */ /* 0x0002a4000021f000 */
[----:B-1----:R-:W-:Y:S02]  /*2430*/  IMAD.MOV.U32 R4, RZ, RZ, RZ ;  /* 0x000000ffff047224 */ /* 0x002fe400078e00ff */
[----:B--2---:R-:W-:-:S04]  /*2440*/  IMAD.MOV R27, RZ, RZ, -R5 ;  /* 0x000000ffff1b7224 */ /* 0x004fc800078e0a05 */
[----:B------:R-:W-:Y:S01]  /*2450*/  IMAD R17, R27, R24, RZ ;  /* 0x000000181b117224 */ /* 0x000fe200078e02ff */
[----:B------:R-:W-:-:S03]  /*2460*/  IABS R27, R18 ;  /* 0x00000012001b7213 */ /* 0x000fc60000000000 */
[----:B------:R-:W-:Y:S01]  /*2470*/  IMAD.HI.U32 R26, R5, R17, R4 ;  /* 0x00000011051a7227 */ /* 0x000fe200078e0004 */
[----:B------:R-:W-:-:S03]  /*2480*/  MOV R5, R27 ;  /* 0x0000001b00057202 */ /* 0x000fc60000000f00 */
[----:B------:R-:W-:Y:S02]  /*2490*/  IMAD.MOV R17, RZ, RZ, -R28 ;  /* 0x000000ffff117224 */ /* 0x000fe400078e0a1c */
[----:B------:R-:W-:-:S04]  /*24a0*/  IMAD.HI.U32 R4, R26, R5, RZ ;  /* 0x000000051a047227 */ /* 0x000fc800078e00ff */
[----:B------:R-:W-:-:S05]  /*24b0*/  IMAD R5, R4, R17, R5 ;  /* 0x0000001104057224 */ /* 0x000fca00078e0205 */
[----:B------:R-:W-:-:S13]  /*24c0*/  ISETP.GT.U32.AND P1, PT, R24, R5, PT ;  /* 0x000000051800720c */ /* 0x000fda0003f24070 */
[----:B------:R-:W-:Y:S01]  /*24d0*/  @!P1 IMAD.IADD R5, R5, 0x1, -R24 ;  /* 0x0000000105059824 */ /* 0x000fe200078e0a18 */
[----:B------:R-:W-:-:S13]  /*24e0*/  ISETP.GT.U32.AND P1, PT, R31, R12, PT ;  /* 0x0000000c1f00720c */ /* 0x000fda0003f24070 */
[----:B------:R-:W-:Y:S01]  /*24f0*/  @!P1 IMAD.IADD R12, R12, 0x1, -R31 ;  /* 0x000000010c0c9824 */ /* 0x000fe200078e0a1f */
[----:B------:R-:W-:-:S03]  /*2500*/  ISETP.GT.U32.AND P1, PT, R24, R5, PT ;  /* 0x000000051800720c */ /* 0x000fc60003f24070 */
[----:B------:R-:W-:-:S10]  /*2510*/  IMAD.MOV.U32 R4, RZ, RZ, R12 ;  /* 0x000000ffff047224 */ /* 0x000fd400078e000c */
[----:B------:R-:W-:Y:S01]  /*2520*/  @!P1 IMAD.IADD R5, R5, 0x1, -R24 ;  /* 0x0000000105059824 */ /* 0x000fe200078e0a18 */
[----:B------:R-:W-:-:S13]  /*2530*/  ISETP.GE.AND P1, PT, R15, RZ, PT ;  /* 0x000000ff0f00720c */ /* 0x000fda0003f26270 */
[----:B------:R-:W-:Y:S01]  /*2540*/  @!P1 IMAD.MOV R4, RZ, RZ, -R4 ;  /* 0x000000ffff049224 */ /* 0x000fe200078e0a04 */
[----:B------:R-:W-:-:S13]  /*2550*/  ISETP.GE.AND P1, PT, R18, RZ, PT ;  /* 0x000000ff1200720c */ /* 0x000fda0003f26270 */
[----:B------:R-:W-:Y:S01]  /*2560*/  @!P1 IMAD.MOV R5, RZ, RZ, -R5 ;  /* 0x000000ffff059224 */ /* 0x000fe200078e0a05 */
[----:B------:R-:W-:-:S13]  /*2570*/  ISETP.NE.AND P1, PT, RZ, UR7, PT ;  /* 0x00000007ff007c0c */ /* 0x000fda000bf25270 */
[----:B------:R-:W-:Y:S02]  /*2580*/  @!P1 LOP3.LUT R4, RZ, UR7, RZ, 0x33, !PT ;  /* 0x00000007ff049c12 */ /* 0x000fe4000f8e33ff */
[----:B------:R-:W-:-:S03]  /*2590*/  ISETP.NE.AND P1, PT, RZ, UR8, PT ;  /* 0x00000008ff007c0c */ /* 0x000fc6000bf25270 */
[----:B------:R-:W-:-:S10]  /*25a0*/  IMAD.IADD R4, R15, 0x1, -R4 ;  /* 0x000000010f047824 */ /* 0x000fd400078e0a04 */
[----:B------:R-:W-:Y:S02]  /*25b0*/  @!P1 LOP3.LUT R5, RZ, UR8, RZ, 0x33, !PT ;  /* 0x00000008ff059c12 */ /* 0x000fe4000f8e33ff */
[----:B------:R-:W-:-:S03]  /*25c0*/  PLOP3.LUT P1, PT, PT, PT, UP3, 0x80, 0x0 ;  /* 0x000000000000781c */ /* 0x000fc60003f2f038 */
[----:B------:R-:W-:-:S04]  /*25d0*/  IMAD.IADD R5, R18, 0x1, -R5 ;  /* 0x0000000112057824 */ /* 0x000fc800078e0a05 */
[CC--:B------:R-:W-:Y:S01]  /*25e0*/  IMAD R28, R4.reuse, R5.reuse, RZ ;  /* 0x00000005041c7224 */ /* 0x0c0fe200078e02ff */
[----:B------:R-:W-:-:S04]  /*25f0*/  SEL R15, R4, R5, !P1 ;  /* 0x00000005040f7207 */ /* 0x000fc80004800000 */
[--C-:B------:R-:W-:Y:S01]  /*2600*/  SHF.R.S32.HI R5, RZ, 0x1f, R15.reuse ;  /* 0x0000001fff057819 */ /* 0x100fe2000001140f */
[----:B------:R-:W-:Y:S01]  /*2610*/  IMAD.MOV.U32 R4, RZ, RZ, R15 ;  /* 0x000000ffff047224 */ /* 0x000fe200078e000f */
[----:B------:R-:W-:-:S07]  /*2620*/  SHF.R.S32.HI R29, RZ, 0x1f, R28 ;  /* 0x0000001fff1d7819 */ /* 0x000fce000001141c */
.L_x_17:
[----:B------:R-:W-:Y:S05]  /*2630*/  BSYNC B0 ;  /* 0x0000000000007941 */ /* 0x000fea0003800000 */
.L_x_16:
[----:B------:R-:W1:Y:S04]  /*2640*/  SHFL.UP PT, R15, R28, 0x1, RZ ;  /* 0x042000001c0f7989 */ /* 0x000e6800000e00ff */
[----:B------:R-:W2:Y:S01]  /*2650*/  SHFL.UP PT, R12, R29, 0x1, RZ ;  /* 0x042000001d0c7989 */ /* 0x000ea200000e00ff */
[----:B-1----:R-:W-:Y:S02]  /*2660*/  SEL R15, R15, RZ, P2 ;  /* 0x000000ff0f0f7207 */ /* 0x002fe40001000000 */
[----:B--2---:R-:W-:Y:S02]  /*2670*/  SEL R12, R12, RZ, P2 ;  /* 0x000000ff0c0c7207 */ /* 0x004fe40001000000 */
[----:B------:R-:W-:-:S05]  /*2680*/  IADD3 R18, P1, R15, R28, RZ ;  /* 0x0000001c0f127210 */ /* 0x000fca0007f3e0ff */
[----:B------:R-:W-:Y:S01]  /*2690*/  IMAD.X R25, R12, 0x1, R29, P1 ;  /* 0x000000010c197824 */ /* 0x000fe200008e061d */
        /* <DEDUP_REMOVED lines=10> */
[----:B------:R-:W-:-:S04]  /*2740*/  IADD3 R24, P1, R15, R26, RZ ;  /* 0x0000001a0f187210 */ /* 0x000fc80007f3e0ff */
[----:B------:R-:W-:Y:S01]  /*2750*/  IADD3.X R27, R12, R17, RZ, P1, !PT ;  /* 0x000000110c1b7210 */ /* 0x000fe20000ffe4ff */
        /* <DEDUP_REMOVED lines=12> */
[----:B------:R-:W-:-:S05]  /*2820*/  IADD3 R26, P1, R15, R6, RZ ;  /* 0x000000060f1a7210 */ /* 0x000fca0007f3e0ff */
[----:B------:R-:W-:Y:S01]  /*2830*/  IMAD.X R27, R17, 0x1, R2, P1 ;  /* 0x00000001111b7824 */ /* 0x000fe200008e0602 */
[----:B------:R-:W-:-:S04]  /*2840*/  ISETP.GT.U32.AND P1, PT, R26, UR10, PT ;  /* 0x0000000a1a007c0c */ /* 0x000fc8000bf24070 */
[----:B------:R-:W-:-:S13]  /*2850*/  ISETP.GT.U32.AND.EX P1, PT, R27, UR9, PT, P1 ;  /* 0x000000091b007c0c */ /* 0x000fda000bf24110 */
[----:B------:R-:W-:-:S04]  /*2860*/  VOTE.ANY R12, PT, P1 ;  /* 0x00000000000c7806 */ /* 0x000fc800008e0100 */
[----:B------:R-:W-:-:S13]  /*2870*/  ISETP.NE.AND P1, PT, R12, RZ, PT ;  /* 0x000000ff0c00720c */ /* 0x000fda0003f25270 */
[----:B------:R-:W-:Y:S05]  /*2880*/  @!P1 BRA `(.L_x_20) ;  /* 0xfffffff400b89947 */ /* 0x000fea000383ffff */
.L_x_15:
[----:B------:R-:W1:Y:S08]  /*2890*/  BREV R12, R12 ;  /* 0x0000000c000c7301 */ /* 0x000e700000000000 */
[----:B-1----:R-:W1:Y:S02]  /*28a0*/  FLO.U32.SH R7, R12 ;  /* 0x0000000c00077300 */ /* 0x002e6400000e0400 */
[----:B-1----:R-:W1:Y:S02]  /*28b0*/  SHFL.IDX PT, R3, R3, R7, 0x1f ;  /* 0x00001f0703037589 */ /* 0x002e6400000e0000 */
[----:B-1----:R-:W-:-:S13]  /*28c0*/  R2UR UR6, R3 ;  /* 0x00000000030672ca */ /* 0x002fda00000e0000 */
[----:B------:R-:W-:-:S05]  /*28d0*/  VIADD R27, R9, UR6 ;  /* 0x00000006091b7c36 */ /* 0x000fca0008000000 */
[----:B------:R-:W-:-:S13]  /*28e0*/  ISETP.GE.AND P1, PT, R27, R0, PT ;  /* 0x000000001b00720c */ /* 0x000fda0003f26270 */
[----:B------:R-:W1:Y:S02]  /*28f0*/  @!P1 LDC.64 R24, c[0x0][0x918] ;  /* 0x00024600ff189b82 */ /* 0x000e640000000a00 */
[----:B-1----:R-:W-:-:S05]  /*2900*/  @!P1 IMAD.WIDE R24, R27, 0xc, R24 ;  /* 0x0000000c1b189825 */ /* 0x002fca00078e0218 */
[----:B-----5:R1:W5:Y:S04]  /*2910*/  @!P1 LDG.E R8, desc[UR58][R24.64] ;  /* 0x0000003a18089981 */ /* 0x020368000c1e1900 */
[----:B------:R1:W5:Y:S01]  /*2920*/  @!P1 LDG.E R10, desc[UR58][R24.64+0x4] ;  /* 0x0000043a180a9981 */ /* 0x000362000c1e1900 */
[----:B------:R-:W-:-:S03]  /*2930*/  IADD3 R18, P1, P2, R15, R6, -R28 ;  /* 0x000000060f127210 */ /* 0x000fc60007a3e81c */
[----:B------:R-:W-:Y:S01]  /*2940*/  SHFL.IDX PT, R6, R28, R7, 0x1f ;  /* 0x00001f071c067589 */ /* 0x000fe200000e0000 */
[----:B------:R-:W-:-:S03]  /*2950*/  IADD3.X R26, R17, R2, ~R29, P1, P2 ;  /* 0x00000002111a7210 */ /* 0x000fc60000fe4c1d */
[----:B------:R-:W2:Y:S04]  /*2960*/  SHFL.IDX PT, R18, R18, R7, 0x1f ;  /* 0x00001f0712127589 */ /* 0x000ea800000e0000 */
[----:B------:R-:W3:Y:S04]  /*2970*/  SHFL.IDX PT, R26, R26, R7, 0x1f ;  /* 0x00001f071a1a7589 */ /* 0x000ee800000e0000 */
[----:B------:R-:W4:Y:S04]  /*2980*/  SHFL.IDX PT, R2, R29, R7, 0x1f ;  /* 0x00001f071d027589 */ /* 0x000f2800000e0000 */
[----:B------:R-:W1:Y:S04]  /*2990*/  SHFL.IDX PT, R5, R5, R7, 0x1f ;  /* 0x00001f0705057589 */ /* 0x000e6800000e0000 */
[----:B------:R4:W1:Y:S01]  /*29a0*/  SHFL.IDX PT, R4, R4, R7, 0x1f ;  /* 0x00001f0704047589 */ /* 0x00086200000e0000 */
[----:B--2---:R-:W-:-:S02]  /*29b0*/  R2UR UR5, R18 ;  /* 0x00000000120572ca */ /* 0x004fc400000e0000 */
[----:B---3--:R-:W-:Y:S01]  /*29c0*/  R2UR UR4, R26 ;  /* 0x000000001a0472ca */ /* 0x008fe200000e0000 */
[----:B----4-:R-:W-:-:S14]  /*29d0*/  IMAD.MOV.U32 R7, RZ, RZ, R2 ;  /* 0x000000ffff077224 */ /* 0x010fdc00078e0002 */
.L_x_10:
[----:B------:R-:W-:Y:S01]  /*29e0*/  ISETP.LE.AND P1, PT, R0, UR6, PT ;  /* 0x0000000600007c0c */ /* 0x000fe2000bf23270 */
[----:B------:R-:W-:Y:S02]  /*29f0*/  IMAD.MOV.U32 R17, RZ, RZ, -0x1 ;  /* 0xffffffffff117424 */ /* 0x000fe400078e00ff */
[----:B------:R-:W-:-:S10]  /*2a00*/  IMAD.MOV.U32 R18, RZ, RZ, -0x1 ;  /* 0xffffffffff127424 */ /* 0x000fd400078e00ff */
[----:B------:R-:W-:Y:S05]  /*2a10*/  @P1 BRA `(.L_x_9) ;  /* 0x0000000400041947 */ /* 0x000fea0003800000 */
[----:B------:R-:W-:Y:S01]  /*2a20*/  UIADD3 UR15, UP2, -UR5, UR10, URZ ;  /* 0x0000000a050f7290 */ /* 0x000fe2000ff5e13f */
[----:B------:R-:W2:Y:S01]  /*2a30*/  S2UR UR19, SR_CTAID.Y ;  /* 0x00000000001379c3 */ /* 0x000ea20000002600 */
[----:B------:R-:W-:Y:S01]  /*2a40*/  ULDC UR17, c[0x0][0x8c0] ;  /* 0x0002300000117ab9 */ /* 0x000fe20000000800 */
[----:B------:R-:W-:Y:S01]  /*2a50*/  ULDC UR21, c[0x0][0x8b0] ;  /* 0x00022c0000157ab9 */ /* 0x000fe20000000800 */
[----:B------:R-:W-:Y:S01]  /*2a60*/  UIADD3.X UR11, ~UR4, UR9, URZ, UP2, !UPT ;  /* 0x00000009040b7290 */ /* 0x000fe200097fe53f */
[--C-:B-1----:R-:W-:Y:S01]  /*2a70*/  SHF.R.U32.HI R25, RZ, UR21, R5.reuse ;  /* 0x00000015ff197c19 */ /* 0x102fe20008011605 */
[----:B------:R-:W-:Y:S01]  /*2a80*/  ULDC UR20, c[0x0][0x904] ;  /* 0x0002410000147ab9 */ /* 0x000fe20000000800 */
[----:B------:R-:W-:Y:S01]  /*2a90*/  ULDC UR13, c[0x0][0x8a8] ;  /* 0x00022a00000d7ab9 */ /* 0x000fe20000000800 */
[----:B------:R-:W-:Y:S01]  /*2aa0*/  USHF.R.U32.HI UR16, URZ, UR17, UR11 ;  /* 0x000000113f107299 */ /* 0x000fe2000801160b */
[----:B------:R-:W-:Y:S01]  /*2ab0*/  SHF.R.U64 R24, R4, UR21, R5 ;  /* 0x0000001504187c19 */ /* 0x000fe20008001205 */
[----:B------:R-:W-:-:S02]  /*2ac0*/  USHF.R.U64 UR15, UR15, UR17, UR11 ;  /* 0x000000110f0f7299 */ /* 0x000fc4000800120b */
[----:B------:R-:W-:Y:S02]  /*2ad0*/  USHF.R.U32.HI UR14, URZ, UR21, UR16 ;  /* 0x000000153f0e7299 */ /* 0x000fe40008011610 */
[----:B------:R-:W-:Y:S02]  /*2ae0*/  UIADD3 UR13, UR13, -0x1, URZ ;  /* 0xffffffff0d0d7890 */ /* 0x000fe4000fffe03f */
[----:B------:R-:W-:Y:S02]  /*2af0*/  USHF.R.U32.HI UR22, URZ, UR20, UR14 ;  /* 0x000000143f167299 */ /* 0x000fe4000801160e */
[----:B------:R-:W-:Y:S02]  /*2b00*/  USHF.R.U64 UR16, UR15, UR21, UR16 ;  /* 0x000000150f107299 */ /* 0x000fe40008001210 */
[----:B------:R-:W-:Y:S02]  /*2b10*/  ULOP3.LUT UR15, UR15, UR13, URZ, 0xc0, !UPT ;  /* 0x0000000d0f0f7292 */ /* 0x000fe4000f8ec03f */
[----:B------:R-:W-:Y:S01]  /*2b20*/  LOP3.LUT R0, R25, UR22, RZ, 0xfc, !PT ;  /* 0x0000001619007c12 */ /* 0x000fe2000f8efcff */
[----:B------:R-:W-:-:S02]  /*2b30*/  USHF.R.U64 UR14, UR16, UR20, UR14 ;  /* 0x00000014100e7299 */ /* 0x000fc4000800120e */
[----:B--2---:R-:W-:Y:S01]  /*2b40*/  USEL UR11, UR40, UR19, !UP3 ;  /* 0x00000013280b7287 */ /* 0x004fe2000d800000 */
[----:B------:R-:W-:-:S13]  /*2b50*/  ISETP.NE.U32.AND P1, PT, R0, RZ, PT ;  /* 0x000000ff0000720c */ /* 0x000fda0003f25070 */
[----:B------:R-:W-:Y:S05]  /*2b60*/  @!P1 BRA `(.L_x_21) ;  /* 0x0000000000149947 */ /* 0x000fea0003800000 */
[----:B------:R-:W-:-:S07]  /*2b70*/  MOV R12, 0x2b90 ;  /* 0x00002b90000c7802 */ /* 0x000fce0000000f00 */
[----:B-----5:R-:W-:Y:S05]  /*2b80*/  CALL.REL.NOINC `($__internal_0_$__cuda_sm20_div_u64) ;  /* 0x000000cc004c7944 */ /* 0x020fea0003c00000 */
[----:B------:R-:W-:-:S04]  /*2b90*/  IMAD.MOV R12, RZ, RZ, -R0 ;  /* 0x000000ffff0c7224 */ /* 0x000fc800078e0a00 */
[----:B------:R-:W-:Y:S01]  /*2ba0*/  IMAD R12, R24, R12, UR14 ;  /* 0x0000000e180c7e24 */ /* 0x000fe2000f8e020c */
[----:B------:R-:W-:Y:S06]  /*2bb0*/  BRA `(.L_x_22) ;  /* 0x0000000000507947 */ /* 0x000fec0003800000 */
.L_x_21:
[----:B------:R-:W1:Y:S01]  /*2bc0*/  I2F.U32.RP R0, R24 ;  /* 0x0000001800007306 */ /* 0x000e620000209000 */
[----:B------:R-:W-:-:S07]  /*2bd0*/  ISETP.NE.U32.AND P3, PT, R24, RZ, PT ;  /* 0x000000ff1800720c */ /* 0x000fce0003f65070 */
[----:B-1----:R-:W1:Y:S02]  /*2be0*/  MUFU.RCP R0, R0 ;  /* 0x0000000000007308 */ /* 0x002e640000001000 */
[----:B-1----:R-:W-:-:S06]  /*2bf0*/  VIADD R2, R0, 0xffffffe ;  /* 0x0ffffffe00027836 */ /* 0x002fcc0000000000 */
[----:B------:R1:W2:Y:S02]  /*2c00*/  F2I.FTZ.U32.TRUNC.NTZ R3, R2 ;  /* 0x0000000200037305 */ /* 0x0002a4000021f000 */
[----:B-1----:R-:W-:Y:S02]  /*2c10*/  IMAD.MOV.U32 R2, RZ, RZ, RZ ;  /* 0x000000ffff027224 */ /* 0x002fe400078e00ff */
[----:B--2---:R-:W-:-:S04]  /*2c20*/  IMAD.MOV R15, RZ, RZ, -R3 ;  /* 0x000000ffff0f7224 */ /* 0x004fc800078e0a03 */
[----:B------:R-:W-:-:S04]  /*2c30*/  IMAD R15, R15, R24, RZ ;  /* 0x000000180f0f7224 */ /* 0x000fc800078e02ff */
[----:B------:R-:W-:-:S06]  /*2c40*/  IMAD.HI.U32 R3, R3, R15, R2 ;  /* 0x0000000f03037227 */ /* 0x000fcc00078e0002 */
[----:B------:R-:W-:-:S05]  /*2c50*/  IMAD.HI.U32 R0, R3, UR14, RZ ;  /* 0x0000000e03007c27 */ /* 0x000fca000f8e00ff */
[----:B------:R-:W-:-:S05]  /*2c60*/  IADD3 R3, -R0, RZ, RZ ;  /* 0x000000ff00037210 */ /* 0x000fca0007ffe1ff */
[----:B------:R-:W-:-:S05]  /*2c70*/  IMAD R3, R24, R3, UR14 ;  /* 0x0000000e18037e24 */ /* 0x000fca000f8e0203 */
[----:B------:R-:W-:-:S13]  /*2c80*/  ISETP.GE.U32.AND P1, PT, R3, R24, PT ;  /* 0x000000180300720c */ /* 0x000fda0003f26070 */
[----:B------:R-:W-:Y:S02]  /*2c90*/  @P1 IMAD.IADD R3, R3, 0x1, -R24 ;  /* 0x0000000103031824 */ /* 0x000fe400078e0a18 */
[----:B------:R-:W-:-:S03]  /*2ca0*/  @P1 VIADD R0, R0, 0x1 ;  /* 0x0000000100001836 */ /* 0x000fc60000000000 */
[----:B------:R-:W-:-:S13]  /*2cb0*/  ISETP.GE.U32.AND P2, PT, R3, R24, PT ;  /* 0x000000180300720c */ /* 0x000fda0003f46070 */
[----:B------:R-:W-:Y:S01]  /*2cc0*/  @P2 VIADD R0, R0, 0x1 ;  /* 0x0000000100002836 */ /* 0x000fe20000000000 */
[----:B------:R-:W-:-:S05]  /*2cd0*/  @!P3 LOP3.LUT R0, RZ, R24, RZ, 0x33, !PT ;  /* 0x00000018ff00b212 */ /* 0x000fca00078e33ff */
[----:B------:R-:W-:-:S04]  /*2ce0*/  IMAD.MOV R12, RZ, RZ, -R0 ;  /* 0x000000ffff0c7224 */ /* 0x000fc800078e0a00 */
[----:B------:R-:W-:-:S07]  /*2cf0*/  IMAD R12, R24, R12, UR14 ;  /* 0x0000000e180c7e24 */ /* 0x000fce000f8e020c */
.L_x_22:
[----:B------:R-:W1:Y:S01]  /*2d00*/  LDC R15, c[0x0][0x8a8] ;  /* 0x00022a00ff0f7b82 */ /* 0x000e620000000800 */
[----:B------:R-:W-:Y:S01]  /*2d10*/  ULDC UR14, c[0x0][0x904] ;  /* 0x00024100000e7ab9 */ /* 0x000fe20000000800 */
[----:B------:R-:W-:Y:S01]  /*2d20*/  UMOV UR13, 0xffffffff ;  /* 0xffffffff000d7882 */ /* 0x000fe20000000000 */
[----:B------:R-:W-:Y:S01]  /*2d30*/  PLOP3.LUT P1, PT, PT, PT, UP3, 0x80, 0x0 ;  /* 0x000000000000781c */ /* 0x000fe20003f2f038 */
[----:B------:R-:W-:-:S04]  /*2d40*/  USHF.L.U32 UR13, UR13, UR14, URZ ;  /* 0x0000000e0d0d7299 */ /* 0x000fc8000800063f */
[----:B------:R-:W2:Y:S02]  /*2d50*/  LDC R17, c[0x0][0x8b8] ;  /* 0x00022e00ff117b82 */ /* 0x000ea40000000800 */
[----:B------:R-:W-:Y:S01]  /*2d60*/  LOP3.LUT R2, RZ, UR13, RZ, 0x33, !PT ;  /* 0x0000000dff027c12 */ /* 0x000fe2000f8e33ff */
[----:B------:R-:W-:Y:S02]  /*2d70*/  UMOV UR13, 0x1 ;  /* 0x00000001000d7882 */ /* 0x000fe40000000000 */
[----:B------:R-:W-:Y:S01]  /*2d80*/  USHF.L.U32 UR13, UR13, UR14, URZ ;  /* 0x0000000e0d0d7299 */ /* 0x000fe2000800063f */
[----:B------:R-:W-:Y:S02]  /*2d90*/  LOP3.LUT R3, R2, UR16, RZ, 0xc0, !PT ;  /* 0x0000001002037c12 */ /* 0x000fe4000f8ec0ff */
[----:B------:R-:W-:Y:S02]  /*2da0*/  @P1 IMAD.U32 R18, RZ, RZ, UR6 ;  /* 0x00000006ff121e24 */ /* 0x000fe4000f8e00ff */
[----:B------:R-:W-:-:S02]  /*2db0*/  @!P1 IMAD.U32 R18, RZ, RZ, UR6 ;  /* 0x00000006ff129e24 */ /* 0x000fc4000f8e00ff */
[----:B------:R-:W-:Y:S02]  /*2dc0*/  IMAD R0, R0, UR13, R3 ;  /* 0x0000000d00007c24 */ /* 0x000fe4000f8e0203 */
[----:B-1----:R-:W-:-:S04]  /*2dd0*/  IMAD R12, R12, R15, UR15 ;  /* 0x0000000f0c0c7e24 */ /* 0x002fc8000f8e020f */
[----:B------:R-:W-:Y:S02]  /*2de0*/  @P1 IMAD.MOV.U32 R16, RZ, RZ, R12 ;  /* 0x000000ffff101224 */ /* 0x000fe400078e000c */
[----:B--2---:R-:W-:Y:S01]  /*2df0*/  IMAD R17, R0, R17, UR11 ;  /* 0x0000000b00117e24 */ /* 0x004fe2000f8e0211 */
[----:B------:R-:W-:-:S03]  /*2e00*/  UMOV UR11, 0x1 ;  /* 0x00000001000b7882 */ /* 0x000fc60000000000 */
[----:B------:R-:W-:Y:S02]  /*2e10*/  @!P1 IMAD.MOV.U32 R16, RZ, RZ, R17 ;  /* 0x000000ffff109224 */ /* 0x000fe400078e0011 */
[----:B------:R-:W-:-:S07]  /*2e20*/  @!P1 IMAD.MOV.U32 R17, RZ, RZ, R12 ;  /* 0x000000ffff119224 */ /* 0x000fce00078e000c */
.L_x_9:
[----:B------:R-:W-:-:S13]  /*2e30*/  ISETP.NE.AND P1, PT, RZ, UR11, PT ;  /* 0x0000000bff007c0c */ /* 0x000fda000bf25270 */
[----:B------:R-:W-:Y:S05]  /*2e40*/  @!P1 EXIT ;  /* 0x000000000000994d */ /* 0x000fea0003800000 */
[----:B-1----:R-:W1:Y:S02]  /*2e50*/  LDC.64 R24, c[0x0][0x290] ;  /* 0x0000a400ff187b82 */ /* 0x002e640000000a00 */
[----:B-1----:R-:W-:-:S05]  /*2e60*/  IMAD.WIDE R24, R18, 0xc, R24 ;  /* 0x0000000c12187825 */ /* 0x002fca00078e0218 */
[----:B------:R1:W5:Y:S04]  /*2e70*/  LDG.E R2, desc[UR58][R24.64] ;  /* 0x0000003a18027981 */ /* 0x000368000c1e1900 */
[----:B------:R1:W5:Y:S04]  /*2e80*/  LDG.E R0, desc[UR58][R24.64+0x4] ;  /* 0x0000043a18007981 */ /* 0x000368000c1e1900 */
[----:B------:R1:W5:Y:S01]  /*2e90*/  LDG.E R36, desc[UR58][R24.64+0x8] ;  /* 0x0000083a18247981 */ /* 0x000362000c1e1900 */
[----:B------:R-:W-:Y:S01]  /*2ea0*/  PLOP3.LUT P1, PT, PT, PT, UP1, 0x80, 0x0 ;  /* 0x000000000000781c */ /* 0x000fe20003f2f018 */
[----:B------:R-:W2:Y:S01]  /*2eb0*/  S2UR UR42, SR_CgaCtaId ;  /* 0x00000000002a79c3 */ /* 0x000ea20000008800 */
[----:B------:R-:W-:-:S11]  /*2ec0*/  SHF.R.S32.HI R3, RZ, 0x1f, R18 ;  /* 0x0000001fff037819 */ /* 0x000fd60000011412 */
[----:B-1----:R-:W-:Y:S05]  /*2ed0*/  @!P1 BRA `(.L_x_23) ;  /* 0x0000005c002c9947 */ /* 0x002fea0003800000 */
[----:B------:R-:W-:-:S06]  /*2ee0*/  UISETP.GT.U32.AND UP0, UPT, UR18, 0x1, UPT ;  /* 0x000000011200788c */ /* 0x000fcc000bf04070 */
[----:B------:R-:W-:-:S13]  /*2ef0*/  PLOP3.LUT P0, PT, PT, PT, UP0, 0x80, 0x0 ;  /* 0x000000000000781c */ /* 0x000fda0003f0f008 */
[----:B--2---:R-:W-:Y:S05]  /*2f00*/  @P0 EXIT ;  /* 0x000000000000094d */ /* 0x004fea0003800000 */
.L_x_24:
[----:B------:R-:W-:-:S08]  /*2f10*/  NOP ;  /* 0x0000000000007918 */ /* 0x000fd00000000000 */
[----:B------:R-:W1:Y:S02]  /*2f20*/  USETMAXREG.TRY_ALLOC.CTAPOOL UP0, 0xe8 ;  /* 0x000000e8000079c8 */ /* 0x000e640008000600 */
[----:B-1----:R-:W-:-:S13]  /*2f30*/  PLOP3.LUT P0, PT, PT, PT, UP0, 0x80, 0x0 ;  /* 0x000000000000781c */ /* 0x002fda0003f0f008 */
[----:B------:R-:W-:Y:S05]  /*2f40*/  @!P0 BRA `(.L_x_24) ;  /* 0xfffffffc00f08947 */ /* 0x000fea000383ffff */
[----:B------:R-:W1:Y:S01]  /*2f50*/  SHFL.IDX PT, R13, R13, RZ, 0x1f ;  /* 0x00001fff0d0d7589 */ /* 0x000e6200000e0000 */
[----:B------:R-:W2:Y:S01]  /*2f60*/  S2UR UR4, SR_CTAID.Y ;  /* 0x00000000000479c3 */ /* 0x000ea20000002600 */
[----:B------:R-:W-:Y:S01]  /*2f70*/  UMOV UR60, URZ ;  /* 0x0000003f003c7c82 */ /* 0x000fe20008000000 */
[----:B------:R-:W-:Y:S01]  /*2f80*/  UMOV UR61, URZ ;  /* 0x0000003f003d7c82 */ /* 0x000fe20008000000 */
[----:B-1----:R-:W-:Y:S01]  /*2f90*/  LOP3.LUT P0, RZ, R13, 0x3, RZ, 0xc0, !PT ;  /* 0x000000030dff7812 */ /* 0x002fe2000780c0ff */
[----:B--2---:R-:W-:-:S12]  /*2fa0*/  UIMAD UR4, UR4, UR41, UR40 ;  /* 0x00000029040472a4 */ /* 0x004fd8000f8e0228 */
[----:B------:R-:W-:Y:S05]  /*2fb0*/  @P0 BRA `(.L_x_25) ;  /* 0x0000000000a40947 */ /* 0x000fea0003800000 */
[----:B------:R-:W-:Y:S01]  /*2fc0*/  ELECT P0, URZ, PT ;  /* 0x00000000003f782f */ /* 0x000fe20003800000 */
[----:B------:R-:W-:-:S12]  /*2fd0*/  BSSY B0, `(.L_x_26) ;  /* 0x0000020000007945 */ /* 0x000fd80003800000 */
[----:B------:R-:W-:Y:S05]  /*2fe0*/  @!P0 BRA `(.L_x_27) ;  /* 0x0000000000788947 */ /* 0x000fea0003800000 */
[----:B------:R-:W1:Y:S01]  /*2ff0*/  S2UR UR6, SR_CgaCtaId ;  /* 0x00000000000679c3 */ /* 0x000e620000008800 */
[----:B------:R-:W-:Y:S01]  /*3000*/  UISETP.NE.AND UP0, UPT, UR12, 0x1, UPT ;  /* 0x000000010c00788c */ /* 0x000fe2000bf05270 */
[----:B------:R-:W-:-:S06]  /*3010*/  UMOV UR5, 0x400 ;  /* 0x0000040000057882 */ /* 0x000fcc0000000000 */
[----:B------:R-:W2:Y:S08]  /*3020*/  LDC.64 R4, c[0x0][0x700] ;  /* 0x0001c000ff047b82 */ /* 0x000eb00000000a00 */
[----:B------:R-:W2:Y:S08]  /*3030*/  LDC.64 R6, c[0x0][0x708] ;  /* 0x0001c200ff067b82 */ /* 0x000eb00000000a00 */
[----:B-----5:R-:W3:Y:S01]  /*3040*/  LDC.64 R8, c[0x0][0x710] ;  /* 0x0001c400ff087b82 */ /* 0x020ee20000000a00 */
[----:B-1----:R-:W-:-:S04]  /*3050*/  ULEA UR5, UR6, UR5, 0x18 ;  /* 0x0000000506057291 */ /* 0x002fc8000f8ec03f */
[----:B------:R-:W-:Y:S02]  /*3060*/  UIADD3 UR6, UR5, 0x80, URZ ;  /* 0x0000008005067890 */ /* 0x000fe4000fffe03f */
[----:B------:R-:W-:Y:S01]  /*3070*/  @!UP0 UIADD3 UR6, UR5, URZ, URZ ;  /* 0x0000003f05068290 */ /* 0x000fe2000fffe03f */
[----:B------:R-:W3:Y:S08]  /*3080*/  LDC.64 R10, c[0x0][0x718] ;  /* 0x0001c600ff0a7b82 */ /* 0x000ef00000000a00 */
[----:B------:R-:W1:Y:S01]  /*3090*/  LDC.64 R24, c[0x0][0x720] ;  /* 0x0001c800ff187b82 */ /* 0x000e620000000a00 */
[----:B--2---:R2:W-:Y:S07]  /*30a0*/  STS.128 [UR6+0x38700], R4 ;  /* 0x03870004ff007988 */ /* 0x0045ee0008000c06 */
[----:B------:R-:W1:Y:S08]  /*30b0*/  LDC.64 R26, c[0x0][0x728] ;  /* 0x0001ca00ff1a7b82 */ /* 0x000e700000000a00 */
[----:B------:R-:W4:Y:S01]  /*30c0*/  LDC.64 R28, c[0x0][0x730] ;  /* 0x0001cc00ff1c7b82 */ /* 0x000f220000000a00 */
[----:B---3--:R2:W-:Y:S07]  /*30d0*/  STS.128 [UR6+0x38710], R8 ;  /* 0x03871008ff007988 */ /* 0x0085ee0008000c06 */
[----:B------:R-:W4:Y:S08]  /*30e0*/  LDC.64 R30, c[0x0][0x738] ;  /* 0x0001ce00ff1e7b82 */ /* 0x000f300000000a00 */
[----:B------:R-:W3:Y:S01]  /*30f0*/  LDC.64 R32, c[0x0][0x740] ;  /* 0x0001d000ff207b82 */ /* 0x000ee20000000a00 */
[----:B-1----:R2:W-:Y:S07]  /*3100*/  STS.128 [UR6+0x38720], R24 ;  /* 0x03872018ff007988 */ /* 0x0025ee0008000c06 */
[----:B------:R-:W3:Y:S08]  /*3110*/  LDC.64 R34, c[0x0][0x748] ;  /* 0x0001d200ff227b82 */ /* 0x000ef00000000a00 */
[----:B------:R-:W1:Y:S01]  /*3120*/  LDC.64 R36, c[0x0][0x750] ;  /* 0x0001d400ff247b82 */ /* 0x000e620000000a00 */
[----:B----4-:R2:W-:Y:S07]  /*3130*/  STS.128 [UR6+0x38730], R28 ;  /* 0x0387301cff007988 */ /* 0x0105ee0008000c06 */
[----:B------:R-:W1:Y:S08]  /*3140*/  LDC.64 R38, c[0x0][0x758] ;  /* 0x0001d600ff267b82 */ /* 0x000e700000000a00 */
[----:B------:R-:W4:Y:S01]  /*3150*/  LDC.64 R40, c[0x0][0x760] ;  /* 0x0001d800ff287b82 */ /* 0x000f220000000a00 */
[----:B---3--:R2:W-:Y:S07]  /*3160*/  STS.128 [UR6+0x38740], R32 ;  /* 0x03874020ff007988 */ /* 0x0085ee0008000c06 */
[----:B------:R-:W4:Y:S08]  /*3170*/  LDC.64 R42, c[0x0][0x768] ;  /* 0x0001da00ff2a7b82 */ /* 0x000f300000000a00 */
[----:B------:R-:W3:Y:S01]  /*3180*/  LDC.64 R44, c[0x0][0x770] ;  /* 0x0001dc00ff2c7b82 */ /* 0x000ee20000000a00 */
[----:B-1----:R2:W-:Y:S07]  /*3190*/  STS.128 [UR6+0x38750], R36 ;  /* 0x03875024ff007988 */ /* 0x0025ee0008000c06 */
[----:B------:R-:W3:Y:S01]  /*31a0*/  LDC.64 R46, c[0x0][0x778] ;  /* 0x0001de00ff2e7b82 */ /* 0x000ee20000000a00 */
[----:B----4-:R2:W-:Y:S04]  /*31b0*/  STS.128 [UR6+0x38760], R40 ;  /* 0x03876028ff007988 */ /* 0x0105e80008000c06 */
[----:B---3--:R2:W-:Y:S02]  /*31c0*/  STS.128 [UR6+0x38770], R44 ;  /* 0x0387702cff007988 */ /* 0x0085e40008000c06 */
.L_x_27:
[----:B------:R-:W-:Y:S05]  /*31d0*/  BSYNC B0 ;  /* 0x0000000000007941 */ /* 0x000fea0003800000 */
.L_x_26:
[----:B------:R-:W-:Y:S01]  /*31e0*/  UISETP.NE.AND UP0, UPT, UR12, 0x1, UPT ;  /* 0x000000010c00788c */ /* 0x000fe2000bf05270 */
[----:B------:R-:W-:Y:S01]  /*31f0*/  NOP ;  /* 0x0000000000007918 */ /* 0x000fe20000000000 */
[----:B------:R-:W-:Y:S01]  /*3200*/  ULDC UR5, c[0x0][0x884] ;  /* 0x0002210000057ab9 */ /* 0x000fe20000000800 */
[----:B------:R-:W-:Y:S01]  /*3210*/  ULDC.64 UR60, c[0x0][0x800] ;  /* 0x00020000003c7ab9 */ /* 0x000fe20000000a00 */
[----:B------:R-:W-:-:S04]  /*3220*/  USEL UR5, UR5, URZ, UP0 ;  /* 0x0000003f05057287 */ /* 0x000fc80008000000 */
[----:B------:R-:W-:-:S04]  /*3230*/  UIADD3 UR5, UR4, UR5, URZ ;  /* 0x0000000504057290 */ /* 0x000fc8000fffe03f */
[----:B------:R-:W-:-:S12]  /*3240*/  UIMAD.WIDE UR60, UR5, 0x80, UR60 ;  /* 0x00000080053c78a5 */ /* 0x000fd8000f8e023c */
.L_x_25:
[----:B------:R-:W-:-:S13]  /*3250*/  ISETP.NE.AND P0, PT, RZ, UR55, PT ;  /* 0x00000037ff007c0c */ /* 0x000fda000bf05270 */
[----:B------:R-:W-:Y:S05]  /*3260*/  @P0 BRA `(.L_x_28) ;  /* 0x00000004001c0947 */ /* 0x000fea0003800000 */
[----:B------:R-:W-:Y:S01]  /*3270*/  ELECT P0, URZ, PT ;  /* 0x00000000003f782f */ /* 0x000fe20003800000 */
[----:B------:R-:W-:-:S12]  /*3280*/  BSSY B0, `(.L_x_29) ;  /* 0x0000030000007945 */ /* 0x000fd80003800000 */
[----:B------:R-:W-:Y:S05]  /*3290*/  @!P0 BRA `(.L_x_30) ;  /* 0x0000000000b88947 */ /* 0x000fea0003800000 */
[C---:B--2---:R-:W-:Y:S01]  /*32a0*/  IMAD.SHL.U32 R4, R18.reuse, 0x8, RZ ;  /* 0x0000000812047824 */ /* 0x044fe200078e00ff */
[----:B------:R-:W-:Y:S01]  /*32b0*/  ULDC.64 UR4, c[0x0][0x820] ;  /* 0x0002080000047ab9 */ /* 0x000fe20000000a00 */
[----:B------:R-:W-:-:S03]  /*32c0*/  SHF.L.U64.HI R3, R18, 0x3, R3 ;  /* 0x0000000312037819 */ /* 0x000fc60000010203 */
[----:B------:R-:W-:-:S04]  /*32d0*/  IADD3 R6, P0, R4, UR4, RZ ;  /* 0x0000000404067c10 */ /* 0x000fc8000ff1e0ff */
[----:B------:R-:W-:Y:S01]  /*32e0*/  IADD3.X R7, R3, UR5, RZ, P0, !PT ;  /* 0x0000000503077c10 */ /* 0x000fe200087fe4ff */
[----:B------:R-:W-:-:S05]  /*32f0*/  ULDC.64 UR4, c[0x0][0x818] ;  /* 0x0002060000047ab9 */ /* 0x000fca0000000a00 */
[----:B------:R-:W2:Y:S01]  /*3300*/  LDG.E.64 R6, desc[UR58][R6.64] ;  /* 0x0000003a06067981 */ /* 0x000ea2000c1e1b00 */
[----:B------:R-:W-:-:S04]  /*3310*/  IADD3 R4, P0, R4, UR4, RZ ;  /* 0x0000000404047c10 */ /* 0x000fc8000ff1e0ff */
[----:B------:R-:W-:-:S06]  /*3320*/  IADD3.X R5, R3, UR5, RZ, P0, !PT ;  /* 0x0000000503057c10 */ /* 0x000fcc00087fe4ff */
[----:B------:R-:W3:Y:S01]  /*3330*/  LDG.E.64 R4, desc[UR58][R4.64] ;  /* 0x0000003a04047981 */ /* 0x000ee2000c1e1b00 */
[----:B------:R-:W1:Y:S01]  /*3340*/  S2UR UR5, SR_CgaCtaId ;  /* 0x00000000000579c3 */ /* 0x000e620000008800 */
[----:B------:R-:W-:Y:S01]  /*3350*/  UISETP.NE.AND UP0, UPT, UR12, 0x1, UPT ;  /* 0x000000010c00788c */ /* 0x000fe2000bf05270 */
[----:B-----5:R-:W-:Y:S01]  /*3360*/  VIADD R9, R0, 0xffffffff ;  /* 0xffffffff00097836 */ /* 0x020fe20000000000 */
[----:B------:R-:W-:Y:S01]  /*3370*/  UMOV UR4, 0x400 ;  /* 0x0000040000047882 */ /* 0x000fe20000000000 */
[----:B------:R-:W-:Y:S01]  /*3380*/  CS2R R10, SRZ ;  /* 0x00000000000a7805 */ /* 0x000fe2000001ff00 */
[----:B-1----:R-:W-:-:S04]  /*3390*/  ULEA UR4, UR5, UR4, 0x18 ;  /* 0x0000000405047291 */ /* 0x002fc8000f8ec03f */
[----:B------:R-:W-:-:S03]  /*33a0*/  UIADD3 UR5, UR4, 0x80, URZ ;  /* 0x0000008004057890 */ /* 0x000fc6000fffe03f */
[----:B------:R-:W-:-:S04]  /*33b0*/  @!UP0 UIADD3 UR5, UR4, URZ, URZ ;  /* 0x0000003f04058290 */ /* 0x000fc8000fffe03f */
[----:B------:R-:W-:-:S05]  /*33c0*/  UIADD3 UR4, UR5, 0x38700, URZ ;  /* 0x0003870005047890 */ /* 0x000fca000fffe03f */
[----:B------:R-:W1:Y:S01]  /*33d0*/  LDS R3, [UR5+0x3871c] ;  /* 0x03871c05ff037984 */ /* 0x000e620008000800 */
[----:B------:R-:W-:-:S03]  /*33e0*/  IMAD.U32 R20, RZ, RZ, UR4 ;  /* 0x00000004ff147e24 */ /* 0x000fc6000f8e00ff */
[----:B------:R-:W-:Y:S02]  /*33f0*/  STS [UR5+0x38730], RZ ;  /* 0x038730ffff007988 */ /* 0x000fe40008000805 */
[----:B------:R-:W-:-:S05]  /*3400*/  SHF.R.U64 R20, R20, 0x4, RZ ;  /* 0x0000000414147819 */ /* 0x000fca00000012ff */
[----:B------:R-:W-:Y:S04]  /*3410*/  STS [UR5+0x38710], R20 ;  /* 0x03871014ff007988 */ /* 0x000fe80008000805 */
[----:B------:R-:W-:Y:S01]  /*3420*/  STS [UR5+0x38714], R20 ;  /* 0x03871414ff007988 */ /* 0x000fe20008000805 */
[C---:B--2---:R-:W-:Y:S02]  /*3430*/  SHF.L.U64.HI R13, R6.reuse, 0x1, R7 ;  /* 0x00000001060d7819 */ /* 0x044fe40000010207 */
[----:B------:R-:W-:Y:S02]  /*3440*/  SHF.L.U32 R6, R6, 0x1, RZ ;  /* 0x0000000106067819 */ /* 0x000fe400000006ff */
[----:B------:R-:W-:Y:S02]  /*3450*/  LOP3.LUT R13, R13, 0x1fffffff, RZ, 0xc0, !PT ;  /* 0x1fffffff0d0d7812 */ /* 0x000fe400078ec0ff */
[----:B------:R-:W-:-:S02]  /*3460*/  LOP3.LUT R0, R6, 0xfffffffe, RZ, 0xc0, !PT ;  /* 0xfffffffe06007812 */ /* 0x000fc400078ec0ff */
[--C-:B------:R-:W-:Y:S02]  /*3470*/  SHF.R.U32.HI R8, RZ, 0x4, R13.reuse ;  /* 0x00000004ff087819 */ /* 0x100fe4000001160d */
[----:B------:R-:W-:Y:S01]  /*3480*/  SHF.R.U64 R0, R0, 0x4, R13 ;  /* 0x0000000400007819 */ /* 0x000fe2000000120d */
[----:B---3--:R-:W-:Y:S01]  /*3490*/  STS.64 [UR5+0x38700], R4 ;  /* 0x03870004ff007988 */ /* 0x008fe20008000a05 */
[----:B-1----:R-:W-:-:S03]  /*34a0*/  LOP3.LUT R3, R3, 0xf, R8, 0xb8, !PT ;  /* 0x0000000f03037812 */ /* 0x002fc600078eb808 */
[----:B------:R-:W-:Y:S04]  /*34b0*/  STS [UR5+0x3870c], R0 ;  /* 0x03870c00ff007988 */ /* 0x000fe80008000805 */
[----:B------:R-:W-:Y:S04]  /*34c0*/  STS [UR5+0x3871c], R3 ;  /* 0x03871c03ff007988 */ /* 0x000fe80008000805 */
[----:B------:R-:W1:Y:S02]  /*34d0*/  LDS R7, [UR5+0x3871c] ;  /* 0x03871c05ff077984 */ /* 0x000e640008000800 */
[----:B-1----:R-:W-:-:S05]  /*34e0*/  LOP3.LUT R7, R7, 0xf0, RZ, 0xb8, !PT ;  /* 0x000000f007077812 */ /* 0x002fca00078eb8ff */
[----:B------:R-:W-:Y:S04]  /*34f0*/  STS [UR5+0x3871c], R7 ;  /* 0x03871c07ff007988 */ /* 0x000fe80008000805 */
[----:B------:R-:W1:Y:S02]  /*3500*/  LDS R8, [UR5+0x3871c] ;  /* 0x03871c05ff087984 */ /* 0x000e640008000800 */
[----:B-1----:R-:W-:Y:S01]  /*3510*/  LOP3.LUT R21, R8, 0xf00, RZ, 0xb8, !PT ;  /* 0x00000f0008157812 */ /* 0x002fe200078eb8ff */
[----:B------:R-:W-:-:S04]  /*3520*/  VIADD R8, R2, 0xffffffff ;  /* 0xffffffff02087836 */ /* 0x000fc80000000000 */
[----:B------:R-:W-:Y:S04]  /*3530*/  STS.64 [UR5+0x38718], R20 ;  /* 0x03871814ff007988 */ /* 0x000fe80008000a05 */
[----:B------:R-:W1:Y:S04]  /*3540*/  LDS R12, [UR5+0x3871c] ;  /* 0x03871c05ff0c7984 */ /* 0x000e680008000800 */
[----:B------:R3:W-:Y:S01]  /*3550*/  STS.128 [UR5+0x38720], R8 ;  /* 0x03872008ff007988 */ /* 0x0007e20008000c05 */
[----:B-1----:R-:W-:-:S05]  /*3560*/  LOP3.LUT R12, R12, 0xf000, RZ, 0xb8, !PT ;  /* 0x0000f0000c0c7812 */ /* 0x002fca00078eb8ff */
[----:B------:R3:W-:Y:S02]  /*3570*/  STS [UR5+0x3871c], R12 ;  /* 0x03871c0cff007988 */ /* 0x0007e40008000805 */
.L_x_30:
[----:B------:R-:W-:Y:S05]  /*3580*/  BSYNC B0 ;  /* 0x0000000000007941 */ /* 0x000fea0003800000 */
.L_x_29:
[----:B------:R-:W-:Y:S01]  /*3590*/  ELECT P0, URZ, PT ;  /* 0x00000000003f782f */ /* 0x000fe20003800000 */
[----:B------:R-:W-:Y:S01]  /*35a0*/  NOP ;  /* 0x0000000000007918 */ /* 0x000fe20000000000 */
[----:B------:R-:W-:Y:S11]  /*35b0*/  BSSY B0, `(.L_x_31) ;  /* 0x0000004000007945 */ /* 0x000ff60003800000 */
[----:B------:R-:W-:Y:S05]  /*35c0*/  @!P0 BRA `(.L_x_32) ;  /* 0x0000000000088947 */ /* 0x000fea0003800000 */
[----:B------:R0:W-:Y:S01]  /*35d0*/  UTMACMDFLUSH ;  /* 0x00000000000079b7 */ /* 0x0001e20000000000 */
[----:B------:R-:W-:-:S04]  /*35e0*/  DEPBAR.LE SB0, 0x0 ;  /* 0x000080000000791a */ /* 0x000fc80000000000 */
.L_x_32:
[----:B------:R-:W-:Y:S05]  /*35f0*/  BSYNC B0 ;  /* 0x0000000000007941 */ /* 0x000fea0003800000 */
.L_x_31:
[----:B------:R-:W1:Y:S01]  /*3600*/  S2UR UR5, SR_CgaCtaId ;  /* 0x00000000000579c3 */ /* 0x000e620000008800 */
[----:B-----5:R-:W4:Y:S01]  /*3610*/  S2R R0, SR_LANEID ;  /* 0x0000000000007919 */ /* 0x020f220000000000 */
[----:B------:R-:W-:Y:S01]  /*3620*/  UISETP.NE.AND UP0, UPT, UR12, 0x1, UPT ;  /* 0x000000010c00788c */ /* 0x000fe2000bf05270 */
[----:B------:R-:W-:Y:S02]  /*3630*/  UMOV UR4, 0x400 ;  /* 0x0000040000047882 */ /* 0x000fe40000000000 */
[----:B-1----:R-:W-:-:S04]  /*3640*/  ULEA UR4, UR5, UR4, 0x18 ;  /* 0x0000000405047291 */ /* 0x002fc8000f8ec03f */
[----:B------:R-:W-:-:S04]  /*3650*/  UIADD3 UR5, UR4, 0x80, URZ ;  /* 0x0000008004057890 */ /* 0x000fc8000fffe03f */
[----:B------:R-:W-:Y:S01]  /*3660*/  @!UP0 UIADD3 UR5, UR4, URZ, URZ ;  /* 0x0000003f04058290 */ /* 0x000fe2000fffe03f */
[----:B----4-:R-:W-:-:S05]  /*3670*/  IMAD.SHL.U32 R0, R0, 0x4, RZ ;  /* 0x0000000400007824 */ /* 0x010fca00078e00ff */
[----:B------:R-:W-:Y:S01]  /*3680*/  IMAD.U32 R3, RZ, RZ, UR5 ;  /* 0x00000005ff037e24 */ /* 0x000fe2000f8e00ff */
[----:B------:R-:W-:-:S04]  /*3690*/  IADD3 R2, P0, R0, UR60, RZ ;  /* 0x0000003c00027c10 */ /* 0x000fc8000ff1e0ff */
[----:B--2---:R-:W-:Y:S01]  /*36a0*/  IADD3 R4, R0, 0x38700, R3 ;  /* 0x0003870000047810 */ /* 0x004fe20007ffe003 */
[----:B------:R-:W-:-:S04]  /*36b0*/  IMAD.X R3, RZ, RZ, UR61, P0 ;  /* 0x0000003dff037e24 */ /* 0x000fc800080e06ff */
[----:B------:R-:W1:Y:S04]  /*36c0*/  LDS R5, [R4] ;  /* 0x0000000004057984 */ /* 0x000e680000000800 */
[----:B-1----:R1:W5:Y:S02]  /*36d0*/  ATOMG.E.EXCH.STRONG.GPU PT, RZ, [R2], R5 ;  /* 0x0000000502ff73a8 */ /* 0x00236400041ee100 */
.L_x_28:
[----:B------:R-:W-:Y:S01]  /*36e0*/  LEA.HI R14, R14, R19, RZ, 0x8 ;  /* 0x000000130e0e7211 */ /* 0x000fe200078f40ff */
[----:B------:R-:W4:Y:S01]  /*36f0*/  S2UR UR43, SR_CgaCtaId ;  /* 0x00000000002b79c3 */ /* 0x000f220000008800 */
[----:B------:R-:W-:Y:S01]  /*3700*/  UISETP.NE.AND UP0, UPT, UR12, 0x1, UPT ;  /* 0x000000010c00788c */ /* 0x000fe2000bf05270 */
[----:B------:R-:W-:Y:S01]  /*3710*/  IMAD.MOV.U32 R156, RZ, RZ, RZ ;  /* 0x000000ffff9c7224 */ /* 0x000fe200078e00ff */
[----:B------:R-:W-:Y:S01]  /*3720*/  LOP3.LUT R14, R14, 0xffffff00, RZ, 0xc0, !PT ;  /* 0xffffff000e0e7812 */ /* 0x000fe200078ec0ff */
[----:B------:R-:W-:Y:S01]  /*3730*/  UMOV UR47, 0x400 ;  /* 0x00000400002f7882 */ /* 0x000fe20000000000 */
[----:B------:R-:W-:Y:S02]  /*3740*/  ULOP3.LUT UR51, UR53, 0x1, URZ, 0xfc, !UPT ;  /* 0x0000000135337892 */ /* 0x000fe4000f8efc3f */
[----:B------:R-:W-:Y:S01]  /*3750*/  ULOP3.LUT UR50, UR54, 0x1, URZ, 0xfc, !UPT ;  /* 0x0000000136327892 */ /* 0x000fe2000f8efc3f */
[----:B------:R-:W-:Y:S01]  /*3760*/  IMAD.IADD R14, R19, 0x1, -R14 ;  /* 0x00000001130e7824 */ /* 0x000fe200078e0a0e */
[----:B------:R-:W-:Y:S01]  /*3770*/  ULOP3.LUT UR48, UR52, 0x1, URZ, 0xfc, !UPT ;  /* 0x0000000134307892 */ /* 0x000fe2000f8efc3f */
[----:B------:R-:W-:-:S02]  /*3780*/  UMOV UR36, URZ ;  /* 0x0000003f00247c82 */ /* 0x000fc40008000000 */
[C---:B--2---:R-:W-:Y:S01]  /*3790*/  IMAD.SHL.U32 R4, R14.reuse, 0x40, RZ ;  /* 0x000000400e047824 */ /* 0x044fe200078e00ff */
[----:B-1----:R-:W-:Y:S01]  /*37a0*/  SHF.R.S32.HI R3, RZ, 0x1f, R14 ;  /* 0x0000001fff037819 */ /* 0x002fe2000001140e */
[C---:B------:R-:W-:Y:S01]  /*37b0*/  VIADD R154, R14.reuse, 0x1f ;  /* 0x0000001f0e9a7836 */ /* 0x040fe20000000000 */
[-C--:B-----5:R-:W-:Y:S01]  /*37c0*/  LEA.HI R0, R14, R14.reuse, RZ, 0x1 ;  /* 0x0000000e0e007211 */ /* 0x0a0fe200078f08ff */
[----:B------:R-:W-:Y:S01]  /*37d0*/  UMOV UR56, URZ ;  /* 0x0000003f00387c82 */ /* 0x000fe20008000000 */
[CC--:B------:R-:W-:Y:S01]  /*37e0*/  LEA.HI R2, R3.reuse, R14.reuse, RZ, 0x5 ;  /* 0x0000000e03027211 */ /* 0x0c0fe200078f28ff */
[----:B------:R-:W-:Y:S01]  /*37f0*/  UMOV UR37, URZ ;  /* 0x0000003f00257c82 */ /* 0x000fe20008000000 */
[----:B------:R-:W-:Y:S01]  /*3800*/  LEA.HI R6, R3, R14, RZ, 0x4 ;  /* 0x0000000e03067211 */ /* 0x000fe200078f20ff */
[----:B------:R-:W-:Y:S01]  /*3810*/  UMOV UR38, URZ ;  /* 0x0000003f00267c82 */ /* 0x000fe20008000000 */
[----:B------:R-:W-:Y:S01]  /*3820*/  SHF.R.S32.HI R2, RZ, 0x5, R2 ;  /* 0x00000005ff027819 */ /* 0x000fe20000011402 */
[----:B------:R-:W-:Y:S01]  /*3830*/  UMOV UR39, URZ ;  /* 0x0000003f00277c82 */ /* 0x000fe20008000000 */
[----:B------:R-:W-:Y:S01]  /*3840*/  SHF.R.S32.HI R0, RZ, 0x1, R0 ;  /* 0x00000001ff007819 */ /* 0x000fe20000011400 */
[----:B----4-:R-:W-:Y:S01]  /*3850*/  ULEA UR47, UR43, UR47, 0x18 ;  /* 0x0000002f2b2f7291 */ /* 0x010fe2000f8ec03f */
[----:B---3--:R-:W-:Y:S01]  /*3860*/  SHF.R.S32.HI R9, RZ, 0x4, R6 ;  /* 0x00000004ff097819 */ /* 0x008fe20000011406 */
[----:B------:R-:W-:Y:S01]  /*3870*/  IMAD.SHL.U32 R5, R2, 0x10, RZ ;  /* 0x0000001002057824 */ /* 0x000fe200078e00ff */
[----:B------:R-:W-:Y:S01]  /*3880*/  LOP3.LUT R4, R4, 0x40, RZ, 0xc0, !PT ;  /* 0x0000004004047812 */ /* 0x000fe200078ec0ff */
[----:B------:R-:W-:Y:S01]  /*3890*/  IMAD.SHL.U32 R2, R0, 0x80, RZ ;  /* 0x0000008000027824 */ /* 0x000fe200078e00ff */
[----:B------:R-:W-:Y:S01]  /*38a0*/  LEA.HI R6, R6, R9, RZ, 0x1 ;  /* 0x0000000906067211 */ /* 0x000fe200078f08ff */
[----:B------:R-:W-:Y:S01]  /*38b0*/  UIADD3 UR49, UR47, 0x80, URZ ;  /* 0x000000802f317890 */ /* 0x000fe2000fffe03f */
[----:B------:R-:W-:Y:S01]  /*38c0*/  LOP3.LUT R7, R4, 0x30, R5, 0xf8, !PT ;  /* 0x0000003004077812 */ /* 0x000fe200078ef805 */
[----:B------:R-:W-:Y:S01]  /*38d0*/  @!UP0 UIADD3 UR49, UR47, URZ, URZ ;  /* 0x0000003f2f318290 */ /* 0x000fe2000fffe03f */
[----:B------:R-:W-:-:S02]  /*38e0*/  LOP3.LUT R5, R2, 0x180, RZ, 0xc0, !PT ;  /* 0x0000018002057812 */ /* 0x000fc400078ec0ff */
[----:B------:R-:W-:Y:S01]  /*38f0*/  LOP3.LUT R6, R6, 0x7ffffe, RZ, 0xc0, !PT ;  /* 0x007ffffe06067812 */ /* 0x000fe200078ec0ff */
[----:B------:R-:W-:Y:S01]  /*3900*/  UIADD3 UR49, UR49, 0x38700, URZ ;  /* 0x0003870031317890 */ /* 0x000fe2000fffe03f */
[CC--:B------:R-:W-:Y:S02]  /*3910*/  LEA.HI R152, R3.reuse, R14.reuse, RZ, 0x7 ;  /* 0x0000000e03987211 */ /* 0x0c0fe400078f38ff */
[----:B------:R-:W-:Y:S01]  /*3920*/  LEA.HI R0, R3, R14, RZ, 0x3 ;  /* 0x0000000e03007211 */ /* 0x000fe200078f18ff */
[----:B------:R-:W-:Y:S01]  /*3930*/  IMAD.IADD R9, R9, 0x1, -R6 ;  /* 0x0000000109097824 */ /* 0x000fe200078e0a06 */
[----:B------:R-:W-:Y:S02]  /*3940*/  LOP3.LUT R4, R5, R4, RZ, 0xfc, !PT ;  /* 0x0000000405047212 */ /* 0x000fe400078efcff */
[----:B------:R-:W-:Y:S02]  /*3950*/  SHF.R.S32.HI R152, RZ, 0x7, R152 ;  /* 0x00000007ff987819 */ /* 0x000fe40000011498 */
[----:B------:R-:W-:-:S02]  /*3960*/  LOP3.LUT R0, R7, 0x8, R0, 0xf8, !PT ;  /* 0x0000000807007812 */ /* 0x000fc400078ef800 */
[----:B------:R-:W-:Y:S01]  /*3970*/  SHF.R.U32.HI R4, RZ, 0x3, R4 ;  /* 0x00000003ff047819 */ /* 0x000fe20000011604 */
[----:B------:R-:W-:-:S03]  /*3980*/  IMAD R9, R152, 0x4, R9 ;  /* 0x0000000498097824 */ /* 0x000fc600078e0209 */
[----:B------:R-:W-:-:S04]  /*3990*/  LOP3.LUT R0, R4, R0, R5, 0x1e, !PT ;  /* 0x0000000004007212 */ /* 0x000fc800078e1e05 */
[----:B------:R-:W-:Y:S01]  /*39a0*/  LEA R153, R9, R0, 0x9 ;  /* 0x0000000009997211 */ /* 0x000fe200078e48ff */
[----:B------:R-:W-:-:S07]  /*39b0*/  IMAD.MOV.U32 R0, RZ, RZ, 0x1 ;  /* 0x00000001ff007424 */ /* 0x000fce00078e00ff */
.L_x_113:
[----:B---3--:R-:W1:Y:S02]  /*39c0*/  LDC.64 R2, c[0x0][0x290] ;  /* 0x0000a400ff027b82 */ /* 0x008e640000000a00 */
[----:B-1----:R-:W-:-:S05]  /*39d0*/  IMAD.WIDE R2, R18, 0xc, R2 ;  /* 0x0000000c12027825 */ /* 0x002fca00078e0202 */
[----:B------:R-:W2:Y:S01]  /*39e0*/  LDG.E R155, desc[UR58][R2.64+0x8] ;  /* 0x0000083a029b7981 */ /* 0x000ea2000c1e1900 */
[----:B------:R-:W-:Y:S01]  /*39f0*/  UMOV UR9, URZ ;  /* 0x0000003f00097c82 */ /* 0x000fe20008000000 */
[----:B------:R-:W-:Y:S01]  /*3a00*/  UMOV UR10, UR37 ;  /* 0x00000025000a7c82 */ /* 0x000fe20008000000 */
[--C-:B------:R-:W-:Y:S01]  /*3a10*/  IMAD.MOV.U32 R157, RZ, RZ, R18.reuse ;  /* 0x000000ffff9d7224 */ /* 0x100fe200078e0012 */
[----:B-----5:R-:W1:Y:S01]  /*3a20*/  SHFL.IDX PT, R4, R152, RZ, 0x1f ;  /* 0x00001fff98047589 */ /* 0x020e6200000e0000 */
[----:B------:R-:W-:Y:S02]  /*3a30*/  SHF.R.S32.HI R19, RZ, 0x1f, R18 ;  /* 0x0000001fff137819 */ /* 0x000fe40000011412 */
[----:B------:R-:W-:Y:S02]  /*3a40*/  CS2R R150, SRZ ;  /* 0x0000000000967805 */ /* 0x000fe4000001ff00 */
[----:B------:R-:W-:Y:S02]  /*3a50*/  CS2R R24, SRZ ;  /* 0x0000000000187805 */ /* 0x000fe4000001ff00 */
[----:B------:R-:W-:-:S02]  /*3a60*/  CS2R R26, SRZ ;  /* 0x00000000001a7805 */ /* 0x000fc4000001ff00 */
[----:B------:R-:W-:Y:S02]  /*3a70*/  CS2R R28, SRZ ;  /* 0x00000000001c7805 */ /* 0x000fe4000001ff00 */
[----:B------:R-:W-:Y:S02]  /*3a80*/  CS2R R30, SRZ ;  /* 0x00000000001e7805 */ /* 0x000fe4000001ff00 */
[----:B------:R-:W-:Y:S02]  /*3a90*/  CS2R R32, SRZ ;  /* 0x0000000000207805 */ /* 0x000fe4000001ff00 */
        /* <DEDUP_REMOVED lines=16> */
[----:B-1----:R-:W-:Y:S01]  /*3ba0*/  R2UR UR4, R4 ;  /* 0x00000000040472ca */ /* 0x002fe200000e0000 */
[----:B------:R-:W-:Y:S01]  /*3bb0*/  IMAD.U32 R4, RZ, RZ, UR38 ;  /* 0x00000026ff047e24 */ /* 0x000fe2000f8e00ff */
        /* <DEDUP_REMOVED lines=10> */
[----:B------:R-:W-:Y:S01]  /*3c60*/  CS2R R86, SRZ ;  /* 0x0000000000567805 */ /* 0x000fe2000001ff00 */
[----:B------:R-:W-:Y:S01]  /*3c70*/  ULEA.HI UR5, UR4, UR4, URZ, 0x1 ;  /* 0x0000000404057291 */ /* 0x000fe2000f8f083f */
[----:B------:R-:W-:Y:S02]  /*3c80*/  CS2R R88, SRZ ;  /* 0x0000000000587805 */ /* 0x000fe4000001ff00 */
[----:B------:R-:W-:Y:S02]  /*3c90*/  CS2R R90, SRZ ;  /* 0x00000000005a7805 */ /* 0x000fe4000001ff00 */
[----:B------:R-:W-:Y:S01]  /*3ca0*/  CS2R R92, SRZ ;  /* 0x00000000005c7805 */ /* 0x000fe2000001ff00 */
[----:B------:R-:W-:Y:S01]  /*3cb0*/  ULOP3.LUT UR5, UR5, 0x1e, URZ, 0xc0, !UPT ;  /* 0x0000001e05057892 */ /* 0x000fe2000f8ec03f */
[----:B------:R-:W-:Y:S02]  /*3cc0*/  CS2R R94, SRZ ;  /* 0x00000000005e7805 */ /* 0x000fe4000001ff00 */
[----:B------:R-:W-:-:S02]  /*3cd0*/  CS2R R96, SRZ ;  /* 0x0000000000607805 */ /* 0x000fc4000001ff00 */
[----:B------:R-:W-:Y:S01]  /*3ce0*/  CS2R R98, SRZ ;  /* 0x0000000000627805 */ /* 0x000fe2000001ff00 */
[----:B------:R-:W-:Y:S01]  /*3cf0*/  UIADD3 UR5, UR4, -UR5, URZ ;  /* 0x8000000504057290 */ /* 0x000fe2000fffe03f */
[----:B------:R-:W-:Y:S02]  /*3d00*/  CS2R R100, SRZ ;  /* 0x0000000000647805 */ /* 0x000fe4000001ff00 */
[----:B------:R-:W-:Y:S02]  /*3d10*/  CS2R R102, SRZ ;  /* 0x0000000000667805 */ /* 0x000fe4000001ff00 */
[----:B------:R-:W-:Y:S01]  /*3d20*/  CS2R R104, SRZ ;  /* 0x0000000000687805 */ /* 0x000fe2000001ff00 */
[----:B------:R-:W-:Y:S01]  /*3d30*/  ULEA UR5, UR5, UR47, 0xd ;  /* 0x0000002f05057291 */ /* 0x000fe2000f8e683f */
[----:B------:R-:W-:Y:S02]  /*3d40*/  CS2R R106, SRZ ;  /* 0x00000000006a7805 */ /* 0x000fe4000001ff00 */
[----:B------:R-:W-:-:S02]  /*3d50*/  CS2R R108, SRZ ;  /* 0x00000000006c7805 */ /* 0x000fc4000001ff00 */
[----:B------:R-:W-:Y:S01]  /*3d60*/  CS2R R110, SRZ ;  /* 0x00000000006e7805 */ /* 0x000fe2000001ff00 */
[----:B------:R-:W-:Y:S01]  /*3d70*/  USHF.R.U32.HI UR5, URZ, 0x4, UR5 ;  /* 0x000000043f057899 */ /* 0x000fe20008011605 */
[----:B------:R-:W-:Y:S02]  /*3d80*/  CS2R R112, SRZ ;  /* 0x0000000000707805 */ /* 0x000fe4000001ff00 */
[----:B------:R-:W-:Y:S02]  /*3d90*/  CS2R R114, SRZ ;  /* 0x0000000000727805 */ /* 0x000fe4000001ff00 */
[----:B------:R-:W-:Y:S01]  /*3da0*/  CS2R R116, SRZ ;  /* 0x0000000000747805 */ /* 0x000fe2000001ff00 */
[----:B------:R-:W-:Y:S01]  /*3db0*/  ULOP3.LUT UR8, UR5, 0x3fff, URZ, 0xc0, !UPT ;  /* 0x00003fff05087892 */ /* 0x000fe2000f8ec03f */
        /* <DEDUP_REMOVED lines=16> */
[----:B--2---:R-:W-:-:S13]  /*3ec0*/  ISETP.GE.AND P0, PT, R155, 0x1, PT ;  /* 0x000000019b00780c */ /* 0x004fda0003f06270 */
[----:B------:R-:W-:Y:S05]  /*3ed0*/  @!P0 BRA `(.L_x_33) ;  /* 0x0000000400648947 */ /* 0x000fea0003800000 */
[----:B------:R-:W-:-:S06]  /*3ee0*/  UISETP.NE.AND UP0, UPT, UR51, 0x3, UPT ;  /* 0x000000033300788c */ /* 0x000fcc000bf05270 */
[----:B------:R-:W-:-:S13]  /*3ef0*/  PLOP3.LUT P1, PT, PT, PT, UP0, 0x80, 0x0 ;  /* 0x000000000000781c */ /* 0x000fda0003f2f008 */
[----:B------:R-:W-:Y:S05]  /*3f00*/  @!P1 BRA `(.L_x_34) ;  /* 0x0000000000049947 */ /* 0x000fea0003800000 */
[----:B------:R-:W-:Y:S01]  /*3f10*/  BPT.TRAP 0x1 ;  /* 0x000000040000795c */ /* 0x000fe20000300000 */
.L_x_34:
[----:B------:R-:W-:Y:S01]  /*3f20*/  ULEA UR4, UR37, UR47, 0x3 ;  /* 0x0000002f25047291 */ /* 0x000fe2000f8e183f */
[----:B------:R-:W-:-:S05]  /*3f30*/  IMAD.U32 R2, RZ, RZ, UR38 ;  /* 0x00000026ff027e24 */ /* 0x000fca000f8e00ff */
[----:B------:R-:W-:-:S04]  /*3f40*/  SHF.L.U32 R2, R2, 0x1f, RZ ;  /* 0x0000001f02027819 */ /* 0x000fc800000006ff */
[----:B------:R1:W2:Y:S01]  /*3f50*/  SYNCS.PHASECHK.TRANS64.TRYWAIT P0, [UR4+0x38480], R2 ;  /* 0x03848002ff0075a7 */ /* 0x0002a20008000144 */
[----:B------:R-:W-:Y:S05]  /*3f60*/  @!P1 BRA `(.L_x_35) ;  /* 0x0000000000049947 */ /* 0x000fea0003800000 */
[----:B------:R-:W-:Y:S01]  /*3f70*/  BPT.TRAP 0x1 ;  /* 0x000000040000795c */ /* 0x000fe20000300000 */
.L_x_35:
[----:B--2---:R-:W-:Y:S05]  /*3f80*/  @P0 BRA `(.L_x_36) ;  /* 0x0000000000080947 */ /* 0x004fea0003800000 */
[----:B------:R-:W2:Y:S02]  /*3f90*/  SYNCS.PHASECHK.TRANS64.TRYWAIT P0, [UR4+0x38480], R2 ;  /* 0x03848002ff0075a7 */ /* 0x000ea40008000144 */
[----:B--2---:R-:W-:Y:S05]  /*3fa0*/  @!P0 BRA `(.L_x_37) ;  /* 0x000000a800808947 */ /* 0x004fea0003800000 */
.L_x_36:
[----:B------:R-:W-:Y:S01]  /*3fb0*/  UIADD3 UR4, UR47, 0x10000, URZ ;  /* 0x000100002f047890 */ /* 0x000fe2000fffe03f */
[----:B------:R-:W-:Y:S01]  /*3fc0*/  WARPGROUP.ARRIVE ;  /* 0x00000000000079c5 */ /* 0x000fe20000000000 */
[----:B------:R-:W-:Y:S02]  /*3fd0*/  ULOP3.LUT UR10, UR8, 0x10000, URZ, 0xfc, !UPT ;  /* 0x00010000080a7892 */ /* 0x000fe4000f8efc3f */
[----:B------:R-:W-:Y:S02]  /*3fe0*/  USHF.R.U32.HI UR4, URZ, 0x4, UR4 ;  /* 0x000000043f047899 */ /* 0x000fe40008011604 */
[----:B------:R-:W-:Y:S02]  /*3ff0*/  ULEA UR10, UR37, UR10, 0xb ;  /* 0x0000000a250a7291 */ /* 0x000fe4000f8e583f */
[----:B------:R-:W-:Y:S01]  /*4000*/  ULOP3.LUT UR4, UR4, 0x3fff, URZ, 0xc0, !UPT ;  /* 0x00003fff04047892 */ /* 0x000fe2000f8ec03f */
[----:B------:R-:W-:Y:S01]  /*4010*/  UMOV UR5, 0x40000040 ;  /* 0x4000004000057882 */ /* 0x000fe20000000000 */
[----:B------:R-:W-:-:S02]  /*4020*/  UMOV UR7, 0x40000040 ;  /* 0x4000004000077882 */ /* 0x000fc40000000000 */
[----:B------:R-:W-:-:S04]  /*4030*/  ULOP3.LUT UR4, UR4, 0x10000, URZ, 0xfc, !UPT ;  /* 0x0001000004047892 */ /* 0x000fc8000f8efc3f */
[----:B------:R-:W-:-:S03]  /*4040*/  ULEA UR9, UR37, UR4, 0xc ;  /* 0x0000000425097291 */ /* 0x000fc6000f8e603f */
[----:B------:R-:W-:-:S04]  /*4050*/  UMOV UR4, UR10 ;  /* 0x0000000a00047c82 */ /* 0x000fc80008000000 */
[----:B------:R-:W-:Y:S02]  /*4060*/  UMOV UR6, UR9 ;  /* 0x0000000900067c82 */ /* 0x000fe40008000000 */
[----:B------:R-:W-:Y:S01]  /*4070*/  HGMMA.64x256x16.F32 R24, gdesc[UR4], RZ, !UPT, gsb0 ;  /* 0x03e00000041879f0 */ /* 0x000fe2000c0008ff */
[----:B------:R-:W-:Y:S02]  /*4080*/  UIADD3 UR4, UR10, 0x2, URZ ;  /* 0x000000020a047890 */ /* 0x000fe4000fffe03f */
[----:B------:R-:W-:Y:S01]  /*4090*/  UIADD3 UR6, UR9, 0x2, URZ ;  /* 0x0000000209067890 */ /* 0x000fe2000fffe03f */
[----:B------:R-:W-:Y:S01]  /*40a0*/  UMOV UR5, 0x40000040 ;  /* 0x4000004000057882 */ /* 0x000fe20000000000 */
[----:B------:R-:W-:Y:S01]  /*40b0*/  UMOV UR7, 0x40000040 ;  /* 0x4000004000077882 */ /* 0x000fe20000000000 */
[----:B------:R-:W-:Y:S02]  /*40c0*/  WARPGROUP.DEPBAR.LE gsb0, 0x0 ;  /* 0x00008000000079c5 */ /* 0x000fe40000010000 */
[----:B------:R-:W-:-:S15]  /*40d0*/  WARPGROUP.ARRIVE ;  /* 0x00000000000079c5 */ /* 0x000fde0000000000 */
[----:B------:R-:W-:-:S05]  /*40e0*/  NOP ;  /* 0x0000000000007918 */ /* 0x000fca0000000000 */
[----:B------:R-:W-:Y:S01]  /*40f0*/  HGMMA.64x256x16.F32 R24, gdesc[UR4], R24, gsb0 ;  /* 0x03e00000041879f0 */ /* 0x000fe20008000818 */
        /* <DEDUP_REMOVED lines=44> */
[----:B------:R-:W-:Y:S01]  /*43c0*/  UIADD3 UR10, UR37, 0x1, URZ ;  /* 0x00000001250a7890 */ /* 0x000fe2000fffe03f */
[----:B------:R-:W-:-:S03]  /*43d0*/  UMOV UR9, 0x1 ;  /* 0x0000000100097882 */ /* 0x000fc60000000000 */
[----:B------:R-:W-:-:S04]  /*43e0*/  UISETP.NE.AND UP0, UPT, UR10, 0x2, UPT ;  /* 0x000000020a00788c */ /* 0x000fc8000bf05270 */
[----:B------:R-:W-:Y:S01]  /*43f0*/  USEL UR10, UR10, URZ, UP0 ;  /* 0x0000003f0a0a7287 */ /* 0x000fe20008000000 */
[----:B------:R-:W-:Y:S02]  /*4400*/  WARPGROUP.DEPBAR.LE gsb0, 0x0 ;  /* 0x00008000000079c5 */ /* 0x000fe40000010000 */
[----:B------:R-:W-:-:S11]  /*4410*/  WARPGROUP.ARRIVE ;  /* 0x00000000000079c5 */ /* 0x000fd60000000000 */
[----:B------:R-:W-:Y:S01]  /*4420*/  HGMMA.64x256x16.F32 R24, gdesc[UR4], R24, gsb0 ;  /* 0x03e00000041879f0 */ /* 0x000fe20008000818 */
[----:B------:R-:W-:-:S04]  /*4430*/  USEL UR4, URZ, 0x1, UP0 ;  /* 0x000000013f047887 */ /* 0x000fc80008000000 */
[----:B------:R-:W-:-:S06]  /*4440*/  ULOP3.LUT UR4, UR38, UR4, URZ, 0x3c, !UPT ;  /* 0x0000000426047292 */ /* 0x000fcc000f8e3c3f */
[----:B------:R-:W-:Y:S01]  /*4450*/  IMAD.U32 R4, RZ, RZ, UR4 ;  /* 0x00000004ff047e24 */ /* 0x000fe2000f8e00ff */
[----:B------:R-:W-:-:S06]  /*4460*/  WARPGROUP.DEPBAR.LE gsb0, 0x0 ;  /* 0x00008000000079c5 */ /* 0x000fcc0000010000 */
.L_x_33:
[----:B-12---:R-:W-:-:S05]  /*4470*/  VIADD R2, R155, 0x7f ;  /* 0x0000007f9b027836 */ /* 0x006fca0000000000 */
[----:B------:R-:W-:-:S04]  /*4480*/  SHF.R.S32.HI R3, RZ, 0x1f, R2 ;  /* 0x0000001fff037819 */ /* 0x000fc80000011402 */
[----:B------:R-:W-:-:S04]  /*4490*/  LEA.HI R3, R3, R2, RZ, 0x7 ;  /* 0x0000000203037211 */ /* 0x000fc800078f38ff */
[----:B------:R-:W-:-:S04]  /*44a0*/  SHF.R.S32.HI R3, RZ, 0x7, R3 ;  /* 0x00000007ff037819 */ /* 0x000fc80000011403 */
[----:B------:R-:W-:-:S05]  /*44b0*/  VIMNMX R2, R3, 0x1, PT ;  /* 0x0000000103027848 */ /* 0x000fca0003fe0100 */
[----:B------:R-:W-:-:S05]  /*44c0*/  IMAD.IADD R6, R3, 0x1, -R2 ;  /* 0x0000000103067824 */ /* 0x000fca00078e0a02 */
[----:B------:R-:W-:-:S13]  /*44d0*/  ISETP.GE.AND P0, PT, R6, 0x1, PT ;  /* 0x000000010600780c */ /* 0x000fda0003f06270 */
[----:B------:R-:W-:Y:S05]  /*44e0*/  @!P0 BRA `(.L_x_38) ;  /* 0x0000000400ac8947 */ /* 0x000fea0003800000 */
[----:B------:R-:W-:Y:S02]  /*44f0*/  IMAD.MOV.U32 R2, RZ, RZ, R6 ;  /* 0x000000ffff027224 */ /* 0x000fe400078e0006 */
[----:B------:R-:W-:-:S07]  /*4500*/  IMAD.U32 R3, RZ, RZ, UR37 ;  /* 0x00000025ff037e24 */ /* 0x000fce000f8e00ff */
.L_x_45:
[----:B------:R-:W-:-:S06]  /*4510*/  UISETP.NE.AND UP0, UPT, UR51, 0x3, UPT ;  /* 0x000000033300788c */ /* 0x000fcc000bf05270 */
[----:B------:R-:W-:-:S13]  /*4520*/  PLOP3.LUT P1, PT, PT, PT, UP0, 0x80, 0x0 ;  /* 0x000000000000781c */ /* 0x000fda0003f2f008 */
[----:B------:R-:W-:Y:S05]  /*4530*/  @!P1 BRA `(.L_x_39) ;  /* 0x0000000000049947 */ /* 0x000fea0003800000 */
[----:B------:R-:W-:Y:S01]  /*4540*/  BPT.TRAP 0x1 ;  /* 0x000000040000795c */ /* 0x000fe20000300000 */
.L_x_39:
[----:B------:R-:W-:Y:S01]  /*4550*/  ULEA UR4, UR10, UR47, 0x3 ;  /* 0x0000002f0a047291 */ /* 0x000fe2000f8e183f */
[----:B------:R-:W-:-:S08]  /*4560*/  SHF.L.U32 R5, R4, 0x1f, RZ ;  /* 0x0000001f04057819 */ /* 0x000fd000000006ff */
[----:B------:R1:W2:Y:S01]  /*4570*/  SYNCS.PHASECHK.TRANS64.TRYWAIT P0, [UR4+0x38480], R5 ;  /* 0x03848005ff0075a7 */ /* 0x0002a20008000144 */
[----:B------:R-:W-:Y:S05]  /*4580*/  @!P1 BRA `(.L_x_40) ;  /* 0x0000000000049947 */ /* 0x000fea0003800000 */
[----:B------:R-:W-:Y:S01]  /*4590*/  BPT.TRAP 0x1 ;  /* 0x000000040000795c */ /* 0x000fe20000300000 */
.L_x_40:
[----:B--2---:R-:W-:Y:S05]  /*45a0*/  @P0 BRA `(.L_x_41) ;  /* 0x0000000000080947 */ /* 0x004fea0003800000 */
[----:B------:R-:W2:Y:S02]  /*45b0*/  SYNCS.PHASECHK.TRANS64.TRYWAIT P0, [UR4+0x38480], R5 ;  /* 0x03848005ff0075a7 */ /* 0x000ea40008000144 */
[----:B--2---:R-:W-:Y:S05]  /*45c0*/  @!P0 BRA `(.L_x_42) ;  /* 0x000000a400108947 */ /* 0x004fea0003800000 */
.L_x_41:
[----:B------:R-:W-:Y:S01]  /*45d0*/  UIADD3 UR4, UR47, 0x10000, URZ ;  /* 0x000100002f047890 */ /* 0x000fe2000fffe03f */
[----:B------:R-:W-:Y:S01]  /*45e0*/  WARPGROUP.ARRIVE ;  /* 0x00000000000079c5 */ /* 0x000fe20000000000 */
[----:B------:R-:W-:Y:S02]  /*45f0*/  ULOP3.LUT UR12, UR8, 0x10000, URZ, 0xfc, !UPT ;  /* 0x00010000080c7892 */ /* 0x000fe4000f8efc3f */
[----:B------:R-:W-:Y:S02]  /*4600*/  USHF.R.U32.HI UR4, URZ, 0x4, UR4 ;  /* 0x000000043f047899 */ /* 0x000fe40008011604 */
[----:B------:R-:W-:Y:S02]  /*4610*/  UISETP.NE.U32.AND UP0, UPT, UR9, URZ, UPT ;  /* 0x0000003f0900728c */ /* 0x000fe4000bf05070 */
[----:B------:R-:W-:Y:S02]  /*4620*/  ULOP3.LUT UR4, UR4, 0x3fff, URZ, 0xc0, !UPT ;  /* 0x00003fff04047892 */ /* 0x000fe4000f8ec03f */
[----:B------:R-:W-:-:S02]  /*4630*/  ULEA UR12, UR10, UR12, 0xb ;  /* 0x0000000c0a0c7291 */ /* 0x000fc4000f8e583f */
[----:B------:R-:W-:Y:S01]  /*4640*/  ULOP3.LUT UR4, UR4, 0x10000, URZ, 0xfc, !UPT ;  /* 0x0001000004047892 */ /* 0x000fe2000f8efc3f */
[----:B------:R-:W-:Y:S01]  /*4650*/  UMOV UR5, 0x40000040 ;  /* 0x4000004000057882 */ /* 0x000fe20000000000 */
[----:B------:R-:W-:Y:S02]  /*4660*/  UMOV UR7, 0x40000040 ;  /* 0x4000004000077882 */ /* 0x000fe40000000000 */
[----:B------:R-:W-:-:S03]  /*4670*/  ULEA UR11, UR10, UR4, 0xc ;  /* 0x000000040a0b7291 */ /* 0x000fc6000f8e603f */
[----:B------:R-:W-:-:S04]  /*4680*/  UMOV UR4, UR12 ;  /* 0x0000000c00047c82 */ /* 0x000fc80008000000 */
[----:B------:R-:W-:Y:S02]  /*4690*/  UMOV UR6, UR11 ;  /* 0x0000000b00067c82 */ /* 0x000fe40008000000 */
[----:B------:R-:W-:Y:S01]  /*46a0*/  HGMMA.64x256x16.F32 R24, gdesc[UR4], R24, UP0, gsb0 ;  /* 0x03e00000041879f0 */ /* 0x000fe2000b800818 */
[----:B------:R-:W-:Y:S02]  /*46b0*/  UIADD3 UR4, UR12, 0x2, URZ ;  /* 0x000000020c047890 */ /* 0x000fe4000fffe03f */
[----:B------:R-:W-:Y:S01]  /*46c0*/  UIADD3 UR6, UR11, 0x2, URZ ;  /* 0x000000020b067890 */ /* 0x000fe2000fffe03f */
[----:B------:R-:W-:Y:S01]  /*46d0*/  UMOV UR5, 0x40000040 ;  /* 0x4000004000057882 */ /* 0x000fe20000000000 */
[----:B------:R-:W-:Y:S01]  /*46e0*/  UMOV UR7, 0x40000040 ;  /* 0x4000004000077882 */ /* 0x000fe20000000000 */
[----:B------:R-:W-:Y:S02]  /*46f0*/  WARPGROUP.DEPBAR.LE gsb0, 0x0 ;  /* 0x00008000000079c5 */ /* 0x000fe40000010000 */
[----:B------:R-:W-:-:S15]  /*4700*/  WARPGROUP.ARRIVE ;  /* 0x00000000000079c5 */ /* 0x000fde0000000000 */
[----:B------:R-:W-:-:S05]  /*4710*/  NOP ;  /* 0x0000000000007918 */ /* 0x000fca0000000000 */
        /* <DEDUP_REMOVED lines=48> */
[----:B------:R-:W-:Y:S03]  /*4a20*/  HGMMA.64x256x16.F32 R24, gdesc[UR4], R24, UP0, gsb0 ;  /* 0x03e00000041879f0 */ /* 0x000fe6000b800818 */
[----:B------:R-:W-:Y:S02]  /*4a30*/  WARPGROUP.DEPBAR.LE gsb0, 0x0 ;  /* 0x00008000000079c5 */ /* 0x000fe40000010000 */
[----:B------:R-:W-:Y:S05]  /*4a40*/  @!P1 BRA `(.L_x_43) ;  /* 0x0000000000049947 */ /* 0x000fea0003800000 */
[----:B------:R-:W-:Y:S01]  /*4a50*/  BPT.TRAP 0x1 ;  /* 0x000000040000795c */ /* 0x000fe20000300000 */
.L_x_43:
[----:B------:R-:W-:Y:S01]  /*4a60*/  ISETP.NE.AND P0, PT, R23, RZ, PT ;  /* 0x000000ff1700720c */ /* 0x000fe20003f05270 */
[----:B------:R-:W-:-:S12]  /*4a70*/  UISETP.GT.U32.AND UP0, UPT, UR53, 0x1, UPT ;  /* 0x000000013500788c */ /* 0x000fd8000bf04070 */
[----:B-12---:R-:W-:-:S04]  /*4a80*/  @P0 LEA R5, R3, UR47, 0x3 ;  /* 0x0000002f03050c11 */ /* 0x006fc8000f8e18ff */
[----:B------:R-:W-:-:S04]  /*4a90*/  @P0 IADD3 R5, R5, 0x38490, RZ ;  /* 0x0003849005050810 */ /* 0x000fc80007ffe0ff */
[----:B------:R-:W-:-:S04]  /*4aa0*/  @P0 PRMT R5, R22, 0x654, R5 ;  /* 0x0000065416050816 */ /* 0x000fc80000000005 */
[----:B------:R1:W-:Y:S01]  /*4ab0*/  @P0 SYNCS.ARRIVE.TRANS64.RED.A1T0 RZ, [R5+URZ], RZ ;  /* 0x000000ff05ff09a7 */ /* 0x0003e2000810043f */
[----:B------:R-:W-:-:S13]  /*4ac0*/  PLOP3.LUT P0, PT, PT, PT, UP0, 0x80, 0x0 ;  /* 0x000000000000781c */ /* 0x000fda0003f0f008 */
[----:B-1----:R-:W-:Y:S05]  /*4ad0*/  @P0 BRA `(.L_x_44) ;  /* 0x0000000000040947 */ /* 0x002fea0003800000 */
[----:B------:R-:W-:Y:S01]  /*4ae0*/  BPT.TRAP 0x1 ;  /* 0x000000040000795c */ /* 0x000fe20000300000 */
.L_x_44:
[----:B------:R-:W-:Y:S01]  /*4af0*/  UIADD3 UR10, UR10, 0x1, URZ ;  /* 0x000000010a0a7890 */ /* 0x000fe2000fffe03f */
[C---:B------:R-:W-:Y:S01]  /*4b00*/  ISETP.GT.AND P1, PT, R2.reuse, 0x1, PT ;  /* 0x000000010200780c */ /* 0x040fe20003f24270 */
[----:B------:R-:W-:Y:S02]  /*4b10*/  VIADD R3, R3, 0x1 ;  /* 0x0000000103037836 */ /* 0x000fe40000000000 */
[----:B------:R-:W-:Y:S01]  /*4b20*/  UISETP.NE.AND UP0, UPT, UR10, 0x2, UPT ;  /* 0x000000020a00788c */ /* 0x000fe2000bf05270 */
[----:B------:R-:W-:Y:S02]  /*4b30*/  VIADD R2, R2, 0xffffffff ;  /* 0xffffffff02027836 */ /* 0x000fe40000000000 */
[C---:B------:R-:W-:Y:S01]  /*4b40*/  ISETP.NE.AND P0, PT, R3.reuse, 0x2, PT ;  /* 0x000000020300780c */ /* 0x040fe20003f05270 */
[----:B------:R-:W-:Y:S02]  /*4b50*/  USEL UR4, URZ, 0x1, UP0 ;  /* 0x000000013f047887 */ /* 0x000fe40008000000 */
[----:B------:R-:W-:Y:S01]  /*4b60*/  USEL UR10, UR10, URZ, UP0 ;  /* 0x0000003f0a0a7287 */ /* 0x000fe20008000000 */
[----:B------:R-:W-:-:S03]  /*4b70*/  SEL R3, R3, RZ, P0 ;  /* 0x000000ff03037207 */ /* 0x000fc60000000000 */
[----:B------:R-:W-:Y:S01]  /*4b80*/  LOP3.LUT R4, R4, UR4, RZ, 0x3c, !PT ;  /* 0x0000000404047c12 */ /* 0x000fe2000f8e3cff */
[----:B------:R-:W-:Y:S07]  /*4b90*/  @P1 BRA `(.L_x_45) ;  /* 0xfffffff8005c1947 */ /* 0x000fee000383ffff */
.L_x_38:
[----:B------:R-:W-:-:S13]  /*4ba0*/  ISETP.GE.AND P0, PT, R155, 0x1, PT ;  /* 0x000000019b00780c */ /* 0x000fda0003f06270 */
[----:B------:R-:W-:Y:S05]  /*4bb0*/  @!P0 BRA `(.L_x_46) ;  /* 0x0000000000408947 */ /* 0x000fea0003800000 */
[----:B------:R-:W-:-:S06]  /*4bc0*/  UISETP.NE.AND UP0, UPT, UR51, 0x3, UPT ;  /* 0x000000033300788c */ /* 0x000fcc000bf05270 */
[----:B------:R-:W-:-:S13]  /*4bd0*/  PLOP3.LUT P0, PT, PT, PT, UP0, 0x80, 0x0 ;  /* 0x000000000000781c */ /* 0x000fda0003f0f008 */
[----:B------:R-:W-:Y:S05]  /*4be0*/  @!P0 BRA `(.L_x_47) ;  /* 0x0000000000048947 */ /* 0x000fea0003800000 */
[----:B------:R-:W-:Y:S01]  /*4bf0*/  BPT.TRAP 0x1 ;  /* 0x000000040000795c */ /* 0x000fe20000300000 */
.L_x_47:
[----:B------:R-:W-:Y:S01]  /*4c00*/  ISETP.NE.AND P0, PT, R23, RZ, PT ;  /* 0x000000ff1700720c */ /* 0x000fe20003f05270 */
[----:B------:R-:W-:Y:S01]  /*4c10*/  IMAD.U32 R3, RZ, RZ, UR47 ;  /* 0x0000002fff037e24 */ /* 0x000fe2000f8e00ff */
[----:B------:R-:W-:-:S11]  /*4c20*/  UISETP.GT.U32.AND UP0, UPT, UR53, 0x1, UPT ;  /* 0x000000013500788c */ /* 0x000fd6000bf04070 */
[----:B------:R-:W-:-:S04]  /*4c30*/  @P0 VIADD R2, R6, UR37 ;  /* 0x0000002506020c36 */ /* 0x000fc80008000000 */
[----:B------:R-:W-:-:S05]  /*4c40*/  @P0 IMAD.SHL.U32 R2, R2, 0x8, RZ ;  /* 0x0000000802020824 */ /* 0x000fca00078e00ff */
[----:B------:R-:W-:-:S04]  /*4c50*/  @P0 LOP3.LUT R2, R2, 0x8, RZ, 0xc0, !PT ;  /* 0x0000000802020812 */ /* 0x000fc800078ec0ff */
[----:B------:R-:W-:-:S04]  /*4c60*/  @P0 IADD3 R3, R3, 0x38490, R2 ;  /* 0x0003849003030810 */ /* 0x000fc80007ffe002 */
[----:B------:R-:W-:-:S04]  /*4c70*/  @P0 PRMT R3, R22, 0x654, R3 ;  /* 0x0000065416030816 */ /* 0x000fc80000000003 */
[----:B------:R1:W-:Y:S01]  /*4c80*/  @P0 SYNCS.ARRIVE.TRANS64.RED.A1T0 RZ, [R3+URZ], RZ ;  /* 0x000000ff03ff09a7 */ /* 0x0003e2000810043f */
[----:B------:R-:W-:-:S13]  /*4c90*/  PLOP3.LUT P0, PT, PT, PT, UP0, 0x80, 0x0 ;  /* 0x000000000000781c */ /* 0x000fda0003f0f008 */
[----:B-1----:R-:W-:Y:S05]  /*4ca0*/  @P0 BRA `(.L_x_46) ;  /* 0x0000000000040947 */ /* 0x002fea0003800000 */
[----:B------:R-:W-:Y:S01]  /*4cb0*/  BPT.TRAP 0x1 ;  /* 0x000000040000795c */ /* 0x000fe20000300000 */
.L_x_46:
[----:B------:R-:W-:Y:S01]  /*4cc0*/  R2UR UR45, R16 ;  /* 0x00000000102d72ca */ /* 0x000fe200000e0000 */
[----:B------:R-:W-:Y:S01]  /*4cd0*/  UIADD3 UR4, UR47, 0x30000, URZ ;  /* 0x000300002f047890 */ /* 0x000fe2000fffe03f */
[----:B------:R-:W-:Y:S02]  /*4ce0*/  R2UR UR46, R17 ;  /* 0x00000000112e72ca */ /* 0x000fe400000e0000 */
[----:B------:R-:W-:Y:S01]  /*4cf0*/  LOP3.LUT P0, RZ, R0, 0xff, RZ, 0xc0, !PT ;  /* 0x000000ff00ff7812 */ /* 0x000fe2000780c0ff */
[----:B------:R-:W-:-:S06]  /*4d00*/  ULOP3.LUT UP0, URZ, UR4, 0x3ff, URZ, 0xc0, !UPT ;  /* 0x000003ff043f7892 */ /* 0x000fcc000f80c03f */
[----:B------:R-:W-:Y:S02]  /*4d10*/  PLOP3.LUT P1, PT, PT, PT, UP0, 0x80, 0x0 ;  /* 0x000000000000781c */ /* 0x000fe40003f2f008 */
[----:B------:R-:W-:Y:S02]  /*4d20*/  USHF.L.U32 UR45, UR45, 0x7, URZ ;  /* 0x000000072d2d7899 */ /* 0x000fe4000800063f */
[----:B------:R-:W-:Y:S02]  /*4d30*/  USHF.L.U32 UR46, UR46, 0x8, URZ ;  /* 0x000000082e2e7899 */ /* 0x000fe4000800063f */
[----:B------:R-:W-:Y:S10]  /*4d40*/  @!P0 BRA `(.L_x_48) ;  /* 0x00000000000c8947 */ /* 0x000ff40003800000 */
[----:B------:R-:W-:-:S04]  /*4d50*/  DEPBAR {5,4,3,2,1,0} ;  /* 0x0000003f0000791a */ /* 0x000fc80000000000 */
[----:B------:R1:W-:Y:S02]  /*4d60*/  UTMACCTL.IV [UR60] ;  /* 0x000000003c0079b9 */ /* 0x0003e40008000000 */
[----:B-1----:R-:W-:Y:S01]  /*4d70*/  NOP ;  /* 0x0000000000007918 */ /* 0x002fe20000000000 */
.L_x_48:
[----:B------:R-:W-:Y:S05]  /*4d80*/  @!P1 BRA `(.L_x_49) ;  /* 0x00000000007c9947 */ /* 0x000fea0003800000 */
[----:B------:R-:W-:Y:S01]  /*4d90*/  MOV R2, 0x0 ;  /* 0x0000000000027802 */ /* 0x000fe20000000f00 */
[----:B------:R-:W-:Y:S01]  /*4da0*/  ULDC.64 UR4, c[0x4][0x68] ;  /* 0x01001a0000047ab9 */ /* 0x000fe20000000a00 */
[----:B------:R-:W-:Y:S01]  /*4db0*/  ULDC.64 UR6, c[0x4][0x8] ;  /* 0x0100020000067ab9 */ /* 0x000fe20000000a00 */
[----:B------:R-:W-:Y:S01]  /*4dc0*/  IMAD.U32 R4, RZ, RZ, UR4 ;  /* 0x00000004ff047e24 */ /* 0x000fe2000f8e00ff */
[----:B------:R1:W2:Y:S01]  /*4dd0*/  LDC.64 R14, c[0x4][R2] ;  /* 0x01000000020e7b82 */ /* 0x0002a20000000a00 */
[----:B------:R-:W-:Y:S01]  /*4de0*/  IMAD.U32 R5, RZ, RZ, UR5 ;  /* 0x00000005ff057e24 */ /* 0x000fe2000f8e00ff */
[----:B------:R-:W-:Y:S01]  /*4df0*/  ULDC.64 UR4, c[0x4][0x70] ;  /* 0x01001c0000047ab9 */ /* 0x000fe20000000a00 */
[----:B------:R-:W-:Y:S01]  /*4e00*/  IMAD.U32 R10, RZ, RZ, UR6 ;  /* 0x00000006ff0a7e24 */ /* 0x000fe2000f8e00ff */
[----:B------:R-:W-:Y:S01]  /*4e10*/  MOV R8, 0x70 ;  /* 0x0000007000087802 */ /* 0x000fe20000000f00 */
[----:B------:R-:W-:Y:S02]  /*4e20*/  IMAD.U32 R6, RZ, RZ, UR4 ;  /* 0x00000004ff067e24 */ /* 0x000fe4000f8e00ff */
[----:B------:R-:W-:-:S02]  /*4e30*/  IMAD.U32 R7, RZ, RZ, UR5 ;  /* 0x00000005ff077e24 */ /* 0x000fc4000f8e00ff */
[----:B------:R-:W-:Y:S02]  /*4e40*/  IMAD.U32 R11, RZ, RZ, UR7 ;  /* 0x00000007ff0b7e24 */ /* 0x000fe4000f8e00ff */
[----:B------:R-:W-:Y:S02]  /*4e50*/  IMAD.MOV.U32 R12, RZ, RZ, 0x1 ;  /* 0x00000001ff0c7424 */ /* 0x000fe400078e00ff */
[----:B-1----:R-:W-:-:S07]  /*4e60*/  IMAD.MOV.U32 R13, RZ, RZ, RZ ;  /* 0x000000ffff0d7224 */ /* 0x002fce00078e00ff */
[----:B------:R-:W-:-:S07]  /*4e70*/  LEPC R20, `(.L_x_50) ;  /* 0x000000001014794e */ /* 0x000fce0000000000 */
[----:B--2---:R-:W-:Y:S05]  /*4e80*/  CALL.ABS.NOINC R14 ;  /* 0x000000000e007343 */ /* 0x004fea0003c00000 */
.L_x_50:
[----:B------:R-:W1:Y:S01]  /*4e90*/  LDC.64 R2, c[0x4][R2] ;  /* 0x0100000002027b82 */ /* 0x000e620000000a00 */
[----:B------:R-:W-:Y:S01]  /*4ea0*/  ULDC.64 UR4, c[0x4][0x68] ;  /* 0x01001a0000047ab9 */ /* 0x000fe20000000a00 */
[----:B------:R-:W-:Y:S01]  /*4eb0*/  ULDC.64 UR6, c[0x4][0x8] ;  /* 0x0100020000067ab9 */ /* 0x000fe20000000a00 */
[----:B------:R-:W-:Y:S02]  /*4ec0*/  IMAD.U32 R4, RZ, RZ, UR4 ;  /* 0x00000004ff047e24 */ /* 0x000fe4000f8e00ff */
[----:B------:R-:W-:Y:S01]  /*4ed0*/  IMAD.U32 R5, RZ, RZ, UR5 ;  /* 0x00000005ff057e24 */ /* 0x000fe2000f8e00ff */
[----:B------:R-:W-:Y:S01]  /*4ee0*/  ULDC.64 UR4, c[0x4][0x70] ;  /* 0x01001c0000047ab9 */ /* 0x000fe20000000a00 */
[----:B------:R-:W-:Y:S02]  /*4ef0*/  IMAD.U32 R10, RZ, RZ, UR6 ;  /* 0x00000006ff0a7e24 */ /* 0x000fe4000f8e00ff */
[----:B------:R-:W-:Y:S02]  /*4f00*/  IMAD.U32 R6, RZ, RZ, UR4 ;  /* 0x00000004ff067e24 */ /* 0x000fe4000f8e00ff */
[----:B------:R-:W-:-:S02]  /*4f10*/  IMAD.U32 R7, RZ, RZ, UR5 ;  /* 0x00000005ff077e24 */ /* 0x000fc4000f8e00ff */
[----:B------:R-:W-:Y:S02]  /*4f20*/  IMAD.U32 R11, RZ, RZ, UR7 ;  /* 0x00000007ff0b7e24 */ /* 0x000fe4000f8e00ff */
[----:B------:R-:W-:Y:S02]  /*4f30*/  IMAD.MOV.U32 R8, RZ, RZ, 0x70 ;  /* 0x00000070ff087424 */ /* 0x000fe400078e00ff */
[----:B------:R-:W-:Y:S02]  /*4f40*/  IMAD.MOV.U32 R12, RZ, RZ, 0x1 ;  /* 0x00000001ff0c7424 */ /* 0x000fe400078e00ff */
[----:B------:R-:W-:-:S07]  /*4f50*/  IMAD.MOV.U32 R13, RZ, RZ, RZ ;  /* 0x000000ffff0d7224 */ /* 0x000fce00078e00ff */
[----:B------:R-:W-:-:S07]  /*4f60*/  LEPC R20, `(.L_x_49) ;  /* 0x000000001014794e */ /* 0x000fce0000000000 */
[----:B-1----:R-:W-:Y:S05]  /*4f70*/  CALL.ABS.NOINC R2 ;  /* 0x0000000002007343 */ /* 0x002fea0003c00000 */
.L_x_49:
[----:B------:R-:W-:Y:S02]  /*4f80*/  ULDC.64 UR4, c[0x0][0x590] ;  /* 0x0001640000047ab9 */ /* 0x000fe40000000a00 */
[----:B------:R-:W-:-:S04]  /*4f90*/  ISETP.NE.U32.AND P0, PT, RZ, UR4, PT ;  /* 0x00000004ff007c0c */ /* 0x000fc8000bf05070 */
[----:B------:R-:W-:-:S13]  /*4fa0*/  ISETP.NE.AND.EX P0, PT, RZ, UR5, PT, P0 ;  /* 0x00000005ff007c0c */ /* 0x000fda000bf05300 */
[----:B------:R-:W-:Y:S05]  /*4fb0*/  @!P0 BRA `(.L_x_51) ;  /* 0x0000000000148947 */ /* 0x000fea0003800000 */
[----:B------:R-:W-:-:S04]  /*4fc0*/  LEA R2, P0, R18, UR4, 0x3 ;  /* 0x0000000412027c11 */ /* 0x000fc8000f8018ff */
[----:B------:R-:W-:-:S06]  /*4fd0*/  LEA.HI.X R3, R18, UR5, R19, 0x3, P0 ;  /* 0x0000000512037c11 */ /* 0x000fcc00080f1c13 */
[----:B------:R-:W2:Y:S04]  /*4fe0*/  LDG.E.64 R2, desc[UR58][R2.64] ;  /* 0x0000003a02027981 */ /* 0x000ea8000c1e1b00 */
[----:B--2---:R2:W5:Y:S01]  /*4ff0*/  LD.E R0, desc[UR58][R2.64] ;  /* 0x0000003a02007980 */ /* 0x004562000c101900 */
[----:B------:R-:W-:Y:S05]  /*5000*/  BRA `(.L_x_52) ;  /* 0x0000000000307947 */ /* 0x000fea0003800000 */
.L_x_51:
[----:B------:R-:W-:Y:S02]  /*5010*/  ULDC.64 UR4, c[0x0][0x588] ;  /* 0x0001620000047ab9 */ /* 0x000fe40000000a00 */
[----:B------:R-:W-:-:S04]  /*5020*/  ISETP.NE.U32.AND P0, PT, RZ, UR4, PT ;  /* 0x00000004ff007c0c */ /* 0x000fc8000bf05070 */
[----:B------:R-:W-:-:S13]  /*5030*/  ISETP.NE.AND.EX P0, PT, RZ, UR5, PT, P0 ;  /* 0x00000005ff007c0c */ /* 0x000fda000bf05300 */
[----:B------:R-:W-:Y:S05]  /*5040*/  @!P0 BRA `(.L_x_53) ;  /* 0x0000000000188947 */ /* 0x000fea0003800000 */
[----:B------:R-:W1:Y:S01]  /*5050*/  LDC.64 R2, c[0x0][0x588] ;  /* 0x00016200ff027b82 */ /* 0x000e620000000a00 */
[----:B------:R-:W-:Y:S02]  /*5060*/  ULDC UR4, c[0x0][0x598] ;  /* 0x0001660000047ab9 */ /* 0x000fe40000000800 */
[----:B------:R-:W-:-:S04]  /*5070*/  IMAD R5, R18, UR4, RZ ;  /* 0x0000000412057c24 */ /* 0x000fc8000f8e02ff */
[----:B-1----:R-:W-:-:S05]  /*5080*/  IMAD.WIDE R2, R5, 0x4, R2 ;  /* 0x0000000405027825 */ /* 0x002fca00078e0202 */
[----:B------:R1:W5:Y:S01]  /*5090*/  LDG.E R0, desc[UR58][R2.64] ;  /* 0x0000003a02007981 */ /* 0x000362000c1e1900 */
[----:B------:R-:W-:Y:S05]  /*50a0*/  BRA `(.L_x_52) ;  /* 0x0000000000087947 */ /* 0x000fea0003800000 */
.L_x_53:
[----:B------:R-:W-:Y:S02]  /*50b0*/  ULDC UR4, c[0x0][0x580] ;  /* 0x0001600000047ab9 */ /* 0x000fe40000000800 */
[----:B------:R-:W-:-:S07]  /*50c0*/  MOV R0, UR4 ;  /* 0x0000000400007c02 */ /* 0x000fce0008000f00 */
.L_x_52:
[----:B------:R-:W-:Y:S02]  /*50d0*/  ULDC.64 UR4, c[0x0][0x5b8] ;  /* 0x00016e0000047ab9 */ /* 0x000fe40000000a00 */
[----:B------:R-:W-:-:S04]  /*50e0*/  ISETP.NE.U32.AND P0, PT, RZ, UR4, PT ;  /* 0x00000004ff007c0c */ /* 0x000fc8000bf05070 */
[----:B------:R-:W-:-:S13]  /*50f0*/  ISETP.NE.AND.EX P0, PT, RZ, UR5, PT, P0 ;  /* 0x00000005ff007c0c */ /* 0x000fda000bf05300 */
[----:B------:R-:W-:Y:S05]  /*5100*/  @!P0 BRA `(.L_x_54) ;  /* 0x0000000000148947 */ /* 0x000fea0003800000 */
[----:B------:R-:W-:-:S04]  /*5110*/  LEA R4, P0, R18, UR4, 0x3 ;  /* 0x0000000412047c11 */ /* 0x000fc8000f8018ff */
[----:B------:R-:W-:-:S05]  /*5120*/  LEA.HI.X R5, R18, UR5, R19, 0x3, P0 ;  /* 0x0000000512057c11 */ /* 0x000fca00080f1c13 */
[----:B-12---:R-:W2:Y:S04]  /*5130*/  LDG.E.64 R2, desc[UR58][R4.64] ;  /* 0x0000003a04027981 */ /* 0x006ea8000c1e1b00 */
[----:B--2---:R1:W5:Y:S01]  /*5140*/  LD.E R2, desc[UR58][R2.64] ;  /* 0x0000003a02027980 */ /* 0x004362000c101900 */
[----:B------:R-:W-:Y:S05]  /*5150*/  BRA `(.L_x_55) ;  /* 0x0000000000307947 */ /* 0x000fea0003800000 */
.L_x_54:
[----:B------:R-:W-:Y:S02]  /*5160*/  ULDC.64 UR4, c[0x0][0x5b0] ;  /* 0x00016c0000047ab9 */ /* 0x000fe40000000a00 */
[----:B------:R-:W-:-:S04]  /*5170*/  ISETP.NE.U32.AND P0, PT, RZ, UR4, PT ;  /* 0x00000004ff007c0c */ /* 0x000fc8000bf05070 */
[----:B------:R-:W-:-:S13]  /*5180*/  ISETP.NE.AND.EX P0, PT, RZ, UR5, PT, P0 ;  /* 0x00000005ff007c0c */ /* 0x000fda000bf05300 */
[----:B------:R-:W-:Y:S05]  /*5190*/  @!P0 BRA `(.L_x_56) ;  /* 0x0000000000188947 */ /* 0x000fea0003800000 */
[----:B-12---:R-:W1:Y:S01]  /*51a0*/  LDC.64 R2, c[0x0][0x5b0] ;  /* 0x00016c00ff027b82 */ /* 0x006e620000000a00 */
[----:B------:R-:W-:Y:S02]  /*51b0*/  ULDC UR4, c[0x0][0x5c0] ;  /* 0x0001700000047ab9 */ /* 0x000fe40000000800 */
[----:B------:R-:W-:-:S04]  /*51c0*/  IMAD R5, R18, UR4, RZ ;  /* 0x0000000412057c24 */ /* 0x000fc8000f8e02ff */
[----:B-1----:R-:W-:-:S06]  /*51d0*/  IMAD.WIDE R2, R5, 0x4, R2 ;  /* 0x0000000405027825 */ /* 0x002fcc00078e0202 */
[----:B------:R2:W5:Y:S01]  /*51e0*/  LDG.E R2, desc[UR58][R2.64] ;  /* 0x0000003a02027981 */ /* 0x000562000c1e1900 */
[----:B------:R-:W-:Y:S05]  /*51f0*/  BRA `(.L_x_55) ;  /* 0x0000000000087947 */ /* 0x000fea0003800000 */
.L_x_56:
[----:B------:R-:W-:Y:S02]  /*5200*/  ULDC UR4, c[0x0][0x5a8] ;  /* 0x00016a0000047ab9 */ /* 0x000fe40000000800 */
[----:B-12---:R-:W-:-:S07]  /*5210*/  IMAD.U32 R2, RZ, RZ, UR4 ;  /* 0x00000004ff027e24 */ /* 0x006fce000f8e00ff */
.L_x_55:
[----:B------:R-:W-:Y:S01]  /*5220*/  ISETP.GT.U32.AND P0, PT, R154, 0x3e, PT ;  /* 0x0000003e9a00780c */ /* 0x000fe20003f04070 */
[----:B------:R-:W-:Y:S01]  /*5230*/  BSSY B0, `(.L_x_57) ;  /* 0x0000007000007945 */ /* 0x000fe20003800000 */
[----:B------:R-:W-:-:S11]  /*5240*/  PRMT R8, RZ, 0x7610, R8 ;  /* 0x00007610ff087816 */ /* 0x000fd60000000008 */
[----:B------:R-:W-:Y:S05]  /*5250*/  @P0 BRA `(.L_x_58) ;  /* 0x0000000000100947 */ /* 0x000fea0003800000 */
[----:B------:R-:W-:-:S03]  /*5260*/  UMOV UR4, 0xffffffff ;  /* 0xffffffff00047882 */ /* 0x000fc60000000000 */
[----:B------:R-:W-:Y:S05]  /*5270*/  BRA.DIV UR4, `(.L_x_59) ;  /* 0x0000009604fc7947 */ /* 0x000fea000b800000 */
[----:B------:R-:W-:-:S13]  /*5280*/  ELECT P6, URZ, PT ;  /* 0x00000000003f782f */ /* 0x000fda00038c0000 */
.L_x_266:
[----:B------:R-:W-:-:S07]  /*5290*/  SEL R8, RZ, 0x1, !P6 ;  /* 0x00000001ff087807 */ /* 0x000fce0007000000 */
.L_x_58:
[----:B------:R-:W-:Y:S05]  /*52a0*/  BSYNC B0 ;  /* 0x0000000000007941 */ /* 0x000fea0003800000 */
.L_x_57:
[----:B-12---:R-:W-:-:S05]  /*52b0*/  IMAD.U32 R3, RZ, RZ, UR48 ;  /* 0x00000030ff037e24 */ /* 0x006fca000f8e00ff */
[----:B------:R-:W-:-:S13]  /*52c0*/  ISETP.NE.AND P1, PT, R3, 0x3, PT ;  /* 0x000000030300780c */ /* 0x000fda0003f25270 */
[----:B------:R-:W-:Y:S05]  /*52d0*/  @!P1 BRA `(.L_x_60) ;  /* 0x0000000000049947 */ /* 0x000fea0003800000 */
[----:B------:R-:W-:Y:S01]  /*52e0*/  BPT.TRAP 0x1 ;  /* 0x000000040000795c */ /* 0x000fe20000300000 */
.L_x_60:
[----:B------:R-:W-:Y:S01]  /*52f0*/  SHF.L.U32 R3, RZ, 0x1f, RZ ;  /* 0x0000001fff037819 */ /* 0x000fe200000006ff */
[----:B------:R-:W-:Y:S01]  /*5300*/  IMAD.MOV.U32 R4, RZ, RZ, RZ ;  /* 0x000000ffff047224 */ /* 0x000fe200078e00ff */
[----:B-----5:R-:W-:Y:S02]  /*5310*/  FSETP.NEU.AND P0, PT, R0, RZ, PT ;  /* 0x000000ff0000720b */ /* 0x020fe40003f0d000 */
[----:B------:R-:W1:Y:S11]  /*5320*/  SYNCS.PHASECHK.TRANS64.TRYWAIT P2, [UR47+0x384a0], R3 ;  /* 0x0384a003ff0075a7 */ /* 0x000e76000804016f */
[----:B------:R-:W-:Y:S01]  /*5330*/  @P0 LEA R12, R153, UR47, 0x1 ;  /* 0x0000002f990c0c11 */ /* 0x000fe2000f8e08ff */
[----:B-1----:R-:W-:Y:S06]  /*5340*/  @!P2 BRA `(.L_x_61) ;  /* 0x0000009400e0a947 */ /* 0x002fec0003800000 */
.L_x_267:
[----:B------:R-:W-:Y:S05]  /*5350*/  @P0 WARPSYNC.ALL ;  /* 0x0000000000000948 */ /* 0x000fea0003800000 */
[----:B-1----:R-:W1:Y:S01]  /*5360*/  @P0 LDSM.16.MT88.4 R4, [R12+0x30000] ;  /* 0x030000000c04083b */ /* 0x002e620000004200 */
[----:B------:R-:W-:Y:S01]  /*5370*/  PRMT R8, R8, 0x9910, RZ ;  /* 0x0000991008087816 */ /* 0x000fe200000000ff */
[----:B------:R-:W-:Y:S01]  /*5380*/  BSSY B0, `(.L_x_62) ;  /* 0x000000d000007945 */ /* 0x000fe20003800000 */
[-C--:B------:R-:W-:Y:S01]  /*5390*/  FMUL R24, R24, R2.reuse ;  /* 0x0000000218187220 */ /* 0x080fe20000400000 */
[-C--:B------:R-:W-:Y:S01]  /*53a0*/  FMUL R14, R25, R2.reuse ;  /* 0x00000002190e7220 */ /* 0x080fe20000400000 */
[----:B------:R-:W-:Y:S01]  /*53b0*/  ISETP.NE.AND P2, PT, R8, RZ, PT ;  /* 0x000000ff0800720c */ /* 0x000fe20003f45270 */
[----:B------:R-:W-:Y:S01]  /*53c0*/  FMUL R26, R26, R2 ;  /* 0x000000021a1a7220 */ /* 0x000fe20000400000 */
[----:B------:R2:W3:Y:S01]  /*53d0*/  @P0 LDSM.16.MT88.4 R8, [R12+0x30800] ;  /* 0x030800000c08083b */ /* 0x0004e20000004200 */
[----:B-1----:R-:W-:-:S02]  /*53e0*/  HADD2.F32 R13, -RZ, R4.H0_H0 ;  /* 0x20000004ff0d7230 */ /* 0x002fc40000004100 */
[----:B------:R-:W-:Y:S01]  /*53f0*/  HADD2.F32 R15, -RZ, R4.H1_H1 ;  /* 0x30000004ff0f7230 */ /* 0x000fe20000004100 */
[----:B--2---:R-:W-:Y:S07]  /*5400*/  @P0 BRA `(.L_x_63) ;  /* 0x0000000000100947 */ /* 0x004fee0003800000 */
[----:B------:R-:W-:Y:S01]  /*5410*/  IMAD.MOV.U32 R5, RZ, RZ, RZ ;  /* 0x000000ffff057224 */ /* 0x000fe200078e00ff */
[----:B------:R-:W-:Y:S02]  /*5420*/  CS2R R6, SRZ ;  /* 0x0000000000067805 */ /* 0x000fe4000001ff00 */
[----:B---3--:R-:W-:Y:S02]  /*5430*/  CS2R R8, SRZ ;  /* 0x0000000000087805 */ /* 0x008fe4000001ff00 */
[----:B------:R-:W-:-:S07]  /*5440*/  CS2R R10, SRZ ;  /* 0x00000000000a7805 */ /* 0x000fce000001ff00 */
.L_x_63:
[----:B------:R-:W-:Y:S05]  /*5450*/  BSYNC B0 ;  /* 0x0000000000007941 */ /* 0x000fea0003800000 */
.L_x_62:
[--C-:B------:R-:W-:Y:S02]  /*5460*/  HADD2.F32 R17, -RZ, R5.reuse.H0_H0 ;  /* 0x20000005ff117230 */ /* 0x100fe40000004100 */
[----:B------:R-:W-:Y:S01]  /*5470*/  FMUL R16, R27, R2 ;  /* 0x000000021b107220 */ /* 0x000fe20000400000 */
[----:B------:R-:W-:Y:S02]  /*5480*/  HADD2.F32 R19, -RZ, R5.H1_H1 ;  /* 0x30000005ff137230 */ /* 0x000fe40000004100 */
[-C--:B------:R-:W-:Y:S01]  /*5490*/  FFMA R12, R13, R0.reuse, R24 ;  /* 0x000000000d0c7223 */ /* 0x080fe20000000018 */
[-C--:B------:R-:W-:Y:S01]  /*54a0*/  FFMA R21, R15, R0.reuse, R14 ;  /* 0x000000000f157223 */ /* 0x080fe2000000000e */
[-C--:B------:R-:W-:Y:S01]  /*54b0*/  FFMA R26, R17, R0.reuse, R26 ;  /* 0x00000000111a7223 */ /* 0x080fe2000000001a */
[--C-:B------:R-:W-:Y:S02]  /*54c0*/  HADD2.F32 R13, -RZ, R6.reuse.H0_H0 ;  /* 0x20000006ff0d7230 */ /* 0x100fe40000004100 */
[----:B------:R-:W-:Y:S01]  /*54d0*/  FFMA R25, R19, R0, R16 ;  /* 0x0000000013197223 */ /* 0x000fe20000000010 */
[----:B------:R-:W-:-:S02]  /*54e0*/  HADD2.F32 R15, -RZ, R6.H1_H1 ;  /* 0x30000006ff0f7230 */ /* 0x000fc40000004100 */
[-C--:B------:R-:W-:Y:S01]  /*54f0*/  FMUL R28, R28, R2.reuse ;  /* 0x000000021c1c7220 */ /* 0x080fe20000400000 */
[-C--:B------:R-:W-:Y:S01]  /*5500*/  FMUL R16, R29, R2.reuse ;  /* 0x000000021d107220 */ /* 0x080fe20000400000 */
[--C-:B------:R-:W-:Y:S02]  /*5510*/  HADD2.F32 R17, -RZ, R7.reuse.H0_H0 ;  /* 0x20000007ff117230 */ /* 0x100fe40000004100 */
[-C--:B------:R-:W-:Y:S01]  /*5520*/  FMUL R30, R30, R2.reuse ;  /* 0x000000021e1e7220 */ /* 0x080fe20000400000 */
[----:B------:R-:W-:Y:S02]  /*5530*/  HADD2.F32 R19, -RZ, R7.H1_H1 ;  /* 0x30000007ff137230 */ /* 0x000fe40000004100 */
[----:B------:R-:W-:Y:S01]  /*5540*/  FMUL R18, R31, R2 ;  /* 0x000000021f127220 */ /* 0x000fe20000400000 */
[-C--:B------:R-:W-:Y:S01]  /*5550*/  FFMA R14, R13, R0.reuse, R28 ;  /* 0x000000000d0e7223 */ /* 0x080fe2000000001c */
[-C--:B------:R-:W-:Y:S01]  /*5560*/  FFMA R27, R15, R0.reuse, R16 ;  /* 0x000000000f1b7223 */ /* 0x080fe20000000010 */
[-C--:B------:R-:W-:Y:S01]  /*5570*/  FFMA R30, R17, R0.reuse, R30 ;  /* 0x00000000111e7223 */ /* 0x080fe2000000001e */
[----:B------:R-:W-:Y:S01]  /*5580*/  FFMA R29, R19, R0, R18 ;  /* 0x00000000131d7223 */ /* 0x000fe20000000012 */
[----:B---3--:R-:W-:-:S02]  /*5590*/  HADD2.F32 R13, -RZ, R8.H0_H0 ;  /* 0x20000008ff0d7230 */ /* 0x008fc40000004100 */
[-C--:B------:R-:W-:Y:S01]  /*55a0*/  FMUL R32, R32, R2.reuse ;  /* 0x0000000220207220 */ /* 0x080fe20000400000 */
[----:B------:R-:W-:Y:S02]  /*55b0*/  HADD2.F32 R15, -RZ, R8.H1_H1 ;  /* 0x30000008ff0f7230 */ /* 0x000fe40000004100 */
        /* <DEDUP_REMOVED lines=9> */
[----:B------:R-:W-:-:S02]  /*5650*/  HADD2.F32 R13, -RZ, R10.H0_H0 ;  /* 0x2000000aff0d7230 */ /* 0x000fc40000004100 */
        /* <DEDUP_REMOVED lines=11> */
[----:B------:R-:W-:Y:S01]  /*5710*/  F2FP.F16.F32.PACK_AB R33, R33, R34 ;  /* 0x000000222121723e */ /* 0x000fe200000000ff */
[----:B------:R-:W-:Y:S05]  /*5720*/  WARPSYNC.ALL ;  /* 0x0000000000007948 */ /* 0x000fea0003800000 */
[----:B------:R-:W-:Y:S01]  /*5730*/  F2FP.F16.F32.PACK_AB R12, R21, R12 ;  /* 0x0000000c150c723e */ /* 0x000fe200000000ff */
[----:B------:R-:W-:Y:S01]  /*5740*/  BSSY B0, `(.L_x_64) ;  /* 0x000001a000007945 */ /* 0x000fe20003800000 */
[----:B------:R-:W-:-:S02]  /*5750*/  F2FP.F16.F32.PACK_AB R13, R25, R26 ;  /* 0x0000001a190d723e */ /* 0x000fc400000000ff */
[----:B------:R-:W-:Y:S02]  /*5760*/  F2FP.F16.F32.PACK_AB R14, R27, R14 ;  /* 0x0000000e1b0e723e */ /* 0x000fe400000000ff */
[----:B------:R-:W-:Y:S02]  /*5770*/  F2FP.F16.F32.PACK_AB R15, R29, R30 ;  /* 0x0000001e1d0f723e */ /* 0x000fe400000000ff */
[----:B------:R-:W-:Y:S02]  /*5780*/  F2FP.F16.F32.PACK_AB R34, R35, R36 ;  /* 0x000000242322723e */ /* 0x000fe400000000ff */
[----:B------:R-:W-:Y:S02]  /*5790*/  LEA R16, R153, UR47, 0x1 ;  /* 0x0000002f99107c11 */ /* 0x000fe4000f8e08ff */
[----:B------:R-:W-:Y:S02]  /*57a0*/  F2FP.F16.F32.PACK_AB R32, R31, R32 ;  /* 0x000000201f20723e */ /* 0x000fe400000000ff */
[----:B------:R-:W-:Y:S01]  /*57b0*/  F2FP.F16.F32.PACK_AB R35, R18, R17 ;  /* 0x000000111223723e */ /* 0x000fe200000000ff */
[----:B------:R1:W-:Y:S04]  /*57c0*/  STSM.16.MT88.4 [R16+0x30000], R12 ;  /* 0x0300000c10007844 */ /* 0x0003e80000004200 */
[----:B------:R1:W-:Y:S01]  /*57d0*/  STSM.16.MT88.4 [R16+0x30800], R32 ;  /* 0x0308002010007844 */ /* 0x0003e20000004200 */
[----:B------:R-:W-:Y:S01]  /*57e0*/  @!PT LDS RZ, [RZ] ;  /* 0x00000000fffff984 */ /* 0x000fe20000000800 */
[----:B------:R-:W-:Y:S01]  /*57f0*/  @!PT LDS RZ, [RZ] ;  /* 0x00000000fffff984 */ /* 0x000fe20000000800 */
[----:B------:R-:W-:Y:S01]  /*5800*/  @!PT LDS RZ, [RZ] ;  /* 0x00000000fffff984 */ /* 0x000fe20000000800 */
[----:B------:R-:W-:Y:S01]  /*5810*/  @!PT LDS RZ, [RZ] ;  /* 0x00000000fffff984 */ /* 0x000fe20000000800 */
[----:B------:R2:W-:Y:S06]  /*5820*/  MEMBAR.ALL.CTA ;  /* 0x0000000000007992 */ /* 0x0005ec0000008000 */
[----:B--2---:R-:W2:Y:S02]  /*5830*/  FENCE.VIEW.ASYNC.S ;  /* 0x00000000000073c6 */ /* 0x004ea40000000000 */
[----:B--2---:R-:W-:Y:S06]  /*5840*/  BAR.SYNC.DEFER_BLOCKING 0x1, 0x100 ;  /* 0x0044000000007b1d */ /* 0x004fec0000010000 */
[----:B------:R-:W-:Y:S05]  /*5850*/  @!P2 BRA `(.L_x_65) ;  /* 0x000000000020a947 */ /* 0x000fea0003800000 */
[----:B------:R-:W-:Y:S02]  /*5860*/  UIADD3 UR44, UR47, 0x30000, URZ ;  /* 0x000300002f2c7890 */ /* 0x000fe4000fffe03f */
[----:B------:R-:W-:Y:S02]  /*5870*/  UIADD3 UR5, UR45, 0x40, URZ ;  /* 0x000000402d057890 */ /* 0x000fe4000fffe03f */
[----:B------:R-:W-:Y:S01]  /*5880*/  UIADD3 UR4, UR47, 0x31000, URZ ;  /* 0x000310002f047890 */ /* 0x000fe2000fffe03f */
[----:B------:R-:W-:-:S04]  /*5890*/  UMOV UR6, UR46 ;  /* 0x0000002e00067c82 */ /* 0x000fc80008000000 */
[----:B------:R2:W-:Y:S04]  /*58a0*/  UTMASTG.2D [UR44], [UR60] ;  /* 0x0000002c3c0073b5 */ /* 0x0005e80008008000 */
[----:B------:R2:W-:Y:S01]  /*58b0*/  UTMASTG.2D [UR4], [UR60] ;  /* 0x000000043c0073b5 */ /* 0x0005e20008008000 */
[----:B------:R0:W-:Y:S01]  /*58c0*/  UTMACMDFLUSH ;  /* 0x00000000000079b7 */ /* 0x0001e20000000000 */
[----:B--2---:R-:W-:-:S04]  /*58d0*/  DEPBAR.LE SB0, 0x1 ;  /* 0x000080400000791a */ /* 0x004fc80000000000 */
.L_x_65:
[----:B------:R-:W-:Y:S05]  /*58e0*/  BSYNC B0 ;  /* 0x0000000000007941 */ /* 0x000fea0003800000 */
.L_x_64:
[----:B------:R-:W-:Y:S01]  /*58f0*/  BAR.SYNC.DEFER_BLOCKING 0x1, 0x100 ;  /* 0x0044000000007b1d */ /* 0x000fe20000010000 */
[----:B------:R-:W-:-:S13]  /*5900*/  ISETP.NE.AND P3, PT, RZ, UR36, PT ;  /* 0x00000024ff007c0c */ /* 0x000fda000bf65270 */
[----:B------:R-:W-:Y:S05]  /*5910*/  @!P3 BRA `(.L_x_66) ;  /* 0x000000000024b947 */ /* 0x000fea0003800000 */
[----:B------:R-:W-:Y:S05]  /*5920*/  @!P1 BRA `(.L_x_67) ;  /* 0x0000000000049947 */ /* 0x000fea0003800000 */
[----:B------:R-:W-:Y:S01]  /*5930*/  BPT.TRAP 0x1 ;  /* 0x000000040000795c */ /* 0x000fe20000300000 */
.L_x_67:
[----:B------:R-:W-:Y:S02]  /*5940*/  ULEA UR4, UR56, UR47, 0x3 ;  /* 0x0000002f38047291 */ /* 0x000fe4000f8e183f */
[----:B------:R-:W-:Y:S02]  /*5950*/  UIADD3 UR56, UR56, 0x1, URZ ;  /* 0x0000000138387890 */ /* 0x000fe4000fffe03f */
[----:B------:R-:W-:Y:S02]  /*5960*/  UIADD3 UR4, UR4, 0x384c0, URZ ;  /* 0x000384c004047890 */ /* 0x000fe4000fffe03f */
[----:B------:R-:W-:Y:S02]  /*5970*/  UISETP.NE.AND UP0, UPT, UR56, 0x4, UPT ;  /* 0x000000043800788c */ /* 0x000fe4000bf05270 */
[----:B------:R-:W-:Y:S02]  /*5980*/  UPRMT UR4, UR43, 0x654, UR4 ;  /* 0x000006542b047896 */ /* 0x000fe40008000004 */
[----:B------:R-:W-:-:S07]  /*5990*/  USEL UR56, UR56, URZ, UP0 ;  /* 0x0000003f38387287 */ /* 0x000fce0008000000 */
[----:B------:R-:W-:Y:S05]  /*59a0*/  SYNCS.ARRIVE.TRANS64.RED.A1T0 RZ, [UR4], RZ ;  /* 0x000000ffffff79a7 */ /* 0x000fea0008100404 */
.L_x_66:
[----:B------:R-:W-:Y:S05]  /*59b0*/  @!P1 BRA `(.L_x_68) ;  /* 0x0000000000049947 */ /* 0x000fea0003800000 */
[----:B------:R-:W-:Y:S01]  /*59c0*/  BPT.TRAP 0x1 ;  /* 0x000000040000795c */ /* 0x000fe20000300000 */
.L_x_68:
[----:B------:R-:W2:Y:S02]  /*59d0*/  SYNCS.PHASECHK.TRANS64.TRYWAIT P3, [UR47+0x384a8], R3 ;  /* 0x0384a803ff0075a7 */ /* 0x000ea4000806016f */
[----:B--2---:R-:W-:Y:S05]  /*59e0*/  @!P3 BRA `(.L_x_69) ;  /* 0x000000900050b947 */ /* 0x004fea0003800000 */
.L_x_268:
[----:B------:R-:W-:Y:S05]  /*59f0*/  @P0 WARPSYNC.ALL ;  /* 0x0000000000000948 */ /* 0x000fea0003800000 */
[----:B------:R-:W2:Y:S01]  /*5a00*/  @P0 LDSM.16.MT88.4 R4, [R16+0x32000] ;  /* 0x032000001004083b */ /* 0x000ea20000004200 */
[-C--:B-1----:R-:W-:Y:S01]  /*5a10*/  FMUL R13, R40, R2.reuse ;  /* 0x00000002280d7220 */ /* 0x082fe20000400000 */
[-C--:B------:R-:W-:Y:S01]  /*5a20*/  FMUL R41, R41, R2.reuse ;  /* 0x0000000229297220 */ /* 0x080fe20000400000 */
[-C--:B------:R-:W-:Y:S01]  /*5a30*/  FMUL R15, R42, R2.reuse ;  /* 0x000000022a0f7220 */ /* 0x080fe20000400000 */
[----:B------:R-:W1:Y:S01]  /*5a40*/  @P0 LDSM.16.MT88.4 R8, [R16+0x32800] ;  /* 0x032800001008083b */ /* 0x000e620000004200 */
[-C--:B------:R-:W-:Y:S01]  /*5a50*/  FMUL R43, R43, R2.reuse ;  /* 0x000000022b2b7220 */ /* 0x080fe20000400000 */
        /* <DEDUP_REMOVED lines=11> */
[----:B------:R-:W-:Y:S01]  /*5b10*/  FMUL R55, R55, R2 ;  /* 0x0000000237377220 */ /* 0x000fe20000400000 */
[----:B------:R-:W-:Y:S05]  /*5b20*/  WARPSYNC.ALL ;  /* 0x0000000000007948 */ /* 0x000fea0003800000 */
[----:B------:R-:W-:Y:S01]  /*5b30*/  BSSY B0, `(.L_x_70) ;  /* 0x000003d000007945 */ /* 0x000fe20003800000 */
[----:B--2---:R-:W-:-:S02]  /*5b40*/  HADD2.F32 R12, -RZ, R4.H0_H0 ;  /* 0x20000004ff0c7230 */ /* 0x004fc40000004100 */
[----:B------:R-:W-:Y:S02]  /*5b50*/  HADD2.F32 R14, -RZ, R4.H1_H1 ;  /* 0x30000004ff0e7230 */ /* 0x000fe40000004100 */
[--C-:B------:R-:W-:Y:S02]  /*5b60*/  HADD2.F32 R18, -RZ, R5.reuse.H0_H0 ;  /* 0x20000005ff127230 */ /* 0x100fe40000004100 */
[-C--:B------:R-:W-:Y:S01]  /*5b70*/  FFMA R13, R12, R0.reuse, R13 ;  /* 0x000000000c0d7223 */ /* 0x080fe2000000000d */
[----:B------:R-:W-:Y:S02]  /*5b80*/  HADD2.F32 R20, -RZ, R5.H1_H1 ;  /* 0x30000005ff147230 */ /* 0x000fe40000004100 */
[-C--:B------:R-:W-:Y:S01]  /*5b90*/  FFMA R12, R14, R0.reuse, R41 ;  /* 0x000000000e0c7223 */ /* 0x080fe20000000029 */
[----:B------:R-:W-:Y:S02]  /*5ba0*/  HADD2.F32 R24, -RZ, R7.H0_H0 ;  /* 0x20000007ff187230 */ /* 0x000fe40000004100 */
[----:B------:R-:W-:Y:S01]  /*5bb0*/  FFMA R15, R18, R0, R15 ;  /* 0x00000000120f7223 */ /* 0x000fe2000000000f */
[----:B------:R-:W-:-:S02]  /*5bc0*/  HADD2.F32 R18, -RZ, R6.H0_H0 ;  /* 0x20000006ff127230 */ /* 0x000fc40000004100 */
[-C--:B------:R-:W-:Y:S01]  /*5bd0*/  FFMA R14, R20, R0.reuse, R43 ;  /* 0x00000000140e7223 */ /* 0x080fe2000000002b */
[----:B------:R-:W-:Y:S02]  /*5be0*/  HADD2.F32 R20, -RZ, R6.H1_H1 ;  /* 0x30000006ff147230 */ /* 0x000fe40000004100 */
[-C--:B------:R-:W-:Y:S01]  /*5bf0*/  FFMA R19, R24, R0.reuse, R19 ;  /* 0x0000000018137223 */ /* 0x080fe20000000013 */
[----:B------:R-:W-:Y:S02]  /*5c00*/  HADD2.F32 R26, -RZ, R7.H1_H1 ;  /* 0x30000007ff1a7230 */ /* 0x000fe40000004100 */
[-C--:B------:R-:W-:Y:S01]  /*5c10*/  FFMA R17, R18, R0.reuse, R17 ;  /* 0x0000000012117223 */ /* 0x080fe20000000011 */
[----:B-1----:R-:W-:Y:S02]  /*5c20*/  HADD2.F32 R24, -RZ, R8.H0_H0 ;  /* 0x20000008ff187230 */ /* 0x002fe40000004100 */
[----:B------:R-:W-:Y:S01]  /*5c30*/  FFMA R18, R20, R0, R45 ;  /* 0x0000000014127223 */ /* 0x000fe2000000002d */
[----:B------:R-:W-:-:S02]  /*5c40*/  HADD2.F32 R28, -RZ, R9.H0_H0 ;  /* 0x20000009ff1c7230 */ /* 0x000fc40000004100 */
[-C--:B------:R-:W-:Y:S01]  /*5c50*/  FFMA R20, R26, R0.reuse, R47 ;  /* 0x000000001a147223 */ /* 0x080fe2000000002f */
[----:B------:R-:W-:Y:S02]  /*5c60*/  HADD2.F32 R26, -RZ, R8.H1_H1 ;  /* 0x30000008ff1a7230 */ /* 0x000fe40000004100 */
        /* <DEDUP_REMOVED lines=11> */
[----:B------:R-:W-:Y:S01]  /*5d20*/  F2FP.F16.F32.PACK_AB R12, R12, R13 ;  /* 0x0000000d0c0c723e */ /* 0x000fe200000000ff */
[-C--:B------:R-:W-:Y:S01]  /*5d30*/  FFMA R28, R30, R0.reuse, R53 ;  /* 0x000000001e1c7223 */ /* 0x080fe20000000035 */
[----:B------:R-:W-:Y:S01]  /*5d40*/  F2FP.F16.F32.PACK_AB R13, R14, R15 ;  /* 0x0000000f0e0d723e */ /* 0x000fe200000000ff */
[----:B------:R-:W-:Y:S01]  /*5d50*/  FFMA R30, R34, R0, R55 ;  /* 0x00000000221e7223 */ /* 0x000fe20000000037 */
[----:B------:R-:W-:-:S02]  /*5d60*/  F2FP.F16.F32.PACK_AB R25, R26, R25 ;  /* 0x000000191a19723e */ /* 0x000fc400000000ff */
[----:B------:R-:W-:Y:S02]  /*5d70*/  F2FP.F16.F32.PACK_AB R14, R18, R17 ;  /* 0x00000011120e723e */ /* 0x000fe400000000ff */
[----:B------:R-:W-:Y:S02]  /*5d80*/  F2FP.F16.F32.PACK_AB R15, R20, R19 ;  /* 0x00000013140f723e */ /* 0x000fe400000000ff */
[----:B------:R-:W-:Y:S02]  /*5d90*/  F2FP.F16.F32.PACK_AB R26, R28, R27 ;  /* 0x0000001b1c1a723e */ /* 0x000fe400000000ff */
[----:B------:R-:W-:Y:S01]  /*5da0*/  F2FP.F16.F32.PACK_AB R24, R24, R21 ;  /* 0x000000151818723e */ /* 0x000fe200000000ff */
[----:B------:R1:W-:Y:S01]  /*5db0*/  STSM.16.MT88.4 [R16+0x32000], R12 ;  /* 0x0320000c10007844 */ /* 0x0003e20000004200 */
[----:B------:R-:W-:-:S05]  /*5dc0*/  F2FP.F16.F32.PACK_AB R27, R30, R29 ;  /* 0x0000001d1e1b723e */ /* 0x000fca00000000ff */
        /* <DEDUP_REMOVED lines=11> */
[----:B------:R-:W-:Y:S02]  /*5e80*/  UIADD3 UR9, UR45, 0x40, URZ ;  /* 0x000000402d097890 */ /* 0x000fe4000fffe03f */
[----:B------:R-:W-:Y:S01]  /*5e90*/  UIADD3 UR8, UR47, 0x33000, URZ ;  /* 0x000330002f087890 */ /* 0x000fe2000fffe03f */
[----:B------:R-:W-:Y:S01]  /*5ea0*/  UMOV UR5, UR45 ;  /* 0x0000002d00057c82 */ /* 0x000fe20008000000 */
[----:B------:R-:W-:-:S03]  /*5eb0*/  UMOV UR10, UR6 ;  /* 0x00000006000a7c82 */ /* 0x000fc60008000000 */
[----:B------:R2:W-:Y:S04]  /*5ec0*/  UTMASTG.2D [UR4], [UR60] ;  /* 0x000000043c0073b5 */ /* 0x0005e80008008000 */
[----:B------:R2:W-:Y:S01]  /*5ed0*/  UTMASTG.2D [UR8], [UR60] ;  /* 0x000000083c0073b5 */ /* 0x0005e20008008000 */
[----:B------:R0:W-:Y:S01]  /*5ee0*/  UTMACMDFLUSH ;  /* 0x00000000000079b7 */ /* 0x0001e20000000000 */
[----:B--2---:R-:W-:-:S04]  /*5ef0*/  DEPBAR.LE SB0, 0x1 ;  /* 0x000080400000791a */ /* 0x004fc80000000000 */
.L_x_71:
[----:B------:R-:W-:Y:S05]  /*5f00*/  BSYNC B0 ;  /* 0x0000000000007941 */ /* 0x000fea0003800000 */
.L_x_70:
[----:B------:R-:W-:Y:S06]  /*5f10*/  BAR.SYNC.DEFER_BLOCKING 0x1, 0x100 ;  /* 0x0044000000007b1d */ /* 0x000fec0000010000 */
[----:B------:R-:W-:Y:S05]  /*5f20*/  @!P1 BRA `(.L_x_72) ;  /* 0x0000000000049947 */ /* 0x000fea0003800000 */
[----:B------:R-:W-:Y:S01]  /*5f30*/  BPT.TRAP 0x1 ;  /* 0x000000040000795c */ /* 0x000fe20000300000 */
.L_x_72:
[----:B------:R-:W-:-:S04]  /*5f40*/  ULEA UR4, UR56, UR47, 0x3 ;  /* 0x0000002f38047291 */ /* 0x000fc8000f8e183f */
[----:B------:R-:W-:-:S04]  /*5f50*/  UIADD3 UR4, UR4, 0x384c0, URZ ;  /* 0x000384c004047890 */ /* 0x000fc8000fffe03f */
[----:B------:R-:W-:-:S09]  /*5f60*/  UPRMT UR4, UR43, 0x654, UR4 ;  /* 0x000006542b047896 */ /* 0x000fd20008000004 */
[----:B------:R-:W-:Y:S01]  /*5f70*/  SYNCS.ARRIVE.TRANS64.RED.A1T0 RZ, [UR4], RZ ;  /* 0x000000ffffff79a7 */ /* 0x000fe20008100404 */
[----:B------:R-:W-:Y:S05]  /*5f80*/  @!P1 BRA `(.L_x_73) ;  /* 0x0000000000049947 */ /* 0x000fea0003800000 */
[----:B------:R-:W-:Y:S01]  /*5f90*/  BPT.TRAP 0x1 ;  /* 0x000000040000795c */ /* 0x000fe20000300000 */
.L_x_73:
[----:B------:R-:W2:Y:S02]  /*5fa0*/  SYNCS.PHASECHK.TRANS64.TRYWAIT P3, [UR47+0x384b0], R3 ;  /* 0x0384b003ff0075a7 */ /* 0x000ea4000806016f */
[----:B--2---:R-:W-:Y:S05]  /*5fb0*/  @!P3 BRA `(.L_x_74) ;  /* 0x0000008800f4b947 */ /* 0x004fea0003800000 */
.L_x_269:
        /* <DEDUP_REMOVED lines=81> */
.L_x_76:
[----:B------:R-:W-:Y:S05]  /*64d0*/  BSYNC B0 ;  /* 0x0000000000007941 */ /* 0x000fea0003800000 */
.L_x_75:
[----:B------:R-:W-:Y:S06]  /*64e0*/  BAR.SYNC.DEFER_BLOCKING 0x1, 0x100 ;  /* 0x0044000000007b1d */ /* 0x000fec0000010000 */
[----:B------:R-:W-:Y:S05]  /*64f0*/  @!P1 BRA `(.L_x_77) ;  /* 0x0000000000049947 */ /* 0x000fea0003800000 */
[----:B------:R-:W-:Y:S01]  /*6500*/  BPT.TRAP 0x1 ;  /* 0x000000040000795c */ /* 0x000fe20000300000 */
.L_x_77:
[----:B------:R-:W-:-:S04]  /*6510*/  UIADD3 UR56, UR56, 0x1, URZ ;  /* 0x0000000138387890 */ /* 0x000fc8000fffe03f */
[----:B------:R-:W-:-:S04]  /*6520*/  UISETP.NE.AND UP0, UPT, UR56, 0x4, UPT ;  /* 0x000000043800788c */ /* 0x000fc8000bf05270 */
[----:B------:R-:W-:-:S04]  /*6530*/  USEL UR56, UR56, URZ, UP0 ;  /* 0x0000003f38387287 */ /* 0x000fc80008000000 */
[----:B------:R-:W-:-:S04]  /*6540*/  ULEA UR4, UR56, UR47, 0x3 ;  /* 0x0000002f38047291 */ /* 0x000fc8000f8e183f */
[----:B------:R-:W-:-:S04]  /*6550*/  UIADD3 UR4, UR4, 0x384c0, URZ ;  /* 0x000384c004047890 */ /* 0x000fc8000fffe03f */
[----:B------:R-:W-:-:S09]  /*6560*/  UPRMT UR4, UR43, 0x654, UR4 ;  /* 0x000006542b047896 */ /* 0x000fd20008000004 */
[----:B------:R-:W-:Y:S01]  /*6570*/  SYNCS.ARRIVE.TRANS64.RED.A1T0 RZ, [UR4], RZ ;  /* 0x000000ffffff79a7 */ /* 0x000fe20008100404 */
[----:B------:R-:W-:Y:S05]  /*6580*/  @!P1 BRA `(.L_x_78) ;  /* 0x0000000000049947 */ /* 0x000fea0003800000 */
[----:B------:R-:W-:Y:S01]  /*6590*/  BPT.TRAP 0x1 ;  /* 0x000000040000795c */ /* 0x000fe20000300000 */
.L_x_78:
[----:B------:R-:W2:Y:S02]  /*65a0*/  SYNCS.PHASECHK.TRANS64.TRYWAIT P3, [UR47+0x384b8], R3 ;  /* 0x0384b803ff0075a7 */ /* 0x000ea4000806016f */
[----:B--2---:R-:W-:Y:S05]  /*65b0*/  @!P3 BRA `(.L_x_79) ;  /* 0x00000084008cb947 */ /* 0x004fea0003800000 */
.L_x_270:
        /* <DEDUP_REMOVED lines=58> */
[----:B------:R-:W-:Y:S01]  /*6960*/  F2FP.F16.F32.PACK_AB R33, R26, R21 ;  /* 0x000000151a21723e */ /* 0x000fe200000000ff */
[----:B------:R1:W-:Y:S01]  /*6970*/  STSM.16.MT88.4 [R16+0x36000], R12 ;  /* 0x0360000c10007844 */ /* 0x0003e20000004200 */
[----:B------:R-:W-:Y:S02]  /*6980*/  F2FP.F16.F32.PACK_AB R34, R28, R25 ;  /* 0x000000191c22723e */ /* 0x000fe400000000ff */
        /* <DEDUP_REMOVED lines=20> */
.L_x_81:
[----:B------:R-:W-:Y:S05]  /*6ad0*/  BSYNC B0 ;  /* 0x0000000000007941 */ /* 0x000fea0003800000 */
.L_x_80:
[----:B------:R-:W-:Y:S06]  /*6ae0*/  BAR.SYNC.DEFER_BLOCKING 0x1, 0x100 ;  /* 0x0044000000007b1d */ /* 0x000fec0000010000 */
[----:B------:R-:W-:Y:S05]  /*6af0*/  @!P1 BRA `(.L_x_82) ;  /* 0x0000000000049947 */ /* 0x000fea0003800000 */
[----:B------:R-:W-:Y:S01]  /*6b00*/  BPT.TRAP 0x1 ;  /* 0x000000040000795c */ /* 0x000fe20000300000 */
.L_x_82:
        /* <DEDUP_REMOVED lines=9> */
.L_x_83:
[----:B------:R-:W-:-:S05]  /*6ba0*/  IMAD.MOV.U32 R3, RZ, RZ, 0x1 ;  /* 0x00000001ff037424 */ /* 0x000fca00078e00ff */
[----:B------:R-:W-:-:S04]  /*6bb0*/  SHF.L.U32 R3, R3, 0x1f, RZ ;  /* 0x0000001f03037819 */ /* 0x000fc800000006ff */
[----:B------:R-:W2:Y:S02]  /*6bc0*/  SYNCS.PHASECHK.TRANS64.TRYWAIT P3, [UR47+0x384a0], R3 ;  /* 0x0384a003ff0075a7 */ /* 0x000ea4000806016f */
[----:B--2---:R-:W-:Y:S05]  /*6bd0*/  @!P3 BRA `(.L_x_84) ;  /* 0x00000080001cb947 */ /* 0x004fea0003800000 */
.L_x_271:
        /* <DEDUP_REMOVED lines=81> */
.L_x_86:
[----:B------:R-:W-:Y:S05]  /*70f0*/  BSYNC B0 ;  /* 0x0000000000007941 */ /* 0x000fea0003800000 */
.L_x_85:
[----:B------:R-:W-:Y:S06]  /*7100*/  BAR.SYNC.DEFER_BLOCKING 0x1, 0x100 ;  /* 0x0044000000007b1d */ /* 0x000fec0000010000 */
[----:B------:R-:W-:Y:S05]  /*7110*/  @!P1 BRA `(.L_x_87) ;  /* 0x0000000000049947 */ /* 0x000fea0003800000 */
[----:B------:R-:W-:Y:S01]  /*7120*/  BPT.TRAP 0x1 ;  /* 0x000000040000795c */ /* 0x000fe20000300000 */
.L_x_87:
        /* <DEDUP_REMOVED lines=9> */
.L_x_88:
[----:B------:R-:W2:Y:S02]  /*71c0*/  SYNCS.PHASECHK.TRANS64.TRYWAIT P3, [UR47+0x384a8], R3 ;  /* 0x0384a803ff0075a7 */ /* 0x000ea4000806016f */
[----:B--2---:R-:W-:Y:S05]  /*71d0*/  @!P3 BRA `(.L_x_89) ;  /* 0x0000007800b4b947 */ /* 0x004fea0003800000 */
.L_x_272:
        /* <DEDUP_REMOVED lines=81> */
.L_x_91:
[----:B------:R-:W-:Y:S05]  /*76f0*/  BSYNC B0 ;  /* 0x0000000000007941 */ /* 0x000fea0003800000 */
.L_x_90:
[----:B------:R-:W-:Y:S06]  /*7700*/  BAR.SYNC.DEFER_BLOCKING 0x1, 0x100 ;  /* 0x0044000000007b1d */ /* 0x000fec0000010000 */
[----:B------:R-:W-:Y:S05]  /*7710*/  @!P1 BRA `(.L_x_92) ;  /* 0x0000000000049947 */ /* 0x000fea0003800000 */
[----:B------:R-:W-:Y:S01]  /*7720*/  BPT.TRAP 0x1 ;  /* 0x000000040000795c */ /* 0x000fe20000300000 */
.L_x_92:
        /* <DEDUP_REMOVED lines=9> */
.L_x_93:
[----:B------:R-:W2:Y:S02]  /*77c0*/  SYNCS.PHASECHK.TRANS64.TRYWAIT P3, [UR47+0x384b0], R3 ;  /* 0x0384b003ff0075a7 */ /* 0x000ea4000806016f */
[----:B--2---:R-:W-:Y:S05]  /*77d0*/  @!P3 BRA `(.L_x_94) ;  /* 0x00000074004cb947 */ /* 0x004fea0003800000 */
.L_x_273:
        /* <DEDUP_REMOVED lines=81> */
.L_x_96:
[----:B------:R-:W-:Y:S05]  /*7cf0*/  BSYNC B0 ;  /* 0x0000000000007941 */ /* 0x000fea0003800000 */
.L_x_95:
[----:B------:R-:W-:Y:S06]  /*7d00*/  BAR.SYNC.DEFER_BLOCKING 0x1, 0x100 ;  /* 0x0044000000007b1d */ /* 0x000fec0000010000 */
[----:B------:R-:W-:Y:S05]  /*7d10*/  @!P1 BRA `(.L_x_97) ;  /* 0x0000000000049947 */ /* 0x000fea0003800000 */
[----:B------:R-:W-:Y:S01]  /*7d20*/  BPT.TRAP 0x1 ;  /* 0x000000040000795c */ /* 0x000fe20000300000 */
.L_x_97:
        /* <DEDUP_REMOVED lines=9> */
.L_x_98:
[----:B------:R-:W2:Y:S02]  /*7dc0*/  SYNCS.PHASECHK.TRANS64.TRYWAIT P3, [UR47+0x384b8], R3 ;  /* 0x0384b803ff0075a7 */ /* 0x000ea4000806016f */
[----:B--2---:R-:W-:Y:S05]  /*7dd0*/  @!P3 BRA `(.L_x_99) ;  /* 0x0000006c00e4b947 */ /* 0x004fea0003800000 */
.L_x_274:
[----:B------:R-:W-:Y:S05]  /*7de0*/  @P0 WARPSYNC.ALL ;  /* 0x0000000000000948 */ /* 0x000fea0003800000 */
[----:B------:R-:W2:Y:S01]  /*7df0*/  @P0 LDSM.16.MT88.4 R4, [R16+0x36000] ;  /* 0x036000001004083b */ /* 0x000ea20000004200 */
[-C--:B------:R-:W-:Y:S01]  /*7e00*/  FMUL R138, R138, R2.reuse ;  /* 0x000000028a8a7220 */ /* 0x080fe20000400000 */
[-C--:B-1----:R-:W-:Y:S01]  /*7e10*/  FMUL R14, R139, R2.reuse ;  /* 0x000000028b0e7220 */ /* 0x082fe20000400000 */
        /* <DEDUP_REMOVED lines=19> */
[----:B------:R-:W-:Y:S02]  /*7f50*/  HADD2.F32 R21, -RZ, R7.H0_H0 ;  /* 0x20000007ff157230 */ /* 0x000fe40000004100 */
[-C--:B------:R-:W-:Y:S01]  /*7f60*/  FFMA R15, R15, R0.reuse, R138 ;  /* 0x000000000f0f7223 */ /* 0x080fe2000000008a */
[--C-:B-1----:R-:W-:Y:S02]  /*7f70*/  HADD2.F32 R25, -RZ, R8.reuse.H0_H0 ;  /* 0x20000008ff197230 */ /* 0x102fe40000004100 */
[-C--:B------:R-:W-:Y:S01]  /*7f80*/  FFMA R14, R5, R0.reuse, R14 ;  /* 0x00000000050e7223 */ /* 0x080fe2000000000e */
[----:B------:R-:W-:Y:S02]  /*7f90*/  HADD2.F32 R27, -RZ, R8.H1_H1 ;  /* 0x30000008ff1b7230 */ /* 0x000fe40000004100 */
[----:B------:R-:W-:Y:S01]  /*7fa0*/  FFMA R21, R21, R0, R142 ;  /* 0x0000000015157223 */ /* 0x000fe2000000008e */
[----:B------:R-:W-:-:S02]  /*7fb0*/  HADD2.F32 R29, -RZ, R9.H0_H0 ;  /* 0x20000009ff1d7230 */ /* 0x000fc40000004100 */
[-C--:B------:R-:W-:Y:S01]  /*7fc0*/  FFMA R25, R25, R0.reuse, R144 ;  /* 0x0000000019197223 */ /* 0x080fe20000000090 */
[--C-:B------:R-:W-:Y:S02]  /*7fd0*/  HADD2.F32 R3, -RZ, R4.reuse.H0_H0 ;  /* 0x20000004ff037230 */ /* 0x100fe40000004100 */
[-C--:B------:R-:W-:Y:S01]  /*7fe0*/  FFMA R24, R27, R0.reuse, R24 ;  /* 0x000000001b187223 */ /* 0x080fe20000000018 */
[----:B------:R-:W-:Y:S02]  /*7ff0*/  HADD2.F32 R13, -RZ, R4.H1_H1 ;  /* 0x30000004ff0d7230 */ /* 0x000fe40000004100 */
[-C--:B------:R-:W-:Y:S01]  /*8000*/  FFMA R29, R29, R0.reuse, R146 ;  /* 0x000000001d1d7223 */ /* 0x080fe20000000092 */
[--C-:B------:R-:W-:Y:S02]  /*8010*/  HADD2.F32 R17, -RZ, R6.reuse.H0_H0 ;  /* 0x20000006ff117230 */ /* 0x100fe40000004100 */
[----:B------:R-:W-:Y:S01]  /*8020*/  FFMA R3, R3, R0, R136 ;  /* 0x0000000003037223 */ /* 0x000fe20000000088 */
[----:B------:R-:W-:-:S02]  /*8030*/  HADD2.F32 R19, -RZ, R6.H1_H1 ;  /* 0x30000006ff137230 */ /* 0x000fc40000004100 */
        /* <DEDUP_REMOVED lines=40> */
[----:B------:R2:W-:Y:S02]  /*82c0*/  UTMASTG.2D [UR8], [UR60] ;  /* 0x000000083c0073b5 */ /* 0x0005e40008008000 */
[----:B--2---:R0:W-:Y:S02]  /*82d0*/  UTMACMDFLUSH ;  /* 0x00000000000079b7 */ /* 0x0041e40000000000 */
.L_x_101:
[----:B------:R-:W-:Y:S05]  /*82e0*/  BSYNC B0 ;  /* 0x0000000000007941 */ /* 0x000fea0003800000 */
.L_x_100:
[----:B------:R-:W-:Y:S04]  /*82f0*/  BSSY B0, `(.L_x_102) ;  /* 0x0000003000007945 */ /* 0x000fe80003800000 */
[----:B------:R-:W-:Y:S05]  /*8300*/  @!P2 BRA `(.L_x_103) ;  /* 0x000000000004a947 */ /* 0x000fea0003800000 */
[----:B------:R-:W-:-:S04]  /*8310*/  DEPBAR.LE SB0, 0x1 ;  /* 0x000080400000791a */ /* 0x000fc80000000000 */
.L_x_103:
[----:B------:R-:W-:Y:S05]  /*8320*/  BSYNC B0 ;  /* 0x0000000000007941 */ /* 0x000fea0003800000 */
.L_x_102:
[----:B------:R-:W-:Y:S06]  /*8330*/  BAR.SYNC.DEFER_BLOCKING 0x1, 0x100 ;  /* 0x0044000000007b1d */ /* 0x000fec0000010000 */
[----:B------:R-:W-:Y:S05]  /*8340*/  @!P1 BRA `(.L_x_104) ;  /* 0x0000000000049947 */ /* 0x000fea0003800000 */
[----:B------:R-:W-:Y:S01]  /*8350*/  BPT.TRAP 0x1 ;  /* 0x000000040000795c */ /* 0x000fe20000300000 */
.L_x_104:
[----:B------:R-:W-:Y:S02]  /*8360*/  UIADD3 UR4, UR7, 0x1, URZ ;  /* 0x0000000107047890 */ /* 0x000fe4000fffe03f */
[----:B------:R-:W-:Y:S02]  /*8370*/  UISETP.NE.AND UP1, UPT, UR50, 0x3, UPT ;  /* 0x000000033200788c */ /* 0x000fe4000bf25270 */
[----:B------:R-:W-:-:S04]  /*8380*/  UISETP.NE.AND UP0, UPT, UR4, 0x4, UPT ;  /* 0x000000040400788c */ /* 0x000fc8000bf05270 */
[----:B------:R-:W-:Y:S01]  /*8390*/  USEL UR4, UR4, URZ, UP0 ;  /* 0x0000003f04047287 */ /* 0x000fe20008000000 */
[----:B------:R-:W-:-:S03]  /*83a0*/  PLOP3.LUT P2, PT, PT, PT, UP1, 0x80, 0x0 ;  /* 0x000000000000781c */ /* 0x000fc60003f4f018 */
[----:B------:R-:W-:Y:S02]  /*83b0*/  ULEA UR5, UR4, UR47, 0x3 ;  /* 0x0000002f04057291 */ /* 0x000fe4000f8e183f */
[----:B------:R-:W-:Y:S02]  /*83c0*/  UIADD3 UR4, UR4, 0x1, URZ ;  /* 0x0000000104047890 */ /* 0x000fe4000fffe03f */
[----:B------:R-:W-:Y:S02]  /*83d0*/  UIADD3 UR5, UR5, 0x384c0, URZ ;  /* 0x000384c005057890 */ /* 0x000fe4000fffe03f */
[----:B------:R-:W-:Y:S02]  /*83e0*/  UISETP.NE.AND UP0, UPT, UR4, 0x4, UPT ;  /* 0x000000040400788c */ /* 0x000fe4000bf05270 */
[----:B------:R-:W-:Y:S02]  /*83f0*/  UPRMT UR5, UR43, 0x654, UR5 ;  /* 0x000006542b057896 */ /* 0x000fe40008000005 */
[----:B------:R-:W-:-:S07]  /*8400*/  USEL UR56, UR4, URZ, UP0 ;  /* 0x0000003f04387287 */ /* 0x000fce0008000000 */
[----:B------:R-:W-:Y:S01]  /*8410*/  SYNCS.ARRIVE.TRANS64.RED.A1T0 RZ, [UR5], RZ ;  /* 0x000000ffffff79a7 */ /* 0x000fe20008100405 */
[----:B------:R-:W-:Y:S05]  /*8420*/  @!P2 BRA `(.L_x_105) ;  /* 0x000000000004a947 */ /* 0x000fea0003800000 */
[----:B------:R-:W-:Y:S01]  /*8430*/  BPT.TRAP 0x1 ;  /* 0x000000040000795c */ /* 0x000fe20000300000 */
.L_x_105:
[----:B------:R-:W-:Y:S01]  /*8440*/  ULEA UR4, UR39, UR47, 0x3 ;  /* 0x0000002f27047291 */ /* 0x000fe2000f8e183f */
[----:B------:R-:W-:-:S08]  /*8450*/  SHF.L.U32 R0, R156, 0x1f, RZ ;  /* 0x0000001f9c007819 */ /* 0x000fd000000006ff */
[----:B------:R-:W2:Y:S02]  /*8460*/  SYNCS.PHASECHK.TRANS64.TRYWAIT P0, [UR4+0x38400], R0 ;  /* 0x03840000ff0075a7 */ /* 0x000ea40008000144 */
[----:B--2---:R-:W-:Y:S05]  /*8470*/  @!P0 BRA `(.L_x_106) ;  /* 0x0000006800548947 */ /* 0x004fea0003800000 */
.L_x_275:
[----:B------:R-:W-:-:S09]  /*8480*/  ULEA UR5, UR39, UR47, 0x4 ;  /* 0x0000002f27057291 */ /* 0x000fd2000f8e203f */
[----:B-1----:R-:W1:Y:S01]  /*8490*/  LDS.128 R16, [UR5+0x384f0] ;  /* 0x0384f005ff107984 */ /* 0x002e620008000c00 */
[----:B------:R-:W-:Y:S01]  /*84a0*/  @!PT LDS RZ, [RZ] ;  /* 0x00000000fffff984 */ /* 0x000fe20000000800 */
[----:B------:R-:W-:Y:S01]  /*84b0*/  @!PT LDS RZ, [RZ] ;  /* 0x00000000fffff984 */ /* 0x000fe20000000800 */
[----:B------:R-:W-:Y:S01]  /*84c0*/  @!PT LDS RZ, [RZ] ;  /* 0x00000000fffff984 */ /* 0x000fe20000000800 */
[----:B------:R-:W-:Y:S01]  /*84d0*/  @!PT LDS RZ, [RZ] ;  /* 0x00000000fffff984 */ /* 0x000fe20000000800 */
[----:B------:R3:W-:Y:S06]  /*84e0*/  MEMBAR.ALL.CTA ;  /* 0x0000000000007992 */ /* 0x0007ec0000008000 */
[----:B---3--:R-:W3:Y:S01]  /*84f0*/  FENCE.VIEW.ASYNC.S ;  /* 0x00000000000073c6 */ /* 0x008ee20000000000 */
[----:B------:R-:W-:Y:S05]  /*8500*/  @!P2 BRA `(.L_x_107) ;  /* 0x000000000004a947 */ /* 0x000fea0003800000 */
[----:B------:R-:W-:Y:S01]  /*8510*/  BPT.TRAP 0x1 ;  /* 0x000000040000795c */ /* 0x000fe20000300000 */
.L_x_107:
[----:B-1----:R-:W-:Y:S01]  /*8520*/  ISETP.NE.AND P0, PT, R19, RZ, PT ;  /* 0x000000ff1300720c */ /* 0x002fe20003f05270 */
[----:B------:R-:W-:Y:S01]  /*8530*/  UIADD3 UR4, UR4, 0x38440, URZ ;  /* 0x0003844004047890 */ /* 0x000fe2000fffe03f */
[CC--:B------:R-:W-:Y:S02]  /*8540*/  ISETP.NE.AND P2, PT, R157.reuse, R18.reuse, PT ;  /* 0x000000129d00720c */ /* 0x0c0fe40003f45270 */
[----:B------:R-:W-:Y:S01]  /*8550*/  ISETP.EQ.OR P0, PT, R157, R18, !P0 ;  /* 0x000000129d00720c */ /* 0x000fe20004702670 */
[----:B------:R-:W-:-:S09]  /*8560*/  UPRMT UR4, UR43, 0x654, UR4 ;  /* 0x000006542b047896 */ /* 0x000fd20008000004 */
[----:B---3--:R-:W-:Y:S03]  /*8570*/  SYNCS.ARRIVE.TRANS64.RED.A1T0 RZ, [UR4], RZ ;  /* 0x000000ffffff79a7 */ /* 0x008fe60008100404 */
[----:B------:R-:W-:Y:S05]  /*8580*/  @P0 BRA `(.L_x_108) ;  /* 0x0000000000fc0947 */ /* 0x000fea0003800000 */
[----:B------:R-:W-:-:S13]  /*8590*/  ISETP.NE.AND P0, PT, RZ, UR55, PT ;  /* 0x00000037ff007c0c */ /* 0x000fda000bf05270 */
[----:B------:R-:W-:Y:S05]  /*85a0*/  @P0 BRA `(.L_x_108) ;  /* 0x0000000000f40947 */ /* 0x000fea0003800000 */
[----:B--2---:R-:W1:Y:S01]  /*85b0*/  S2R R0, SR_LANEID ;  /* 0x0000000000007919 */ /* 0x004e620000000000 */
[----:B------:R-:W-:Y:S01]  /*85c0*/  ELECT P0, URZ, PT ;  /* 0x00000000003f782f */ /* 0x000fe20003800000 */
[----:B------:R-:W-:Y:S01]  /*85d0*/  BSSY B0, `(.L_x_109) ;  /* 0x000002f000007945 */ /* 0x000fe20003800000 */
[----:B-1----:R-:W-:-:S11]  /*85e0*/  IMAD.SHL.U32 R15, R0, 0x4, RZ ;  /* 0x00000004000f7824 */ /* 0x002fd600078e00ff */
[----:B------:R-:W-:Y:S05]  /*85f0*/  @!P0 BRA `(.L_x_110) ;  /* 0x0000000000b08947 */ /* 0x000fea0003800000 */
[----:B------:R-:W-:Y:S01]  /*8600*/  IMAD.SHL.U32 R0, R18, 0x8, RZ ;  /* 0x0000000812007824 */ /* 0x000fe200078e00ff */
[----:B------:R-:W-:Y:S01]  /*8610*/  SHF.R.S32.HI R3, RZ, 0x1f, R18 ;  /* 0x0000001fff037819 */ /* 0x000fe20000011412 */
[----:B------:R-:W-:-:S03]  /*8620*/  ULDC.64 UR4, c[0x0][0x820] ;  /* 0x0002080000047ab9 */ /* 0x000fc60000000a00 */
[----:B------:R-:W-:Y:S02]  /*8630*/  SHF.L.U64.HI R8, R18, 0x3, R3 ;  /* 0x0000000312087819 */ /* 0x000fe40000010203 */
[----:B------:R-:W-:Y:S01]  /*8640*/  IADD3 R4, P0, R0, UR4, RZ ;  /* 0x0000000400047c10 */ /* 0x000fe2000ff1e0ff */
[----:B------:R-:W1:Y:S03]  /*8650*/  LDC.64 R2, c[0x0][0x290] ;  /* 0x0000a400ff027b82 */ /* 0x000e660000000a00 */
[----:B------:R-:W-:Y:S01]  /*8660*/  IADD3.X R5, R8, UR5, RZ, P0, !PT ;  /* 0x0000000508057c10 */ /* 0x000fe200087fe4ff */
[----:B------:R-:W-:-:S05]  /*8670*/  ULDC.64 UR4, c[0x0][0x818] ;  /* 0x0002060000047ab9 */ /* 0x000fca0000000a00 */
[----:B------:R-:W2:Y:S01]  /*8680*/  LDG.E.64 R4, desc[UR58][R4.64] ;  /* 0x0000003a04047981 */ /* 0x000ea2000c1e1b00 */
[----:B-1----:R-:W-:Y:S01]  /*8690*/  IMAD.WIDE R6, R18, 0xc, R2 ;  /* 0x0000000c12067825 */ /* 0x002fe200078e0202 */
[----:B------:R-:W-:Y:S02]  /*86a0*/  IADD3 R2, P0, R0, UR4, RZ ;  /* 0x0000000400027c10 */ /* 0x000fe4000ff1e0ff */
[----:B------:R-:W1:Y:S02]  /*86b0*/  LDS R0, [UR49+0x1c] ;  /* 0x00001c31ff007984 */ /* 0x000e640008000800 */
[----:B------:R-:W-:Y:S02]  /*86c0*/  IADD3.X R3, R8, UR5, RZ, P0, !PT ;  /* 0x0000000508037c10 */ /* 0x000fe400087fe4ff */
[----:B------:R-:W3:Y:S04]  /*86d0*/  LDG.E R12, desc[UR58][R6.64] ;  /* 0x0000003a060c7981 */ /* 0x000ee8000c1e1900 */
[----:B------:R4:W5:Y:S04]  /*86e0*/  LDG.E R13, desc[UR58][R6.64+0x4] ;  /* 0x0000043a060d7981 */ /* 0x000968000c1e1900 */
[----:B------:R-:W5:Y:S01]  /*86f0*/  LDG.E.64 R2, desc[UR58][R2.64] ;  /* 0x0000003a02027981 */ /* 0x000f62000c1e1b00 */
[----:B------:R-:W-:-:S03]  /*8700*/  IMAD.U32 R8, RZ, RZ, UR49 ;  /* 0x00000031ff087e24 */ /* 0x000fc6000f8e00ff */
[----:B------:R-:W-:Y:S02]  /*8710*/  STS [UR49+0x30], RZ ;  /* 0x000030ffff007988 */ /* 0x000fe40008000831 */
[----:B------:R-:W-:Y:S02]  /*8720*/  SHF.R.U64 R8, R8, 0x4, RZ ;  /* 0x0000000408087819 */ /* 0x000fe400000012ff */
[----:B----4-:R-:W-:-:S03]  /*8730*/  CS2R R6, SRZ ;  /* 0x0000000000067805 */ /* 0x010fc6000001ff00 */
[----:B------:R-:W-:Y:S04]  /*8740*/  STS [UR49+0x10], R8 ;  /* 0x00001008ff007988 */ /* 0x000fe80008000831 */
[----:B------:R-:W-:Y:S01]  /*8750*/  STS [UR49+0x14], R8 ;  /* 0x00001408ff007988 */ /* 0x000fe20008000831 */
[C---:B--2---:R-:W-:Y:S01]  /*8760*/  SHF.L.U64.HI R11, R4.reuse, 0x1, R5 ;  /* 0x00000001040b7819 */ /* 0x044fe20000010205 */
[----:B------:R-:W-:-:S03]  /*8770*/  IMAD.SHL.U32 R10, R4, 0x2, RZ ;  /* 0x00000002040a7824 */ /* 0x000fc600078e00ff */
[----:B------:R-:W-:Y:S02]  /*8780*/  LOP3.LUT R11, R11, 0x1fffffff, RZ, 0xc0, !PT ;  /* 0x1fffffff0b0b7812 */ /* 0x000fe400078ec0ff */
[----:B------:R-:W-:Y:S02]  /*8790*/  LOP3.LUT R10, R10, 0xfffffffe, RZ, 0xc0, !PT ;  /* 0xfffffffe0a0a7812 */ /* 0x000fe400078ec0ff */
[--C-:B------:R-:W-:Y:S02]  /*87a0*/  SHF.R.U32.HI R5, RZ, 0x4, R11.reuse ;  /* 0x00000004ff057819 */ /* 0x100fe4000001160b */
[----:B------:R-:W-:Y:S02]  /*87b0*/  SHF.R.U64 R10, R10, 0x4, R11 ;  /* 0x000000040a0a7819 */ /* 0x000fe4000000120b */
[----:B-1----:R-:W-:-:S03]  /*87c0*/  LOP3.LUT R0, R0, 0xf, R5, 0xb8, !PT ;  /* 0x0000000f00007812 */ /* 0x002fc600078eb805 */
[----:B------:R-:W-:Y:S04]  /*87d0*/  STS [UR49+0xc], R10 ;  /* 0x00000c0aff007988 */ /* 0x000fe80008000831 */
[----:B------:R-:W-:Y:S01]  /*87e0*/  STS [UR49+0x1c], R0 ;  /* 0x00001c00ff007988 */ /* 0x000fe20008000831 */
[----:B---3--:R-:W-:-:S03]  /*87f0*/  VIADD R4, R12, 0xffffffff ;  /* 0xffffffff0c047836 */ /* 0x008fc60000000000 */
[----:B------:R-:W1:Y:S04]  /*8800*/  LDS R5, [UR49+0x1c] ;  /* 0x00001c31ff057984 */ /* 0x000e680008000800 */
[----:B-----5:R-:W-:Y:S01]  /*8810*/  STS.64 [UR49], R2 ;  /* 0x00000002ff007988 */ /* 0x020fe20008000a31 */
[----:B-1----:R-:W-:-:S05]  /*8820*/  LOP3.LUT R5, R5, 0xf0, RZ, 0xb8, !PT ;  /* 0x000000f005057812 */ /* 0x002fca00078eb8ff */
[----:B------:R1:W-:Y:S04]  /*8830*/  STS [UR49+0x1c], R5 ;  /* 0x00001c05ff007988 */ /* 0x0003e80008000831 */
[----:B------:R-:W2:Y:S01]  /*8840*/  LDS R9, [UR49+0x1c] ;  /* 0x00001c31ff097984 */ /* 0x000ea20008000800 */
[----:B-1----:R-:W-:-:S05]  /*8850*/  VIADD R5, R13, 0xffffffff ;  /* 0xffffffff0d057836 */ /* 0x002fca0000000000 */
[----:B------:R-:W-:Y:S01]  /*8860*/  STS.128 [UR49+0x20], R4 ;  /* 0x00002004ff007988 */ /* 0x000fe20008000c31 */
[----:B--2---:R-:W-:-:S05]  /*8870*/  LOP3.LUT R9, R9, 0xf00, RZ, 0xb8, !PT ;  /* 0x00000f0009097812 */ /* 0x004fca00078eb8ff */
[----:B------:R-:W-:Y:S04]  /*8880*/  STS.64 [UR49+0x18], R8 ;  /* 0x00001808ff007988 */ /* 0x000fe80008000a31 */
[----:B------:R-:W1:Y:S02]  /*8890*/  LDS R14, [UR49+0x1c] ;  /* 0x00001c31ff0e7984 */ /* 0x000e640008000800 */
[----:B-1----:R-:W-:-:S05]  /*88a0*/  LOP3.LUT R0, R14, 0xf000, RZ, 0xb8, !PT ;  /* 0x0000f0000e007812 */ /* 0x002fca00078eb8ff */
[----:B------:R1:W-:Y:S02]  /*88b0*/  STS [UR49+0x1c], R0 ;  /* 0x00001c00ff007988 */ /* 0x0003e40008000831 */
.L_x_110:
[----:B------:R-:W-:Y:S05]  /*88c0*/  BSYNC B0 ;  /* 0x0000000000007941 */ /* 0x000fea0003800000 */
.L_x_109:
[----:B------:R-:W-:Y:S01]  /*88d0*/  NOP ;  /* 0x0000000000007918 */ /* 0x000fe20000000000 */
[----:B------:R2:W3:Y:S01]  /*88e0*/  LDS R5, [R15+UR49] ;  /* 0x000000310f057984 */ /* 0x0004e20008000800 */
[----:B------:R-:W-:Y:S02]  /*88f0*/  ELECT P0, URZ, PT ;  /* 0x00000000003f782f */ /* 0x000fe40003800000 */
[----:B------:R-:W-:Y:S01]  /*8900*/  IADD3 R2, P3, R15, UR60, RZ ;  /* 0x0000003c0f027c10 */ /* 0x000fe2000ff7e0ff */
[----:B------:R-:W-:Y:S03]  /*8910*/  BSSY B0, `(.L_x_111) ;  /* 0x0000005000007945 */ /* 0x000fe60003800000 */
[----:B------:R-:W-:-:S07]  /*8920*/  IADD3.X R3, RZ, UR61, RZ, P3, !PT ;  /* 0x0000003dff037c10 */ /* 0x000fce0009ffe4ff */
[----:B--2---:R-:W-:Y:S05]  /*8930*/  @!P0 BRA `(.L_x_112) ;  /* 0x0000000000088947 */ /* 0x004fea0003800000 */
[----:B------:R0:W-:Y:S01]  /*8940*/  UTMACMDFLUSH ;  /* 0x00000000000079b7 */ /* 0x0001e20000000000 */
[----:B------:R-:W-:-:S04]  /*8950*/  DEPBAR.LE SB0, 0x0 ;  /* 0x000080000000791a */ /* 0x000fc80000000000 */
.L_x_112:
[----:B------:R-:W-:Y:S05]  /*8960*/  BSYNC B0 ;  /* 0x0000000000007941 */ /* 0x000fea0003800000 */
.L_x_111:
[----:B---3--:R3:W5:Y:S02]  /*8970*/  ATOMG.E.EXCH.STRONG.GPU PT, RZ, [R2], R5 ;  /* 0x0000000502ff73a8 */ /* 0x00876400041ee100 */
.L_x_108:
[----:B------:R-:W-:Y:S01]  /*8980*/  R2UR UR4, R155 ;  /* 0x000000009b0472ca */ /* 0x000fe200000e0000 */
[----:B------:R-:W-:Y:S01]  /*8990*/  UIADD3 UR39, UR39, 0x1, URZ ;  /* 0x0000000127277890 */ /* 0x000fe2000fffe03f */
[----:B------:R-:W-:Y:S01]  /*89a0*/  ISETP.NE.AND P0, PT, R19, RZ, PT ;  /* 0x000000ff1300720c */ /* 0x000fe20003f05270 */
[----:B------:R-:W-:Y:S01]  /*89b0*/  UIADD3 UR36, UR36, 0x8, URZ ;  /* 0x0000000824247890 */ /* 0x000fe2000fffe03f */
[----:B-12---:R-:W-:Y:S01]  /*89c0*/  SEL R0, RZ, 0x1, !P2 ;  /* 0x00000001ff007807 */ /* 0x006fe20005000000 */
[----:B------:R-:W-:-:S04]  /*89d0*/  UISETP.NE.AND UP3, UPT, UR39, 0x8, UPT ;  /* 0x000000082700788c */ /* 0x000fc8000bf65270 */
[----:B------:R-:W-:Y:S02]  /*89e0*/  USEL UR6, URZ, 0x1, UP3 ;  /* 0x000000013f067887 */ /* 0x000fe40009800000 */
[----:B------:R-:W-:Y:S02]  /*89f0*/  USEL UR39, UR39, URZ, UP3 ;  /* 0x0000003f27277287 */ /* 0x000fe40009800000 */
[----:B------:R-:W-:Y:S02]  /*8a00*/  UIADD3 UR4, UR4, 0x7f, URZ ;  /* 0x0000007f04047890 */ /* 0x000fe4000fffe03f */
[----:B------:R-:W-:Y:S02]  /*8a10*/  LOP3.LUT R156, R156, UR6, RZ, 0x3c, !PT ;  /* 0x000000069c9c7c12 */ /* 0x000fe4000f8e3cff */
[----:B------:R-:W-:-:S04]  /*8a20*/  USHF.R.S32.HI UR5, URZ, 0x1f, UR4 ;  /* 0x0000001f3f057899 */ /* 0x000fc80008011404 */
[----:B------:R-:W-:-:S04]  /*8a30*/  ULEA.HI UR5, UR5, UR4, URZ, 0x7 ;  /* 0x0000000405057291 */ /* 0x000fc8000f8f383f */
[----:B------:R-:W-:-:S04]  /*8a40*/  USHF.R.S32.HI UR5, URZ, 0x7, UR5 ;  /* 0x000000073f057899 */ /* 0x000fc80008011405 */
[----:B------:R-:W-:-:S04]  /*8a50*/  UIADD3 UR37, UR5, UR37, URZ ;  /* 0x0000002505257290 */ /* 0x000fc8000fffe03f */
[----:B------:R-:W-:Y:S02]  /*8a60*/  USHF.R.U32.HI UR4, URZ, 0x1, UR37 ;  /* 0x000000013f047899 */ /* 0x000fe40008011625 */
[----:B------:R-:W-:Y:S02]  /*8a70*/  UISETP.GT.U32.AND UP0, UPT, UR37, 0x1, UPT ;  /* 0x000000012500788c */ /* 0x000fe4000bf04070 */
[----:B------:R-:W-:Y:S02]  /*8a80*/  ULOP3.LUT UR4, UR4, 0x1, URZ, 0xc0, !UPT ;  /* 0x0000000104047892 */ /* 0x000fe4000f8ec03f */
[----:B------:R-:W-:Y:S02]  /*8a90*/  UISETP.LT.U32.AND UP1, UPT, UR5, 0x2, UP0 ;  /* 0x000000020500788c */ /* 0x000fe40008721070 */
[----:B------:R-:W-:Y:S02]  /*8aa0*/  UISETP.NE.U32.AND UP2, UPT, UR4, 0x1, UPT ;  /* 0x000000010400788c */ /* 0x000fe4000bf45070 */
[----:B------:R-:W-:-:S02]  /*8ab0*/  ULOP3.LUT UR37, UR37, 0x1, URZ, 0xc0, !UPT ;  /* 0x0000000125257892 */ /* 0x000fc4000f8ec03f */
[----:B------:R-:W-:Y:S02]  /*8ac0*/  UISETP.GT.U32.AND UP0, UPT, UR5, 0x1, !UP2 ;  /* 0x000000010500788c */ /* 0x000fe4000d704070 */
[----:B------:R-:W-:Y:S02]  /*8ad0*/  USEL UR5, URZ, 0x1, !UP1 ;  /* 0x000000013f057887 */ /* 0x000fe4000c800000 */
[----:B------:R-:W-:-:S04]  /*8ae0*/  USEL UR4, URZ, 0x1, !UP0 ;  /* 0x000000013f047887 */ /* 0x000fc8000c000000 */
[----:B------:R-:W-:Y:S01]  /*8af0*/  ULOP3.LUT UR38, UR4, UR38, UR5, 0x96, !UPT ;  /* 0x0000002604267292 */ /* 0x000fe2000f8e9605 */
[----:B------:R-:W-:Y:S11]  /*8b00*/  @P0 BRA `(.L_x_113) ;  /* 0xffffffac00ac0947 */ /* 0x000ff6000383ffff */
[----:B------:R-:W-:-:S04]  /*8b10*/  DEPBAR.LE SB0, 0x0 ;  /* 0x000080000000791a */ /* 0x000fc80000000000 */
[----:B------:R-:W-:Y:S05]  /*8b20*/  @!P1 BRA `(.L_x_114) ;  /* 0x0000000000049947 */ /* 0x000fea0003800000 */
[----:B------:R-:W-:Y:S01]  /*8b30*/  BPT.TRAP 0x1 ;  /* 0x000000040000795c */ /* 0x000fe20000300000 */
.L_x_114:
[----:B------:R-:W-:-:S04]  /*8b40*/  ULEA UR47, UR56, UR47, 0x3 ;  /* 0x0000002f382f7291 */ /* 0x000fc8000f8e183f */
[----:B------:R-:W-:-:S04]  /*8b50*/  UIADD3 UR47, UR47, 0x384c0, URZ ;  /* 0x000384c02f2f7890 */ /* 0x000fc8000fffe03f */
[----:B------:R-:W-:-:S09]  /*8b60*/  UPRMT UR47, UR43, 0x654, UR47 ;  /* 0x000006542b2f7896 */ /* 0x000fd2000800002f */
[----:B-----5:R-:W-:Y:S01]  /*8b70*/  SYNCS.ARRIVE.TRANS64.RED.A1T0 RZ, [UR47], RZ ;  /* 0x000000ffffff79a7 */ /* 0x020fe2000810042f */
[----:B------:R-:W-:Y:S05]  /*8b80*/  EXIT ;  /* 0x000000000000794d */ /* 0x000fea0003800000 */
.L_x_23:
[----:B------:R-:W-:-:S08]  /*8b90*/  NOP ;  /* 0x0000000000007918 */ /* 0x000fd00000000000 */
[----:B-----5:R-:W1:-:S00]  /*8ba0*/  USETMAXREG.DEALLOC.CTAPOOL 0x28 ;  /* 0x00000028000079c8 */ /* 0x020e4000080e0500 */
[----:B------:R-:W-:-:S06]  /*8bb0*/  UISETP.NE.AND UP1, UPT, UR55, 0x3, UPT ;  /* 0x000000033700788c */ /* 0x000fcc000bf25270 */
[----:B------:R-:W-:-:S13]  /*8bc0*/  PLOP3.LUT P1, PT, PT, PT, UP1, 0x80, 0x0 ;  /* 0x000000000000781c */ /* 0x000fda0003f2f018 */
[----:B-1----:R-:W-:Y:S05]  /*8bd0*/  @!P1 BRA `(.L_x_115) ;  /* 0x0000003800a89947 */ /* 0x002fea0003800000 */
[----:B------:R-:W-:-:S13]  /*8be0*/  ISETP.NE.AND P0, PT, RZ, UR55, PT ;  /* 0x00000037ff007c0c */ /* 0x000fda000bf05270 */
[----:B------:R-:W-:Y:S05]  /*8bf0*/  @!P0 BRA `(.L_x_116) ;  /* 0x0000001c00b08947 */ /* 0x000fea0003800000 */
[----:B------:R-:W-:-:S06]  /*8c00*/  UISETP.NE.AND UP0, UPT, UR55, 0x2, UPT ;  /* 0x000000023700788c */ /* 0x000fcc000bf05270 */
[----:B------:R-:W-:-:S13]  /*8c10*/  PLOP3.LUT P0, PT, PT, PT, UP0, 0x80, 0x0 ;  /* 0x000000000000781c */ /* 0x000fda0003f0f008 */
[----:B--2---:R-:W-:Y:S05]  /*8c20*/  @P0 EXIT ;  /* 0x000000000000094d */ /* 0x004fea0003800000 */
[----:B------:R-:W1:Y:S01]  /*8c30*/  S2UR UR4, SR_CTAID.Y ;  /* 0x00000000000479c3 */ /* 0x000e620000002600 */
[----:B------:R-:W-:Y:S01]  /*8c40*/  ELECT P0, URZ, PT ;  /* 0x00000000003f782f */ /* 0x000fe20003800000 */
[----:B------:R-:W-:Y:S01]  /*8c50*/  BSSY B0, `(.L_x_117) ;  /* 0x000001d000007945 */ /* 0x000fe20003800000 */
[----:B-1----:R-:W-:-:S11]  /*8c60*/  UIMAD UR4, UR4, UR41, UR40 ;  /* 0x00000029040472a4 */ /* 0x002fd6000f8e0228 */
[----:B------:R-:W-:Y:S05]  /*8c70*/  @!P0 BRA `(.L_x_118) ;  /* 0x0000000000688947 */ /* 0x000fea0003800000 */
[----:B------:R-:W1:Y:S01]  /*8c80*/  LDC.64 R4, c[0x0][0x600] ;  /* 0x00018000ff047b82 */ /* 0x000e620000000a00 */
[----:B------:R-:W-:Y:S02]  /*8c90*/  UMOV UR5, 0x400 ;  /* 0x0000040000057882 */ /* 0x000fe40000000000 */
[----:B------:R-:W-:-:S05]  /*8ca0*/  ULEA UR5, UR42, UR5, 0x18 ;  /* 0x000000052a057291 */ /* 0x000fca000f8ec03f */
[----:B------:R-:W1:Y:S08]  /*8cb0*/  LDC.64 R6, c[0x0][0x608] ;  /* 0x00018200ff067b82 */ /* 0x000e700000000a00 */
[----:B------:R-:W2:Y:S08]  /*8cc0*/  LDC.64 R32, c[0x0][0x610] ;  /* 0x00018400ff207b82 */ /* 0x000eb00000000a00 */
[----:B------:R-:W2:Y:S01]  /*8cd0*/  LDC.64 R34, c[0x0][0x618] ;  /* 0x00018600ff227b82 */ /* 0x000ea20000000a00 */
[----:B-1----:R1:W-:Y:S07]  /*8ce0*/  STS.128 [UR5+0x38680], R4 ;  /* 0x03868004ff007988 */ /* 0x0023ee0008000c05 */
[----:B------:R-:W3:Y:S08]  /*8cf0*/  LDC.64 R28, c[0x0][0x620] ;  /* 0x00018800ff1c7b82 */ /* 0x000ef00000000a00 */
[----:B------:R-:W3:Y:S01]  /*8d00*/  LDC.64 R30, c[0x0][0x628] ;  /* 0x00018a00ff1e7b82 */ /* 0x000ee20000000a00 */
[----:B--2---:R2:W-:Y:S07]  /*8d10*/  STS.128 [UR5+0x38690], R32 ;  /* 0x03869020ff007988 */ /* 0x0045ee0008000c05 */
[----:B------:R-:W4:Y:S08]  /*8d20*/  LDC.64 R24, c[0x0][0x630] ;  /* 0x00018c00ff187b82 */ /* 0x000f300000000a00 */
[----:B------:R-:W4:Y:S08]  /*8d30*/  LDC.64 R26, c[0x0][0x638] ;  /* 0x00018e00ff1a7b82 */ /* 0x000f300000000a00 */
[----:B------:R-:W5:Y:S01]  /*8d40*/  LDC.64 R20, c[0x0][0x640] ;  /* 0x00019000ff147b82 */ /* 0x000f620000000a00 */
[----:B---3--:R2:W-:Y:S07]  /*8d50*/  STS.128 [UR5+0x386a0], R28 ;  /* 0x0386a01cff007988 */ /* 0x0085ee0008000c05 */
[----:B------:R-:W5:Y:S08]  /*8d60*/  LDC.64 R22, c[0x0][0x648] ;  /* 0x00019200ff167b82 */ /* 0x000f700000000a00 */
[----:B------:R-:W3:Y:S01]  /*8d70*/  LDC.64 R12, c[0x0][0x650] ;  /* 0x00019400ff0c7b82 */ /* 0x000ee20000000a00 */
[----:B----4-:R2:W-:Y:S07]  /*8d80*/  STS.128 [UR5+0x386b0], R24 ;  /* 0x0386b018ff007988 */ /* 0x0105ee0008000c05 */
[----:B------:R-:W3:Y:S08]  /*8d90*/  LDC.64 R14, c[0x0][0x658] ;  /* 0x00019600ff0e7b82 */ /* 0x000ef00000000a00 */
[----:B------:R-:W4:Y:S01]  /*8da0*/  LDC.64 R8, c[0x0][0x660] ;  /* 0x00019800ff087b82 */ /* 0x000f220000000a00 */
[----:B-----5:R2:W-:Y:S07]  /*8db0*/  STS.128 [UR5+0x386c0], R20 ;  /* 0x0386c014ff007988 */ /* 0x0205ee0008000c05 */
[----:B------:R-:W4:Y:S08]  /*8dc0*/  LDC.64 R10, c[0x0][0x668] ;  /* 0x00019a00ff0a7b82 */ /* 0x000f300000000a00 */
[----:B-1----:R-:W1:Y:S01]  /*8dd0*/  LDC.64 R4, c[0x0][0x670] ;  /* 0x00019c00ff047b82 */ /* 0x002e620000000a00 */
[----:B---3--:R2:W-:Y:S07]  /*8de0*/  STS.128 [UR5+0x386d0], R12 ;  /* 0x0386d00cff007988 */ /* 0x0085ee0008000c05 */
[----:B------:R-:W1:Y:S01]  /*8df0*/  LDC.64 R6, c[0x0][0x678] ;  /* 0x00019e00ff067b82 */ /* 0x000e620000000a00 */
[----:B----4-:R2:W-:Y:S04]  /*8e00*/  STS.128 [UR5+0x386e0], R8 ;  /* 0x0386e008ff007988 */ /* 0x0105e80008000c05 */
[----:B-1----:R2:W-:Y:S02]  /*8e10*/  STS.128 [UR5+0x386f0], R4 ;  /* 0x0386f004ff007988 */ /* 0x0025e40008000c05 */
.L_x_118:
[----:B------:R-:W-:Y:S05]  /*8e20*/  BSYNC B0 ;  /* 0x0000000000007941 */ /* 0x000fea0003800000 */
.L_x_117:
[----:B------:R-:W-:Y:S01]  /*8e30*/  ELECT P0, URZ, PT ;  /* 0x00000000003f782f */ /* 0x000fe20003800000 */
[----:B------:R-:W-:Y:S01]  /*8e40*/  NOP ;  /* 0x0000000000007918 */ /* 0x000fe20000000000 */
[----:B------:R-:W-:Y:S01]  /*8e50*/  ULDC UR5, c[0x0][0x884] ;  /* 0x0002210000057ab9 */ /* 0x000fe20000000800 */
[----:B------:R-:W-:Y:S01]  /*8e60*/  ULDC.64 UR44, c[0x0][0x800] ;  /* 0x00020000002c7ab9 */ /* 0x000fe20000000a00 */
[----:B------:R-:W-:Y:S01]  /*8e70*/  ULEA UR4, UR5, UR4, 0x1 ;  /* 0x0000000405047291 */ /* 0x000fe2000f8e083f */
[----:B------:R-:W-:Y:S03]  /*8e80*/  BSSY B0, `(.L_x_119) ;  /* 0x0000033000007945 */ /* 0x000fe60003800000 */
[----:B------:R-:W-:-:S05]  /*8e90*/  UIMAD.WIDE UR44, UR4, 0x80, UR44 ;  /* 0x00000080042c78a5 */ /* 0x000fca000f8e022c */
[----:B------:R-:W-:Y:S07]  /*8ea0*/  @!P0 BRA `(.L_x_120) ;  /* 0x0000000000c08947 */ /* 0x000fee0003800000 */
[----:B------:R-:W-:Y:S01]  /*8eb0*/  ULDC.64 UR4, c[0x0][0x808] ;  /* 0x0002020000047ab9 */ /* 0x000fe20000000a00 */
[----:B------:R-:W-:Y:S01]  /*8ec0*/  ULDC.64 UR6, c[0x0][0x810] ;  /* 0x0002040000067ab9 */ /* 0x000fe20000000a00 */
[----:B------:R-:W-:Y:S02]  /*8ed0*/  ISETP.NE.U32.AND P0, PT, RZ, UR4, PT ;  /* 0x00000004ff007c0c */ /* 0x000fe4000bf05070 */
[----:B------:R-:W-:Y:S02]  /*8ee0*/  ISETP.NE.U32.AND P1, PT, RZ, UR6, PT ;  /* 0x00000006ff007c0c */ /* 0x000fe4000bf25070 */
[----:B------:R-:W-:Y:S02]  /*8ef0*/  ISETP.NE.AND.EX P0, PT, RZ, UR5, PT, P0 ;  /* 0x00000005ff007c0c */ /* 0x000fe4000bf05300 */
[----:B------:R-:W-:-:S11]  /*8f00*/  ISETP.NE.AND.EX P1, PT, RZ, UR7, PT, P1 ;  /* 0x00000007ff007c0c */ /* 0x000fd6000bf25310 */
[----:B------:R-:W-:Y:S05]  /*8f10*/  @!P0 BRA `(.L_x_121) ;  /* 0x0000000000188947 */ /* 0x000fea0003800000 */
[----:B--2---:R-:W-:-:S04]  /*8f20*/  LEA R4, P0, R18, UR4, 0x3 ;  /* 0x0000000412047c11 */ /* 0x004fc8000f8018ff */
[----:B------:R-:W-:-:S06]  /*8f30*/  LEA.HI.X R5, R18, UR5, R3, 0x3, P0 ;  /* 0x0000000512057c11 */ /* 0x000fcc00080f1c03 */
[----:B------:R-:W2:Y:S01]  /*8f40*/  LDG.E.64 R4, desc[UR58][R4.64] ;  /* 0x0000003a04047981 */ /* 0x000ea2000c1e1b00 */
[----:B------:R-:W-:Y:S02]  /*8f50*/  UMOV UR4, 0x400 ;  /* 0x0000040000047882 */ /* 0x000fe40000000000 */
[----:B------:R-:W-:-:S09]  /*8f60*/  ULEA UR4, UR42, UR4, 0x18 ;  /* 0x000000042a047291 */ /* 0x000fd2000f8ec03f */
[----:B--2---:R1:W-:Y:S03]  /*8f70*/  STS.64 [UR4+0x38680], R4 ;  /* 0x03868004ff007988 */ /* 0x0043e60008000a04 */
.L_x_121:
[----:B------:R-:W-:Y:S05]  /*8f80*/  @!P1 BRA `(.L_x_120) ;  /* 0x0000000000889947 */ /* 0x000fea0003800000 */
[----:B-12---:R-:W-:-:S04]  /*8f90*/  LEA R4, P0, R18, UR6, 0x3 ;  /* 0x0000000612047c11 */ /* 0x006fc8000f8018ff */
[----:B------:R-:W-:-:S06]  /*8fa0*/  LEA.HI.X R5, R18, UR7, R3, 0x3, P0 ;  /* 0x0000000712057c11 */ /* 0x000fcc00080f1c03 */
[----:B------:R-:W2:Y:S01]  /*8fb0*/  LDG.E.64 R4, desc[UR58][R4.64] ;  /* 0x0000003a04047981 */ /* 0x000ea2000c1e1b00 */
[----:B------:R-:W-:Y:S02]  /*8fc0*/  UMOV UR4, 0x400 ;  /* 0x0000040000047882 */ /* 0x000fe40000000000 */
[----:B------:R-:W-:-:S04]  /*8fd0*/  ULEA UR4, UR42, UR4, 0x18 ;  /* 0x000000042a047291 */ /* 0x000fc8000f8ec03f */
[----:B------:R-:W-:-:S05]  /*8fe0*/  UIADD3 UR5, UR4, 0x38680, URZ ;  /* 0x0003868004057890 */ /* 0x000fca000fffe03f */
[----:B------:R-:W1:Y:S01]  /*8ff0*/  LDS R3, [UR4+0x3869c] ;  /* 0x03869c04ff037984 */ /* 0x000e620008000800 */
[----:B------:R-:W-:-:S03]  /*9000*/  IMAD.U32 R8, RZ, RZ, UR5 ;  /* 0x00000005ff087e24 */ /* 0x000fc6000f8e00ff */
[----:B------:R-:W-:Y:S02]  /*9010*/  STS [UR4+0x386b0], RZ ;  /* 0x0386b0ffff007988 */ /* 0x000fe40008000804 */
[----:B------:R-:W-:-:S05]  /*9020*/  SHF.R.U64 R8, R8, 0x4, RZ ;  /* 0x0000000408087819 */ /* 0x000fca00000012ff */
[----:B------:R-:W-:Y:S04]  /*9030*/  STS [UR4+0x38690], R8 ;  /* 0x03869008ff007988 */ /* 0x000fe80008000804 */
[----:B------:R-:W-:Y:S01]  /*9040*/  STS [UR4+0x38694], R8 ;  /* 0x03869408ff007988 */ /* 0x000fe20008000804 */
[----:B--2---:R-:W-:Y:S01]  /*9050*/  SHF.L.U64.HI R11, R4, 0x1, R5 ;  /* 0x00000001040b7819 */ /* 0x004fe20000010205 */
[----:B------:R-:W-:-:S03]  /*9060*/  VIADD R5, R0, 0xffffffff ;  /* 0xffffffff00057836 */ /* 0x000fc60000000000 */
[----:B------:R-:W-:-:S04]  /*9070*/  LOP3.LUT R11, R11, 0x1fffffff, RZ, 0xc0, !PT ;  /* 0x1fffffff0b0b7812 */ /* 0x000fc800078ec0ff */
[----:B------:R-:W-:-:S04]  /*9080*/  SHF.R.U32.HI R6, RZ, 0x4, R11 ;  /* 0x00000004ff067819 */ /* 0x000fc8000001160b */
[----:B-1----:R-:W-:-:S05]  /*9090*/  LOP3.LUT R3, R3, 0xf, R6, 0xb8, !PT ;  /* 0x0000000f03037812 */ /* 0x002fca00078eb806 */
[----:B------:R1:W-:Y:S04]  /*90a0*/  STS [UR4+0x3869c], R3 ;  /* 0x03869c03ff007988 */ /* 0x0003e80008000804 */
[----:B------:R-:W2:Y:S01]  /*90b0*/  LDS R6, [UR4+0x3869c] ;  /* 0x03869c04ff067984 */ /* 0x000ea20008000800 */
[----:B-1----:R-:W-:Y:S02]  /*90c0*/  IMAD.SHL.U32 R3, R4, 0x2, RZ ;  /* 0x0000000204037824 */ /* 0x002fe400078e00ff */
[----:B------:R-:W-:-:S03]  /*90d0*/  VIADD R4, R2, 0xffffffff ;  /* 0xffffffff02047836 */ /* 0x000fc60000000000 */
[----:B------:R-:W-:-:S04]  /*90e0*/  LOP3.LUT R2, R3, 0xfffffffe, RZ, 0xc0, !PT ;  /* 0xfffffffe03027812 */ /* 0x000fc800078ec0ff */
[----:B------:R-:W-:-:S05]  /*90f0*/  SHF.R.U64 R2, R2, 0x4, R11 ;  /* 0x0000000402027819 */ /* 0x000fca000000120b */
[----:B------:R-:W-:Y:S01]  /*9100*/  STS [UR4+0x3868c], R2 ;  /* 0x03868c02ff007988 */ /* 0x000fe20008000804 */
[----:B--2---:R-:W-:-:S05]  /*9110*/  LOP3.LUT R6, R6, 0xf0, RZ, 0xb8, !PT ;  /* 0x000000f006067812 */ /* 0x004fca00078eb8ff */
[----:B------:R1:W-:Y:S04]  /*9120*/  STS [UR4+0x3869c], R6 ;  /* 0x03869c06ff007988 */ /* 0x0003e80008000804 */
[----:B------:R-:W2:Y:S01]  /*9130*/  LDS R9, [UR4+0x3869c] ;  /* 0x03869c04ff097984 */ /* 0x000ea20008000800 */
[----:B-1----:R-:W-:-:S05]  /*9140*/  CS2R R6, SRZ ;  /* 0x0000000000067805 */ /* 0x002fca000001ff00 */
[----:B------:R-:W-:Y:S01]  /*9150*/  STS.128 [UR4+0x386a0], R4 ;  /* 0x0386a004ff007988 */ /* 0x000fe20008000c04 */
[----:B--2---:R-:W-:-:S05]  /*9160*/  LOP3.LUT R9, R9, 0xf00, RZ, 0xb8, !PT ;  /* 0x00000f0009097812 */ /* 0x004fca00078eb8ff */
[----:B------:R-:W-:Y:S04]  /*9170*/  STS.64 [UR4+0x38698], R8 ;  /* 0x03869808ff007988 */ /* 0x000fe80008000a04 */
[----:B------:R-:W1:Y:S02]  /*9180*/  LDS R10, [UR4+0x3869c] ;  /* 0x03869c04ff0a7984 */ /* 0x000e640008000800 */
[----:B-1----:R-:W-:-:S05]  /*9190*/  LOP3.LUT R0, R10, 0xf000, RZ, 0xb8, !PT ;  /* 0x0000f0000a007812 */ /* 0x002fca00078eb8ff */
[----:B------:R3:W-:Y:S02]  /*91a0*/  STS [UR4+0x3869c], R0 ;  /* 0x03869c00ff007988 */ /* 0x0007e40008000804 */
.L_x_120:
[----:B------:R-:W-:Y:S05]  /*91b0*/  BSYNC B0 ;  /* 0x0000000000007941 */ /* 0x000fea0003800000 */
.L_x_119:
[----:B---3--:R-:W3:Y:S01]  /*91c0*/  S2R R0, SR_LANEID ;  /* 0x0000000000007919 */ /* 0x008ee20000000000 */
[----:B------:R-:W-:Y:S01]  /*91d0*/  ELECT P0, URZ, PT ;  /* 0x00000000003f782f */ /* 0x000fe20003800000 */
[----:B------:R-:W-:Y:S01]  /*91e0*/  NOP ;  /* 0x0000000000007918 */ /* 0x000fe20000000000 */
[----:B------:R-:W-:Y:S01]  /*91f0*/  UMOV UR38, URZ ;  /* 0x0000003f00267c82 */ /* 0x000fe20008000000 */
[----:B------:R-:W-:Y:S10]  /*9200*/  BSSY B0, `(.L_x_122) ;  /* 0x0000004000007945 */ /* 0x000ff40003800000 */
[----:B------:R-:W-:Y:S05]  /*9210*/  @!P0 BRA `(.L_x_123) ;  /* 0x0000000000088947 */ /* 0x000fea0003800000 */
[----:B------:R0:W-:Y:S01]  /*9220*/  UTMACMDFLUSH ;  /* 0x00000000000079b7 */ /* 0x0001e20000000000 */
[----:B------:R-:W-:-:S04]  /*9230*/  DEPBAR.LE SB0, 0x0 ;  /* 0x000080000000791a */ /* 0x000fc80000000000 */
.L_x_123:
[----:B------:R-:W-:Y:S05]  /*9240*/  BSYNC B0 ;  /* 0x0000000000007941 */ /* 0x000fea0003800000 */
.L_x_122:
[----:B------:R-:W-:Y:S01]  /*9250*/  UMOV UR35, 0x400 ;  /* 0x0000040000237882 */ /* 0x000fe20000000000 */
[----:B-123--:R-:W-:Y:S01]  /*9260*/  IMAD.SHL.U32 R4, R0, 0x4, RZ ;  /* 0x0000000400047824 */ /* 0x00efe200078e00ff */
[----:B------:R-:W-:-:S04]  /*9270*/  ULEA UR35, UR42, UR35, 0x18 ;  /* 0x000000232a237291 */ /* 0x000fc8000f8ec03f */
[----:B------:R-:W-:Y:S01]  /*9280*/  UIADD3 UR34, UR35, 0x38680, URZ ;  /* 0x0003868023227890 */ /* 0x000fe2000fffe03f */
[----:B------:R-:W-:Y:S01]  /*9290*/  IADD3 R2, P0, R4, UR44, RZ ;  /* 0x0000002c04027c10 */ /* 0x000fe2000ff1e0ff */
[----:B------:R-:W-:-:S04]  /*92a0*/  IMAD.MOV.U32 R0, RZ, RZ, RZ ;  /* 0x000000ffff007224 */ /* 0x000fc800078e00ff */
[----:B------:R-:W-:-:S03]  /*92b0*/  IMAD.X R3, RZ, RZ, UR45, P0 ;  /* 0x0000002dff037e24 */ /* 0x000fc600080e06ff */
[----:B------:R-:W1:Y:S01]  /*92c0*/  LDS R5, [R4+UR34] ;  /* 0x0000002204057984 */ /* 0x000e620008000800 */
[----:B------:R-:W-:-:S03]  /*92d0*/  SHF.L.U32 R0, R0, 0x1f, RZ ;  /* 0x0000001f00007819 */ /* 0x000fc600000006ff */
[----:B-1----:R1:W2:Y:S02]  /*92e0*/  ATOMG.E.EXCH.STRONG.GPU PT, RZ, [R2], R5 ;  /* 0x0000000502ff73a8 */ /* 0x0022a400041ee100 */
[----:B--2---:R-:W2:Y:S01]  /*92f0*/  SYNCS.PHASECHK.TRANS64.TRYWAIT P0, [UR35+0x384e8], R0 ;  /* 0x0384e800ff0075a7 */ /* 0x004ea20008000163 */
[----:B------:R-:W-:Y:S02]  /*9300*/  ULOP3.LUT UR33, UR54, 0x1, URZ, 0xfc, !UPT ;  /* 0x0000000136217892 */ /* 0x000fe4000f8efc3f */
[----:B------:R-:W-:Y:S01]  /*9310*/  ULOP3.LUT UR37, UR52, 0x2, URZ, 0xfc, !UPT ;  /* 0x0000000234257892 */ /* 0x000fe2000f8efc3f */
[----:B-12---:R-:W-:Y:S11]  /*9320*/  @!P0 BRA `(.L_x_124) ;  /* 0x0000005800c08947 */ /* 0x006ff60003800000 */
.L_x_276:
[----:B------:R-:W-:Y:S01]  /*9330*/  IMAD.MOV.U32 R2, RZ, RZ, 0x1 ;  /* 0x00000001ff027424 */ /* 0x000fe200078e00ff */
[----:B------:R-:W-:Y:S01]  /*9340*/  ULDC UR32, c[0x0][0x598] ;  /* 0x0001660000207ab9 */ /* 0x000fe20000000800 */
[----:B------:R-:W-:Y:S01]  /*9350*/  IMAD.MOV.U32 R12, RZ, RZ, RZ ;  /* 0x000000ffff0c7224 */ /* 0x000fe200078e00ff */
[----:B------:R-:W-:Y:S01]  /*9360*/  ULDC UR36, c[0x0][0x580] ;  /* 0x0001600000247ab9 */ /* 0x000fe20000000800 */
[----:B------:R-:W-:Y:S01]  /*9370*/  ULDC.64 UR4, c[0x0][0x590] ;  /* 0x0001640000047ab9 */ /* 0x000fe20000000a00 */
[----:B------:R-:W-:-:S05]  /*9380*/  ULDC.64 UR6, c[0x0][0x588] ;  /* 0x0001620000067ab9 */ /* 0x000fca0000000a00 */
.L_x_185:
[----:B------:R-:W-:-:S06]  /*9390*/  UISETP.NE.AND UP0, UPT, UR33, 0x3, UPT ;  /* 0x000000032100788c */ /* 0x000fcc000bf05270 */
[----:B------:R-:W-:-:S13]  /*93a0*/  PLOP3.LUT P1, PT, PT, PT, UP0, 0x80, 0x0 ;  /* 0x000000000000781c */ /* 0x000fda0003f2f008 */
[----:B---345:R-:W-:Y:S05]  /*93b0*/  @!P1 BRA `(.L_x_125) ;  /* 0x0000000000049947 */ /* 0x038fea0003800000 */
[----:B------:R-:W-:Y:S01]  /*93c0*/  BPT.TRAP 0x1 ;  /* 0x000000040000795c */ /* 0x000fe20000300000 */
.L_x_125:
[----:B------:R-:W-:Y:S01]  /*93d0*/  ULEA UR8, UR38, UR35, 0x3 ;  /* 0x0000002326087291 */ /* 0x000fe2000f8e183f */
[----:B-1----:R-:W-:-:S08]  /*93e0*/  SHF.L.U32 R0, R12, 0x1f, RZ ;  /* 0x0000001f0c007819 */ /* 0x002fd000000006ff */
[----:B------:R-:W1:Y:S02]  /*93f0*/  SYNCS.PHASECHK.TRANS64.TRYWAIT P0, [UR8+0x38400], R0 ;  /* 0x03840000ff0075a7 */ /* 0x000e640008000148 */
[----:B-1----:R-:W-:Y:S05]  /*9400*/  @!P0 BRA `(.L_x_126) ;  /* 0x0000005800a08947 */ /* 0x002fea0003800000 */
.L_x_277:
[----:B------:R-:W-:-:S09]  /*9410*/  ULEA UR9, UR38, UR35, 0x4 ;  /* 0x0000002326097291 */ /* 0x000fd2000f8e203f */
[----:B------:R-:W2:Y:S01]  /*9420*/  LDS.128 R4, [UR9+0x384f0] ;  /* 0x0384f009ff047984 */ /* 0x000ea20008000c00 */
        /* <DEDUP_REMOVED lines=8> */
.L_x_127:
[----:B------:R-:W-:Y:S01]  /*94b0*/  UIADD3 UR8, UR8, 0x38440, URZ ;  /* 0x0003844008087890 */ /* 0x000fe2000fffe03f */
[----:B------:R-:W-:Y:S02]  /*94c0*/  R2UR UR10, R16 ;  /* 0x00000000100a72ca */ /* 0x000fe400000e0000 */
[----:B------:R-:W-:Y:S01]  /*94d0*/  R2UR UR11, R17 ;  /* 0x00000000110b72ca */ /* 0x000fe200000e0000 */
[----:B------:R-:W-:Y:S01]  /*94e0*/  UPRMT UR8, UR42, 0x654, UR8 ;  /* 0x000006542a087896 */ /* 0x000fe20008000008 */
[----:B------:R-:W-:Y:S02]  /*94f0*/  LOP3.LUT P1, RZ, R2, 0xff, RZ, 0xc0, !PT ;  /* 0x000000ff02ff7812 */ /* 0x000fe4000782c0ff */
[----:B------:R-:W-:-:S04]  /*9500*/  ISETP.NE.U32.AND P0, PT, RZ, UR4, PT ;  /* 0x00000004ff007c0c */ /* 0x000fc8000bf05070 */
[----:B------:R-:W-:Y:S02]  /*9510*/  ISETP.NE.AND.EX P0, PT, RZ, UR5, PT, P0 ;  /* 0x00000005ff007c0c */ /* 0x000fe4000bf05300 */
[----:B---3--:R-:W-:Y:S01]  /*9520*/  SYNCS.ARRIVE.TRANS64.RED.A1T0 RZ, [UR8], RZ ;  /* 0x000000ffffff79a7 */ /* 0x008fe20008100408 */
[----:B------:R-:W-:Y:S02]  /*9530*/  USHF.L.U32 UR10, UR10, 0x7, URZ ;  /* 0x000000070a0a7899 */ /* 0x000fe4000800063f */
[----:B------:R-:W-:Y:S02]  /*9540*/  USHF.L.U32 UR11, UR11, 0x8, URZ ;  /* 0x000000080b0b7899 */ /* 0x000fe4000800063f */
[----:B------:R-:W-:Y:S10]  /*9550*/  @!P1 BRA `(.L_x_128) ;  /* 0x00000000000c9947 */ /* 0x000ff40003800000 */
[----:B------:R-:W-:-:S04]  /*9560*/  DEPBAR {5,4,3,2,1,0} ;  /* 0x0000003f0000791a */ /* 0x000fc80000000000 */
[----:B------:R3:W-:Y:S02]  /*9570*/  UTMACCTL.IV [UR44] ;  /* 0x000000002c0079b9 */ /* 0x0007e40008000000 */
[----:B---3--:R-:W-:Y:S01]  /*9580*/  NOP ;  /* 0x0000000000007918 */ /* 0x008fe20000000000 */
.L_x_128:
[----:B------:R-:W-:Y:S05]  /*9590*/  @!P0 BRA `(.L_x_129) ;  /* 0x0000000000188947 */ /* 0x000fea0003800000 */
[----:B-1----:R-:W1:Y:S02]  /*95a0*/  LDC.64 R2, c[0x0][0x590] ;  /* 0x00016400ff027b82 */ /* 0x002e640000000a00 */
[----:B-1----:R-:W-:-:S06]  /*95b0*/  IMAD.WIDE R2, R18, 0x8, R2 ;  /* 0x0000000812027825 */ /* 0x002fcc00078e0202 */
[----:B------:R-:W3:Y:S04]  /*95c0*/  LDG.E.64 R2, desc[UR58][R2.64] ;  /* 0x0000003a02027981 */ /* 0x000ee8000c1e1b00 */
[----:B---3--:R-:W3:Y:S02]  /*95d0*/  LD.E R0, desc[UR58][R2.64] ;  /* 0x0000003a02007980 */ /* 0x008ee4000c101900 */
[----:B---3--:R-:W-:Y:S01]  /*95e0*/  FSETP.NEU.AND P0, PT, R0, RZ, PT ;  /* 0x000000ff0000720b */ /* 0x008fe20003f0d000 */
[----:B------:R-:W-:-:S12]  /*95f0*/  BRA `(.L_x_130) ;  /* 0x0000000000247947 */ /* 0x000fd80003800000 */
.L_x_129:
[----:B------:R-:W-:Y:S02]  /*9600*/  ISETP.NE.U32.AND P1, PT, RZ, UR6, PT ;  /* 0x00000006ff007c0c */ /* 0x000fe4000bf25070 */
[----:B------:R-:W-:Y:S02]  /*9610*/  FSETP.NEU.AND P0, PT, RZ, UR36, PT ;  /* 0x00000024ff007c0b */ /* 0x000fe4000bf0d000 */
[----:B------:R-:W-:-:S13]  /*9620*/  ISETP.NE.AND.EX P1, PT, RZ, UR7, PT, P1 ;  /* 0x00000007ff007c0c */ /* 0x000fda000bf25310 */
[----:B------:R-:W-:Y:S05]  /*9630*/  @!P1 BRA `(.L_x_130) ;  /* 0x0000000000149947 */ /* 0x000fea0003800000 */
[----:B-1----:R-:W1:Y:S01]  /*9640*/  LDC.64 R2, c[0x0][0x588] ;  /* 0x00016200ff027b82 */ /* 0x002e620000000a00 */
[----:B------:R-:W-:-:S04]  /*9650*/  IMAD R9, R18, UR32, RZ ;  /* 0x0000002012097c24 */ /* 0x000fc8000f8e02ff */
[----:B-1----:R-:W-:-:S06]  /*9660*/  IMAD.WIDE R2, R9, 0x4, R2 ;  /* 0x0000000409027825 */ /* 0x002fcc00078e0202 */
[----:B------:R-:W3:Y:S02]  /*9670*/  LDG.E R2, desc[UR58][R2.64] ;  /* 0x0000003a02027981 */ /* 0x000ee4000c1e1900 */
[----:B---3--:R-:W-:-:S13]  /*9680*/  FSETP.NEU.AND P0, PT, R2, RZ, PT ;  /* 0x000000ff0200720b */ /* 0x008fda0003f0d000 */
.L_x_130:
[----:B------:R-:W-:Y:S01]  /*9690*/  UISETP.NE.AND UP0, UPT, UR37, 0x3, UPT ;  /* 0x000000032500788c */ /* 0x000fe2000bf05270 */
[----:B------:R-:W-:-:S05]  /*96a0*/  ELECT P1, URZ, PT ;  /* 0x00000000003f782f */ /* 0x000fca0003820000 */
[----:B------:R-:W-:Y:S02]  /*96b0*/  PLOP3.LUT P2, PT, PT, PT, UP0, 0x80, 0x0 ;  /* 0x000000000000781c */ /* 0x000fe40003f4f008 */
[----:B------:R-:W-:-:S11]  /*96c0*/  PLOP3.LUT P0, PT, P0, P1, PT, 0x2a, 0x0 ;  /* 0x000000000000781c */ /* 0x000fd60000702572 */
[----:B------:R-:W-:Y:S05]  /*96d0*/  @!P2 BRA `(.L_x_131) ;  /* 0x000000000004a947 */ /* 0x000fea0003800000 */
[----:B------:R-:W-:Y:S01]  /*96e0*/  BPT.TRAP 0x1 ;  /* 0x000000040000795c */ /* 0x000fe20000300000 */
.L_x_131:
[----:B-1----:R-:W-:-:S05]  /*96f0*/  IMAD.MOV.U32 R0, RZ, RZ, 0x1 ;  /* 0x00000001ff007424 */ /* 0x002fca00078e00ff */
[----:B------:R-:W-:-:S04]  /*9700*/  SHF.L.U32 R0, R0, 0x1f, RZ ;  /* 0x0000001f00007819 */ /* 0x000fc800000006ff */
[----:B------:R-:W1:Y:S02]  /*9710*/  SYNCS.PHASECHK.TRANS64.TRYWAIT P1, [UR35+0x384c0], R0 ;  /* 0x0384c000ff0075a7 */ /* 0x000e640008020163 */
[----:B-1----:R-:W-:Y:S05]  /*9720*/  @!P1 BRA `(.L_x_132) ;  /* 0x0000005400f09947 */ /* 0x002fea0003800000 */
.L_x_278:
[----:B------:R-:W-:Y:S04]  /*9730*/  BSSY B0, `(.L_x_133) ;  /* 0x0000010000007945 */ /* 0x000fe80003800000 */
[----:B------:R-:W-:Y:S05]  /*9740*/  @P0 BRA `(.L_x_134) ;  /* 0x0000000000380947 */ /* 0x000fea0003800000 */
[----:B------:R-:W-:Y:S02]  /*9750*/  UIADD3 UR8, UR35, 0x30000, URZ ;  /* 0x0003000023087890 */ /* 0x000fe4000fffe03f */
[----:B------:R-:W-:Y:S02]  /*9760*/  UIADD3 UR9, UR35, 0x384a0, URZ ;  /* 0x000384a023097890 */ /* 0x000fe4000fffe03f */
[----:B------:R-:W-:Y:S02]  /*9770*/  UIADD3 UR14, UR10, 0x40, URZ ;  /* 0x000000400a0e7890 */ /* 0x000fe4000fffe03f */
[----:B------:R-:W-:Y:S01]  /*9780*/  UIADD3 UR12, UR35, 0x31000, URZ ;  /* 0x00031000230c7890 */ /* 0x000fe2000fffe03f */
[----:B------:R-:W-:Y:S01]  /*9790*/  UMOV UR16, 0x0 ;  /* 0x0000000000107882 */ /* 0x000fe20000000000 */
[----:B------:R-:W-:Y:S01]  /*97a0*/  UMOV UR17, 0x10000000 ;  /* 0x1000000000117882 */ /* 0x000fe20000000000 */
[----:B------:R-:W-:Y:S01]  /*97b0*/  UMOV UR15, UR11 ;  /* 0x0000000b000f7c82 */ /* 0x000fe20008000000 */
[----:B------:R-:W-:Y:S01]  /*97c0*/  UMOV UR13, UR9 ;  /* 0x00000009000d7c82 */ /* 0x000fe20008000000 */
[----:B------:R3:W-:Y:S04]  /*97d0*/  UTMALDG.2D [UR8], [UR44], desc[UR16] ;  /* 0x000010082c0075b4 */ /* 0x0007e80008009000 */
[----:B------:R3:W-:Y:S02]  /*97e0*/  UTMALDG.2D [UR12], [UR44], desc[UR16] ;  /* 0x0000100c2c0075b4 */ /* 0x0007e40008009000 */
[----:B---3--:R-:W-:Y:S05]  /*97f0*/  @!P2 BRA `(.L_x_135) ;  /* 0x000000000004a947 */ /* 0x008fea0003800000 */
[----:B------:R-:W-:Y:S01]  /*9800*/  BPT.TRAP 0x1 ;  /* 0x000000040000795c */ /* 0x000fe20000300000 */
.L_x_135:
[----:B------:R-:W3:Y:S02]  /*9810*/  LDC R2, c[0x0][0x828] ;  /* 0x00020a00ff027b82 */ /* 0x000ee40000000800 */
[----:B---3--:R3:W-:Y:S02]  /*9820*/  SYNCS.ARRIVE.TRANS64.RED.A0TR RZ, [UR35+0x384a0], R2 ;  /* 0x0384a002ffff79a7 */ /* 0x0087e40008300423 */
.L_x_134:
[----:B------:R-:W-:Y:S05]  /*9830*/  BSYNC B0 ;  /* 0x0000000000007941 */ /* 0x000fea0003800000 */
.L_x_133:
[----:B------:R-:W-:Y:S05]  /*9840*/  @!P2 BRA `(.L_x_136) ;  /* 0x000000000004a947 */ /* 0x000fea0003800000 */
[----:B------:R-:W-:Y:S01]  /*9850*/  BPT.TRAP 0x1 ;  /* 0x000000040000795c */ /* 0x000fe20000300000 */
.L_x_136:
[----:B------:R-:W-:-:S04]  /*9860*/  UIADD3 UR21, UR35, 0x384a0, URZ ;  /* 0x000384a023157890 */ /* 0x000fc8000fffe03f */
[----:B------:R-:W-:-:S09]  /*9870*/  UPRMT UR8, UR42, 0x654, UR21 ;  /* 0x000006542a087896 */ /* 0x000fd20008000015 */
[----:B------:R-:W-:Y:S01]  /*9880*/  SYNCS.ARRIVE.TRANS64.RED.A1T0 RZ, [UR8], RZ ;  /* 0x000000ffffff79a7 */ /* 0x000fe20008100408 */
[----:B------:R-:W-:Y:S05]  /*9890*/  @!P2 BRA `(.L_x_137) ;  /* 0x000000000004a947 */ /* 0x000fea0003800000 */
[----:B------:R-:W-:Y:S01]  /*98a0*/  BPT.TRAP 0x1 ;  /* 0x000000040000795c */ /* 0x000fe20000300000 */
.L_x_137:
[----:B------:R-:W4:Y:S02]  /*98b0*/  SYNCS.PHASECHK.TRANS64.TRYWAIT P1, [UR35+0x384c8], R0 ;  /* 0x0384c800ff0075a7 */ /* 0x000f240008020163 */
[----:B----4-:R-:W-:Y:S05]  /*98c0*/  @!P1 BRA `(.L_x_138) ;  /* 0x0000005400a09947 */ /* 0x010fea0003800000 */
.L_x_279:
[----:B------:R-:W-:Y:S04]  /*98d0*/  BSSY B0, `(.L_x_139) ;  /* 0x0000012000007945 */ /* 0x000fe80003800000 */
[----:B------:R-:W-:Y:S05]  /*98e0*/  @P0 BRA `(.L_x_140) ;  /* 0x0000000000400947 */ /* 0x000fea0003800000 */
[----:B------:R-:W-:Y:S02]  /*98f0*/  UIADD3 UR15, UR11, 0x20, URZ ;  /* 0x000000200b0f7890 */ /* 0x000fe4000fffe03f */
        /* <DEDUP_REMOVED lines=8> */
[----:B------:R-:W-:Y:S01]  /*9980*/  UMOV UR19, UR15 ;  /* 0x0000000f00137c82 */ /* 0x000fe20008000000 */
[----:B------:R4:W-:Y:S03]  /*9990*/  UTMALDG.2D [UR12], [UR44], desc[UR22] ;  /* 0x0000160c2c0075b4 */ /* 0x0009e60008009000 */
[----:B------:R4:W-:Y:S02]  /*99a0*/  UTMALDG.2D [UR16], [UR44], desc[UR22] ;  /* 0x000016102c0075b4 */ /* 0x0009e40008009000 */
[----:B----4-:R-:W-:Y:S05]  /*99b0*/  @!P2 BRA `(.L_x_141) ;  /* 0x000000000004a947 */ /* 0x010fea0003800000 */
[----:B------:R-:W-:Y:S01]  /*99c0*/  BPT.TRAP 0x1 ;  /* 0x000000040000795c */ /* 0x000fe20000300000 */
.L_x_141:
[----:B---3--:R-:W3:Y:S02]  /*99d0*/  LDC R2, c[0x0][0x828] ;  /* 0x00020a00ff027b82 */ /* 0x008ee40000000800 */
[----:B---3--:R4:W-:Y:S02]  /*99e0*/  SYNCS.ARRIVE.TRANS64.RED.A0TR RZ, [UR35+0x384a8], R2 ;  /* 0x0384a802ffff79a7 */ /* 0x0089e40008300423 */
.L_x_140:
[----:B------:R-:W-:Y:S05]  /*99f0*/  BSYNC B0 ;  /* 0x0000000000007941 */ /* 0x000fea0003800000 */
.L_x_139:
[----:B------:R-:W-:Y:S05]  /*9a00*/  @!P2 BRA `(.L_x_142) ;  /* 0x000000000004a947 */ /* 0x000fea0003800000 */
[----:B------:R-:W-:Y:S01]  /*9a10*/  BPT.TRAP 0x1 ;  /* 0x000000040000795c */ /* 0x000fe20000300000 */
.L_x_142:
[----:B------:R-:W-:-:S04]  /*9a20*/  UIADD3 UR13, UR35, 0x384a8, URZ ;  /* 0x000384a8230d7890 */ /* 0x000fc8000fffe03f */
[----:B------:R-:W-:-:S09]  /*9a30*/  UPRMT UR9, UR42, 0x654, UR13 ;  /* 0x000006542a097896 */ /* 0x000fd2000800000d */
[----:B------:R-:W-:Y:S01]  /*9a40*/  SYNCS.ARRIVE.TRANS64.RED.A1T0 RZ, [UR9], RZ ;  /* 0x000000ffffff79a7 */ /* 0x000fe20008100409 */
[----:B------:R-:W-:Y:S05]  /*9a50*/  @!P2 BRA `(.L_x_143) ;  /* 0x000000000004a947 */ /* 0x000fea0003800000 */
[----:B------:R-:W-:Y:S01]  /*9a60*/  BPT.TRAP 0x1 ;  /* 0x000000040000795c */ /* 0x000fe20000300000 */
.L_x_143:
[----:B------:R-:W5:Y:S02]  /*9a70*/  SYNCS.PHASECHK.TRANS64.TRYWAIT P1, [UR35+0x384d0], R0 ;  /* 0x0384d000ff0075a7 */ /* 0x000f640008020163 */
[----:B-----5:R-:W-:Y:S05]  /*9a80*/  @!P1 BRA `(.L_x_144) ;  /* 0x0000005400489947 */ /* 0x020fea0003800000 */
.L_x_280:
        /* <DEDUP_REMOVED lines=14> */
[----:B-1----:R-:W-:Y:S05]  /*9b70*/  @!P2 BRA `(.L_x_147) ;  /* 0x000000000004a947 */ /* 0x002fea0003800000 */
[----:B------:R-:W-:Y:S01]  /*9b80*/  BPT.TRAP 0x1 ;  /* 0x000000040000795c */ /* 0x000fe20000300000 */
.L_x_147:
[----:B---34-:R-:W1:Y:S02]  /*9b90*/  LDC R2, c[0x0][0x828] ;  /* 0x00020a00ff027b82 */ /* 0x018e640000000800 */
[----:B-1----:R1:W-:Y:S02]  /*9ba0*/  SYNCS.ARRIVE.TRANS64.RED.A0TR RZ, [UR35+0x384b0], R2 ;  /* 0x0384b002ffff79a7 */ /* 0x0023e40008300423 */
.L_x_146:
[----:B------:R-:W-:Y:S05]  /*9bb0*/  BSYNC B0 ;  /* 0x0000000000007941 */ /* 0x000fea0003800000 */
.L_x_145:
[----:B------:R-:W-:Y:S05]  /*9bc0*/  @!P2 BRA `(.L_x_148) ;  /* 0x000000000004a947 */ /* 0x000fea0003800000 */
[----:B------:R-:W-:Y:S01]  /*9bd0*/  BPT.TRAP 0x1 ;  /* 0x000000040000795c */ /* 0x000fe20000300000 */
.L_x_148:
[----:B------:R-:W-:-:S04]  /*9be0*/  UIADD3 UR17, UR35, 0x384b0, URZ ;  /* 0x000384b023117890 */ /* 0x000fc8000fffe03f */
[----:B------:R-:W-:-:S09]  /*9bf0*/  UPRMT UR39, UR42, 0x654, UR17 ;  /* 0x000006542a277896 */ /* 0x000fd20008000011 */
[----:B------:R-:W-:Y:S01]  /*9c00*/  SYNCS.ARRIVE.TRANS64.RED.A1T0 RZ, [UR39], RZ ;  /* 0x000000ffffff79a7 */ /* 0x000fe20008100427 */
[----:B------:R-:W-:Y:S05]  /*9c10*/  @!P2 BRA `(.L_x_149) ;  /* 0x000000000004a947 */ /* 0x000fea0003800000 */
[----:B------:R-:W-:Y:S01]  /*9c20*/  BPT.TRAP 0x1 ;  /* 0x000000040000795c */ /* 0x000fe20000300000 */
.L_x_149:
[----:B------:R-:W5:Y:S02]  /*9c30*/  SYNCS.PHASECHK.TRANS64.TRYWAIT P1, [UR35+0x384d8], R0 ;  /* 0x0384d800ff0075a7 */ /* 0x000f640008020163 */
[----:B-----5:R-:W-:Y:S05]  /*9c40*/  @!P1 BRA `(.L_x_150) ;  /* 0x0000005000f09947 */ /* 0x020fea0003800000 */
.L_x_281:
        /* <DEDUP_REMOVED lines=16> */
.L_x_153:
[----:B---34-:R-:W1:Y:S02]  /*9d50*/  LDC R2, c[0x0][0x828] ;  /* 0x00020a00ff027b82 */ /* 0x018e640000000800 */
[----:B-1----:R1:W-:Y:S02]  /*9d60*/  SYNCS.ARRIVE.TRANS64.RED.A0TR RZ, [UR35+0x384b8], R2 ;  /* 0x0384b802ffff79a7 */ /* 0x0023e40008300423 */
.L_x_152:
[----:B------:R-:W-:Y:S05]  /*9d70*/  BSYNC B0 ;  /* 0x0000000000007941 */ /* 0x000fea0003800000 */
.L_x_151:
[----:B------:R-:W-:Y:S05]  /*9d80*/  @!P2 BRA `(.L_x_154) ;  /* 0x000000000004a947 */ /* 0x000fea0003800000 */
[----:B------:R-:W-:Y:S01]  /*9d90*/  BPT.TRAP 0x1 ;  /* 0x000000040000795c */ /* 0x000fe20000300000 */
.L_x_154:
[----:B------:R-:W-:-:S04]  /*9da0*/  UIADD3 UR29, UR35, 0x384b8, URZ ;  /* 0x000384b8231d7890 */ /* 0x000fc8000fffe03f */
[----:B------:R-:W-:-:S09]  /*9db0*/  UPRMT UR43, UR42, 0x654, UR29 ;  /* 0x000006542a2b7896 */ /* 0x000fd2000800001d */
[----:B------:R-:W-:Y:S01]  /*9dc0*/  SYNCS.ARRIVE.TRANS64.RED.A1T0 RZ, [UR43], RZ ;  /* 0x000000ffffff79a7 */ /* 0x000fe2000810042b */
[----:B------:R-:W-:Y:S05]  /*9dd0*/  @!P2 BRA `(.L_x_155) ;  /* 0x000000000004a947 */ /* 0x000fea0003800000 */
[----:B------:R-:W-:Y:S01]  /*9de0*/  BPT.TRAP 0x1 ;  /* 0x000000040000795c */ /* 0x000fe20000300000 */
.L_x_155:
[----:B-1-34-:R-:W-:-:S04]  /*9df0*/  SHF.L.U32 R2, RZ, 0x1f, RZ ;  /* 0x0000001fff027819 */ /* 0x01afc800000006ff */
[----:B------:R-:W1:Y:S02]  /*9e00*/  SYNCS.PHASECHK.TRANS64.TRYWAIT P1, [UR35+0x384c0], R2 ;  /* 0x0384c002ff0075a7 */ /* 0x000e640008020163 */
[----:B-1----:R-:W-:Y:S05]  /*9e10*/  @!P1 BRA `(.L_x_156) ;  /* 0x0000005000949947 */ /* 0x002fea0003800000 */
.L_x_282:
        /* <DEDUP_REMOVED lines=13> */
[----:B---3--:R-:W-:Y:S05]  /*9ef0*/  @!P2 BRA `(.L_x_159) ;  /* 0x000000000004a947 */ /* 0x008fea0003800000 */
[----:B------:R-:W-:Y:S01]  /*9f00*/  BPT.TRAP 0x1 ;  /* 0x000000040000795c */ /* 0x000fe20000300000 */
.L_x_159:
[----:B-1----:R-:W1:Y:S02]  /*9f10*/  LDC R3, c[0x0][0x828] ;  /* 0x00020a00ff037b82 */ /* 0x002e640000000800 */
[----:B-1----:R3:W-:Y:S02]  /*9f20*/  SYNCS.ARRIVE.TRANS64.RED.A0TR RZ, [UR35+0x384a0], R3 ;  /* 0x0384a003ffff79a7 */ /* 0x0027e40008300423 */
.L_x_158:
[----:B------:R-:W-:Y:S05]  /*9f30*/  BSYNC B0 ;  /* 0x0000000000007941 */ /* 0x000fea0003800000 */
.L_x_157:
[----:B------:R-:W-:Y:S05]  /*9f40*/  @!P2 BRA `(.L_x_160) ;  /* 0x000000000004a947 */ /* 0x000fea0003800000 */
[----:B------:R-:W-:Y:S01]  /*9f50*/  BPT.TRAP 0x1 ;  /* 0x000000040000795c */ /* 0x000fe20000300000 */
.L_x_160:
[----:B------:R-:W-:Y:S01]  /*9f60*/  SYNCS.ARRIVE.TRANS64.RED.A1T0 RZ, [UR8], RZ ;  /* 0x000000ffffff79a7 */ /* 0x000fe20008100408 */
[----:B------:R-:W-:Y:S05]  /*9f70*/  @!P2 BRA `(.L_x_161) ;  /* 0x000000000004a947 */ /* 0x000fea0003800000 */
[----:B------:R-:W-:Y:S01]  /*9f80*/  BPT.TRAP 0x1 ;  /* 0x000000040000795c */ /* 0x000fe20000300000 */
.L_x_161:
[----:B------:R-:W4:Y:S02]  /*9f90*/  SYNCS.PHASECHK.TRANS64.TRYWAIT P1, [UR35+0x384c8], R2 ;  /* 0x0384c802ff0075a7 */ /* 0x000f240008020163 */
[----:B----4-:R-:W-:Y:S05]  /*9fa0*/  @!P1 BRA `(.L_x_162) ;  /* 0x0000005000489947 */ /* 0x010fea0003800000 */
.L_x_283:
        /* <DEDUP_REMOVED lines=15> */
.L_x_165:
[----:B-1-3--:R-:W1:Y:S02]  /*a0a0*/  LDC R3, c[0x0][0x828] ;  /* 0x00020a00ff037b82 */ /* 0x00ae640000000800 */
[----:B-1----:R4:W-:Y:S02]  /*a0b0*/  SYNCS.ARRIVE.TRANS64.RED.A0TR RZ, [UR35+0x384a8], R3 ;  /* 0x0384a803ffff79a7 */ /* 0x0029e40008300423 */
.L_x_164:
[----:B------:R-:W-:Y:S05]  /*a0c0*/  BSYNC B0 ;  /* 0x0000000000007941 */ /* 0x000fea0003800000 */
.L_x_163:
[----:B------:R-:W-:Y:S05]  /*a0d0*/  @!P2 BRA `(.L_x_166) ;  /* 0x000000000004a947 */ /* 0x000fea0003800000 */
[----:B------:R-:W-:Y:S01]  /*a0e0*/  BPT.TRAP 0x1 ;  /* 0x000000040000795c */ /* 0x000fe20000300000 */
.L_x_166:
[----:B------:R-:W-:Y:S01]  /*a0f0*/  SYNCS.ARRIVE.TRANS64.RED.A1T0 RZ, [UR9], RZ ;  /* 0x000000ffffff79a7 */ /* 0x000fe20008100409 */
[----:B------:R-:W-:Y:S05]  /*a100*/  @!P2 BRA `(.L_x_167) ;  /* 0x000000000004a947 */ /* 0x000fea0003800000 */
[----:B------:R-:W-:Y:S01]  /*a110*/  BPT.TRAP 0x1 ;  /* 0x000000040000795c */ /* 0x000fe20000300000 */
.L_x_167:
[----:B------:R-:W5:Y:S02]  /*a120*/  SYNCS.PHASECHK.TRANS64.TRYWAIT P1, [UR35+0x384d0], R2 ;  /* 0x0384d002ff0075a7 */ /* 0x000f640008020163 */
[----:B-----5:R-:W-:Y:S05]  /*a130*/  @!P1 BRA `(.L_x_168) ;  /* 0x0000004c00fc9947 */ /* 0x020fea0003800000 */
.L_x_284:
        /* <DEDUP_REMOVED lines=15> */
.L_x_171:
[----:B---34-:R-:W1:Y:S02]  /*a230*/  LDC R3, c[0x0][0x828] ;  /* 0x00020a00ff037b82 */ /* 0x018e640000000800 */
[----:B-1----:R1:W-:Y:S02]  /*a240*/  SYNCS.ARRIVE.TRANS64.RED.A0TR RZ, [UR35+0x384b0], R3 ;  /* 0x0384b003ffff79a7 */ /* 0x0023e40008300423 */
.L_x_170:
[----:B------:R-:W-:Y:S05]  /*a250*/  BSYNC B0 ;  /* 0x0000000000007941 */ /* 0x000fea0003800000 */
.L_x_169:
[----:B------:R-:W-:Y:S05]  /*a260*/  @!P2 BRA `(.L_x_172) ;  /* 0x000000000004a947 */ /* 0x000fea0003800000 */
[----:B------:R-:W-:Y:S01]  /*a270*/  BPT.TRAP 0x1 ;  /* 0x000000040000795c */ /* 0x000fe20000300000 */
.L_x_172:
[----:B------:R-:W-:Y:S01]  /*a280*/  SYNCS.ARRIVE.TRANS64.RED.A1T0 RZ, [UR39], RZ ;  /* 0x000000ffffff79a7 */ /* 0x000fe20008100427 */
[----:B------:R-:W-:Y:S05]  /*a290*/  @!P2 BRA `(.L_x_173) ;  /* 0x000000000004a947 */ /* 0x000fea0003800000 */
[----:B------:R-:W-:Y:S01]  /*a2a0*/  BPT.TRAP 0x1 ;  /* 0x000000040000795c */ /* 0x000fe20000300000 */
.L_x_173:
[----:B------:R-:W5:Y:S02]  /*a2b0*/  SYNCS.PHASECHK.TRANS64.TRYWAIT P1, [UR35+0x384d8], R2 ;  /* 0x0384d802ff0075a7 */ /* 0x000f640008020163 */
[----:B-----5:R-:W-:Y:S05]  /*a2c0*/  @!P1 BRA `(.L_x_174) ;  /* 0x0000004c00b09947 */ /* 0x020fea0003800000 */
.L_x_285:
        /* <DEDUP_REMOVED lines=15> */
.L_x_177:
[----:B------:R-:W1:Y:S02]  /*a3c0*/  LDC R2, c[0x0][0x828] ;  /* 0x00020a00ff027b82 */ /* 0x000e640000000800 */
[----:B-1----:R1:W-:Y:S02]  /*a3d0*/  SYNCS.ARRIVE.TRANS64.RED.A0TR RZ, [UR35+0x384b8], R2 ;  /* 0x0384b802ffff79a7 */ /* 0x0023e40008300423 */
.L_x_176:
[----:B------:R-:W-:Y:S05]  /*a3e0*/  BSYNC B0 ;  /* 0x0000000000007941 */ /* 0x000fea0003800000 */
.L_x_175:
[----:B------:R-:W-:Y:S05]  /*a3f0*/  @!P2 BRA `(.L_x_178) ;  /* 0x000000000004a947 */ /* 0x000fea0003800000 */
[----:B------:R-:W-:Y:S01]  /*a400*/  BPT.TRAP 0x1 ;  /* 0x000000040000795c */ /* 0x000fe20000300000 */
.L_x_178:
[----:B--2---:R-:W-:Y:S01]  /*a410*/  ISETP.NE.AND P0, PT, R7, RZ, PT ;  /* 0x000000ff0700720c */ /* 0x004fe20003f05270 */
[----:B------:R-:W-:Y:S01]  /*a420*/  SYNCS.ARRIVE.TRANS64.RED.A1T0 RZ, [UR43], RZ ;  /* 0x000000ffffff79a7 */ /* 0x000fe2000810042b */
[CC--:B------:R-:W-:Y:S02]  /*a430*/  ISETP.NE.AND P3, PT, R18.reuse, R6.reuse, PT ;  /* 0x000000061200720c */ /* 0x0c0fe40003f65270 */
[----:B------:R-:W-:-:S13]  /*a440*/  ISETP.EQ.OR P0, PT, R18, R6, !P0 ;  /* 0x000000061200720c */ /* 0x000fda0004702670 */
[----:B------:R-:W-:Y:S05]  /*a450*/  @P0 BRA `(.L_x_179) ;  /* 0x0000000400040947 */ /* 0x000fea0003800000 */
[----:B------:R-:W-:Y:S01]  /*a460*/  ELECT P0, URZ, PT ;  /* 0x00000000003f782f */ /* 0x000fe20003800000 */
[----:B------:R-:W-:-:S12]  /*a470*/  BSSY B0, `(.L_x_180) ;  /* 0x0000032000007945 */ /* 0x000fd80003800000 */
[----:B------:R-:W-:Y:S05]  /*a480*/  @!P0 BRA `(.L_x_181) ;  /* 0x0000000000c08947 */ /* 0x000fea0003800000 */
[----:B-1-34-:R-:W1:Y:S08]  /*a490*/  LDC.64 R2, c[0x0][0x290] ;  /* 0x0000a400ff027b82 */ /* 0x01ae700000000a00 */
[----:B------:R-:W2:Y:S08]  /*a4a0*/  LDC.64 R14, c[0x0][0x808] ;  /* 0x00020200ff0e7b82 */ /* 0x000eb00000000a00 */
[----:B------:R-:W3:Y:S01]  /*a4b0*/  LDC.64 R16, c[0x0][0x810] ;  /* 0x00020400ff107b82 */ /* 0x000ee20000000a00 */
[----:B-1----:R-:W-:-:S05]  /*a4c0*/  IMAD.WIDE R2, R6, 0xc, R2 ;  /* 0x0000000c06027825 */ /* 0x002fca00078e0202 */
[----:B------:R1:W5:Y:S04]  /*a4d0*/  LDG.E R10, desc[UR58][R2.64] ;  /* 0x0000003a020a7981 */ /* 0x000368000c1e1900 */
[----:B------:R1:W5:Y:S01]  /*a4e0*/  LDG.E R13, desc[UR58][R2.64+0x4] ;  /* 0x0000043a020d7981 */ /* 0x000362000c1e1900 */
[----:B--2---:R-:W-:Y:S02]  /*a4f0*/  ISETP.NE.U32.AND P0, PT, R14, RZ, PT ;  /* 0x000000ff0e00720c */ /* 0x004fe40003f05070 */
[----:B------:R-:W-:Y:S02]  /*a500*/  SHF.R.S32.HI R8, RZ, 0x1f, R6 ;  /* 0x0000001fff087819 */ /* 0x000fe40000011406 */
[----:B------:R-:W-:Y:S02]  /*a510*/  ISETP.NE.AND.EX P0, PT, R15, RZ, PT, P0 ;  /* 0x000000ff0f00720c */ /* 0x000fe40003f05300 */
[----:B---3--:R-:W-:-:S04]  /*a520*/  ISETP.NE.U32.AND P1, PT, R16, RZ, PT ;  /* 0x000000ff1000720c */ /* 0x008fc80003f25070 */
[----:B------:R-:W-:-:S07]  /*a530*/  ISETP.NE.AND.EX P1, PT, R17, RZ, PT, P1 ;  /* 0x000000ff1100720c */ /* 0x000fce0003f25310 */
[----:B-1----:R-:W-:Y:S06]  /*a540*/  @!P0 BRA `(.L_x_182) ;  /* 0x0000000000108947 */ /* 0x002fec0003800000 */
[----:B------:R-:W-:-:S04]  /*a550*/  LEA R2, P0, R6, R14, 0x3 ;  /* 0x0000000e06027211 */ /* 0x000fc800078018ff */
[----:B------:R-:W-:-:S06]  /*a560*/  LEA.HI.X R3, R6, R15, R8, 0x3, P0 ;  /* 0x0000000f06037211 */ /* 0x000fcc00000f1c08 */
[----:B------:R-:W2:Y:S04]  /*a570*/  LDG.E.64 R2, desc[UR58][R2.64] ;  /* 0x0000003a02027981 */ /* 0x000ea8000c1e1b00 */
[----:B--2---:R1:W-:Y:S02]  /*a580*/  STS.64 [UR34], R2 ;  /* 0x00000002ff007988 */ /* 0x0043e40008000a22 */
.L_x_182:
[----:B------:R-:W-:Y:S05]  /*a590*/  @!P1 BRA `(.L_x_181) ;  /* 0x00000000007c9947 */ /* 0x000fea0003800000 */
[----:B-1----:R-:W-:-:S04]  /*a5a0*/  LEA R2, P0, R6, R16, 0x3 ;  /* 0x0000001006027211 */ /* 0x002fc800078018ff */
[----:B------:R-:W-:Y:S02]  /*a5b0*/  LEA.HI.X R3, R6, R17, R8, 0x3, P0 ;  /* 0x0000001106037211 */ /* 0x000fe400000f1c08 */
[----:B------:R-:W1:Y:S04]  /*a5c0*/  LDS R8, [UR34+0x1c] ;  /* 0x00001c22ff087984 */ /* 0x000e680008000800 */
[----:B------:R-:W2:Y:S01]  /*a5d0*/  LDG.E.64 R2, desc[UR58][R2.64] ;  /* 0x0000003a02027981 */ /* 0x000ea2000c1e1b00 */
        /* <DEDUP_REMOVED lines=10> */
[----:B------:R-:W-:Y:S02]  /*a680*/  SHF.R.U64 R3, R3, 0x4, R14 ;  /* 0x0000000403037819 */ /* 0x000fe4000000120e */
[----:B-1----:R-:W-:-:S03]  /*a690*/  LOP3.LUT R8, R8, 0xf, R9, 0xb8, !PT ;  /* 0x0000000f08087812 */ /* 0x002fc600078eb809 */
[----:B------:R-:W-:Y:S04]  /*a6a0*/  STS [UR34+0xc], R3 ;  /* 0x00000c03ff007988 */ /* 0x000fe80008000822 */
[----:B------:R1:W-:Y:S04]  /*a6b0*/  STS [UR34+0x1c], R8 ;  /* 0x00001c08ff007988 */ /* 0x0003e80008000822 */
[----:B------:R-:W2:Y:S01]  /*a6c0*/  LDS R11, [UR34+0x1c] ;  /* 0x00001c22ff0b7984 */ /* 0x000ea20008000800 */
[----:B-1---5:R-:W-:Y:S01]  /*a6d0*/  VIADD R8, R10, 0xffffffff ;  /* 0xffffffff0a087836 */ /* 0x022fe20000000000 */
[----:B--2---:R-:W-:-:S05]  /*a6e0*/  LOP3.LUT R11, R11, 0xf0, RZ, 0xb8, !PT ;  /* 0x000000f00b0b7812 */ /* 0x004fca00078eb8ff */
[----:B------:R1:W-:Y:S04]  /*a6f0*/  STS [UR34+0x1c], R11 ;  /* 0x00001c0bff007988 */ /* 0x0003e80008000822 */
[----:B------:R-:W2:Y:S01]  /*a700*/  LDS R9, [UR34+0x1c] ;  /* 0x00001c22ff097984 */ /* 0x000ea20008000800 */
[----:B-1----:R-:W-:Y:S02]  /*a710*/  CS2R R10, SRZ ;  /* 0x00000000000a7805 */ /* 0x002fe4000001ff00 */
[----:B--2---:R-:W-:Y:S01]  /*a720*/  LOP3.LUT R17, R9, 0xf00, RZ, 0xb8, !PT ;  /* 0x00000f0009117812 */ /* 0x004fe200078eb8ff */
[----:B------:R-:W-:-:S04]  /*a730*/  VIADD R9, R13, 0xffffffff ;  /* 0xffffffff0d097836 */ /* 0x000fc80000000000 */
[----:B------:R-:W-:Y:S04]  /*a740*/  STS.64 [UR34+0x18], R16 ;  /* 0x00001810ff007988 */ /* 0x000fe80008000a22 */
[----:B------:R-:W1:Y:S04]  /*a750*/  LDS R15, [UR34+0x1c] ;  /* 0x00001c22ff0f7984 */ /* 0x000e680008000800 */
[----:B------:R2:W-:Y:S01]  /*a760*/  STS.128 [UR34+0x20], R8 ;  /* 0x00002008ff007988 */ /* 0x0005e20008000c22 */
[----:B-1----:R-:W-:-:S05]  /*a770*/  LOP3.LUT R2, R15, 0xf000, RZ, 0xb8, !PT ;  /* 0x0000f0000f027812 */ /* 0x002fca00078eb8ff */
[----:B------:R2:W-:Y:S02]  /*a780*/  STS [UR34+0x1c], R2 ;  /* 0x00001c02ff007988 */ /* 0x0005e40008000822 */
.L_x_181:
[----:B------:R-:W-:Y:S05]  /*a790*/  BSYNC B0 ;  /* 0x0000000000007941 */ /* 0x000fea0003800000 */
.L_x_180:
[----:B-12---:R-:W1:Y:S01]  /*a7a0*/  S2R R2, SR_LANEID ;  /* 0x0000000000027919 */ /* 0x006e620000000000 */
[----:B------:R-:W-:Y:S01]  /*a7b0*/  NOP ;  /* 0x0000000000007918 */ /* 0x000fe20000000000 */
[----:B------:R-:W-:Y:S01]  /*a7c0*/  ELECT P0, URZ, PT ;  /* 0x00000000003f782f */ /* 0x000fe20003800000 */
[----:B------:R-:W-:Y:S01]  /*a7d0*/  BSSY B0, `(.L_x_183) ;  /* 0x0000008000007945 */ /* 0x000fe20003800000 */
[----:B-1----:R-:W-:-:S05]  /*a7e0*/  IMAD.SHL.U32 R8, R2, 0x4, RZ ;  /* 0x0000000402087824 */ /* 0x002fca00078e00ff */
[----:B------:R1:W2:Y:S01]  /*a7f0*/  LDS R9, [R8+UR34] ;  /* 0x0000002208097984 */ /* 0x0002a20008000800 */
[----:B------:R-:W-:-:S05]  /*a800*/  IADD3 R2, P1, R8, UR44, RZ ;  /* 0x0000002c08027c10 */ /* 0x000fca000ff3e0ff */
[----:B---34-:R-:W-:Y:S01]  /*a810*/  IMAD.X R3, RZ, RZ, UR45, P1 ;  /* 0x0000002dff037e24 */ /* 0x018fe200088e06ff */
[----:B------:R-:W-:Y:S07]  /*a820*/  @!P0 BRA `(.L_x_184) ;  /* 0x0000000000088947 */ /* 0x000fee0003800000 */
[----:B------:R0:W-:Y:S01]  /*a830*/  UTMACMDFLUSH ;  /* 0x00000000000079b7 */ /* 0x0001e20000000000 */
[----:B------:R-:W-:-:S04]  /*a840*/  DEPBAR.LE SB0, 0x0 ;  /* 0x000080000000791a */ /* 0x000fc80000000000 */
.L_x_184:
[----:B------:R-:W-:Y:S05]  /*a850*/  BSYNC B0 ;  /* 0x0000000000007941 */ /* 0x000fea0003800000 */
.L_x_183:
[----:B--2---:R2:W5:Y:S02]  /*a860*/  ATOMG.E.EXCH.STRONG.GPU PT, RZ, [R2], R9 ;  /* 0x0000000902ff73a8 */ /* 0x00456400041ee100 */
.L_x_179:
[----:B------:R-:W-:Y:S01]  /*a870*/  UIADD3 UR38, UR38, 0x1, URZ ;  /* 0x0000000126267890 */ /* 0x000fe2000fffe03f */
[----:B------:R-:W-:Y:S01]  /*a880*/  ISETP.NE.AND P0, PT, R7, RZ, PT ;  /* 0x000000ff0700720c */ /* 0x000fe20003f05270 */
[----:B------:R-:W-:Y:S01]  /*a890*/  IMAD.MOV.U32 R16, RZ, RZ, R4 ;  /* 0x000000ffff107224 */ /* 0x000fe200078e0004 */
[----:B-12---:R-:W-:Y:S01]  /*a8a0*/  SEL R2, RZ, 0x1, !P3 ;  /* 0x00000001ff027807 */ /* 0x006fe20005800000 */
[----:B------:R-:W-:Y:S01]  /*a8b0*/  UISETP.NE.AND UP0, UPT, UR38, 0x8, UPT ;  /* 0x000000082600788c */ /* 0x000fe2000bf05270 */
[----:B------:R-:W-:Y:S02]  /*a8c0*/  IMAD.MOV.U32 R17, RZ, RZ, R5 ;  /* 0x000000ffff117224 */ /* 0x000fe400078e0005 */
[----:B------:R-:W-:Y:S01]  /*a8d0*/  IMAD.MOV.U32 R18, RZ, RZ, R6 ;  /* 0x000000ffff127224 */ /* 0x000fe200078e0006 */
[----:B------:R-:W-:Y:S02]  /*a8e0*/  USEL UR8, URZ, 0x1, UP0 ;  /* 0x000000013f087887 */ /* 0x000fe40008000000 */
[----:B------:R-:W-:-:S04]  /*a8f0*/  USEL UR38, UR38, URZ, UP0 ;  /* 0x0000003f26267287 */ /* 0x000fc80008000000 */
[----:B------:R-:W-:Y:S01]  /*a900*/  LOP3.LUT R12, R12, UR8, RZ, 0x3c, !PT ;  /* 0x000000080c0c7c12 */ /* 0x000fe2000f8e3cff */
[----:B------:R-:W-:Y:S07]  /*a910*/  @P0 BRA `(.L_x_185) ;  /* 0xffffffe8009c0947 */ /* 0x000fee000383ffff */
[----:B-----5:R-:W-:Y:S01]  /*a920*/  ELECT P0, URZ, PT ;  /* 0x00000000003f782f */ /* 0x020fe20003800000 */
[----:B------:R-:W-:-:S12]  /*a930*/  BSSY B0, `(.L_x_186) ;  /* 0x0000017000007945 */ /* 0x000fd80003800000 */
[----:B------:R-:W-:Y:S05]  /*a940*/  @!P0 BRA `(.L_x_187) ;  /* 0x0000000000548947 */ /* 0x000fea0003800000 */
[----:B------:R-:W-:Y:S05]  /*a950*/  @!P2 BRA `(.L_x_188) ;  /* 0x000000000004a947 */ /* 0x000fea0003800000 */
[----:B------:R-:W-:Y:S01]  /*a960*/  BPT.TRAP 0x1 ;  /* 0x000000040000795c */ /* 0x000fe20000300000 */
.L_x_188:
[----:B------:R-:W1:Y:S02]  /*a970*/  SYNCS.PHASECHK.TRANS64.TRYWAIT P0, [UR35+0x384c0], R0 ;  /* 0x0384c000ff0075a7 */ /* 0x000e640008000163 */
[----:B-1----:R-:W-:Y:S05]  /*a980*/  @!P0 BRA `(.L_x_189) ;  /* 0x0000004800188947 */ /* 0x002fea0003800000 */
.L_x_286:
[----:B------:R-:W-:Y:S05]  /*a990*/  @!P2 BRA `(.L_x_190) ;  /* 0x000000000004a947 */ /* 0x000fea0003800000 */
[----:B------:R-:W-:Y:S01]  /*a9a0*/  BPT.TRAP 0x1 ;  /* 0x000000040000795c */ /* 0x000fe20000300000 */
.L_x_190:
[----:B------:R-:W2:Y:S02]  /*a9b0*/  SYNCS.PHASECHK.TRANS64.TRYWAIT P0, [UR35+0x384c8], R0 ;  /* 0x0384c800ff0075a7 */ /* 0x000ea40008000163 */
[----:B--2---:R-:W-:Y:S05]  /*a9c0*/  @!P0 BRA `(.L_x_191) ;  /* 0x0000004800208947 */ /* 0x004fea0003800000 */
.L_x_287:
[----:B------:R-:W-:Y:S05]  /*a9d0*/  @!P2 BRA `(.L_x_192) ;  /* 0x000000000004a947 */ /* 0x000fea0003800000 */
[----:B------:R-:W-:Y:S01]  /*a9e0*/  BPT.TRAP 0x1 ;  /* 0x000000040000795c */ /* 0x000fe20000300000 */
.L_x_192:
[----:B------:R-:W2:Y:S02]  /*a9f0*/  SYNCS.PHASECHK.TRANS64.TRYWAIT P0, [UR35+0x384d0], R0 ;  /* 0x0384d000ff0075a7 */ /* 0x000ea40008000163 */
[----:B--2---:R-:W-:Y:S05]  /*aa00*/  @!P0 BRA `(.L_x_193) ;  /* 0x0000004800288947 */ /* 0x004fea0003800000 */
.L_x_288:
[----:B------:R-:W-:Y:S05]  /*aa10*/  @!P2 BRA `(.L_x_194) ;  /* 0x000000000004a947 */ /* 0x000fea0003800000 */
[----:B------:R-:W-:Y:S01]  /*aa20*/  BPT.TRAP 0x1 ;  /* 0x000000040000795c */ /* 0x000fe20000300000 */
.L_x_194:
[----:B-1----:R-:W-:-:S05]  /*aa30*/  IMAD.MOV.U32 R0, RZ, RZ, 0x1 ;  /* 0x00000001ff007424 */ /* 0x002fca00078e00ff */
[----:B------:R-:W-:-:S07]  /*aa40*/  SHF.L.U32 R0, R0, 0x1f, RZ ;  /* 0x0000001f00007819 */ /* 0x000fce00000006ff */
.L_x_195:
[----:B-1-34-:R-:W-:-:S04]  /*aa50*/  IMAD.U32 R3, RZ, RZ, UR35 ;  /* 0x00000023ff037e24 */ /* 0x01afc8000f8e00ff */
[----:B------:R1:W2:Y:S03]  /*aa60*/  SYNCS.PHASECHK.TRANS64.TRYWAIT P0, [R3+URZ+0x384d8], R0 ;  /* 0x0384d800030075a7 */ /* 0x0002a6000800017f */
[----:B--2---:R-:W-:Y:S05]  /*aa70*/  @!P0 NANOSLEEP.SYNCS 0x989680 ;  /* 0x009896800000895d */ /* 0x004fea0003900000 */
[----:B------:R-:W2:Y:S02]  /*aa80*/  @!P0 SYNCS.PHASECHK.TRANS64 P0, [R3+URZ+0x384d8], R0 ;  /* 0x0384d800030085a7 */ /* 0x000ea4000800007f */
[----:B--2---:R-:W-:Y:S05]  /*aa90*/  @!P0 BRA `(.L_x_195) ;  /* 0xfffffffc00ec8947 */ /* 0x004fea000383ffff */
.L_x_187:
[----:B------:R-:W-:Y:S05]  /*aaa0*/  BSYNC B0 ;  /* 0x0000000000007941 */ /* 0x000fea0003800000 */
.L_x_186:
[----:B------:R-:W-:Y:S05]  /*aab0*/  EXIT ;  /* 0x000000000000794d */ /* 0x000fea0003800000 */
.L_x_116:
[----:B------:R-:W1:Y:S01]  /*aac0*/  S2UR UR4, SR_CTAID.Y ;  /* 0x00000000000479c3 */ /* 0x000e620000002600 */
[----:B------:R-:W3:Y:S01]  /*aad0*/  S2R R37, SR_LANEID ;  /* 0x0000000000257919 */ /* 0x000ee20000000000 */
[----:B------:R-:W-:Y:S01]  /*aae0*/  ELECT P0, URZ, PT ;  /* 0x00000000003f782f */ /* 0x000fe20003800000 */
[----:B------:R-:W-:Y:S01]  /*aaf0*/  BSSY B0, `(.L_x_196) ;  /* 0x0000037000007945 */ /* 0x000fe20003800000 */
[----:B------:R-:W-:Y:S01]  /*ab00*/  ULDC.64 UR16, c[0x0][0x508] ;  /* 0x0001420000107ab9 */ /* 0x000fe20000000a00 */
[----:B-1----:R-:W-:-:S04]  /*ab10*/  UIMAD UR4, UR4, UR41, UR40 ;  /* 0x00000029040472a4 */ /* 0x002fc8000f8e0228 */
[----:B------:R-:W-:-:S06]  /*ab20*/  UIMAD.WIDE UR16, UR4, 0x80, UR16 ;  /* 0x00000080041078a5 */ /* 0x000fcc000f8e0210 */
[----:B------:R-:W-:Y:S06]  /*ab30*/  @!P0 BRA `(.L_x_197) ;  /* 0x0000000000c88947 */ /* 0x000fec0003800000 */
[----:B------:R-:W1:Y:S01]  /*ab40*/  LDC.64 R8, c[0x0][0x300] ;  /* 0x0000c000ff087b82 */ /* 0x000e620000000a00 */
[----:B------:R-:W-:Y:S02]  /*ab50*/  UMOV UR4, 0x400 ;  /* 0x0000040000047882 */ /* 0x000fe40000000000 */
[----:B--2---:R-:W-:-:S05]  /*ab60*/  ULEA UR4, UR42, UR4, 0x18 ;  /* 0x000000042a047291 */ /* 0x004fca000f8ec03f */
[----:B------:R-:W1:Y:S08]  /*ab70*/  LDC.64 R10, c[0x0][0x308] ;  /* 0x0000c200ff0a7b82 */ /* 0x000e700000000a00 */
[----:B------:R-:W2:Y:S08]  /*ab80*/  LDC.64 R4, c[0x0][0x330] ;  /* 0x0000cc00ff047b82 */ /* 0x000eb00000000a00 */
[----:B------:R-:W2:Y:S01]  /*ab90*/  LDC.64 R6, c[0x0][0x338] ;  /* 0x0000ce00ff067b82 */ /* 0x000ea20000000a00 */
[----:B-1----:R1:W-:Y:S07]  /*aba0*/  STS.128 [UR4+0x38580], R8 ;  /* 0x03858008ff007988 */ /* 0x0023ee0008000c04 */
[----:B------:R-:W4:Y:S08]  /*abb0*/  LDC.64 R32, c[0x0][0x310] ;  /* 0x0000c400ff207b82 */ /* 0x000f300000000a00 */
[----:B------:R-:W4:Y:S01]  /*abc0*/  LDC.64 R34, c[0x0][0x318] ;  /* 0x0000c600ff227b82 */ /* 0x000f220000000a00 */
[----:B--2---:R2:W-:Y:S07]  /*abd0*/  STS.128 [UR4+0x385b0], R4 ;  /* 0x0385b004ff007988 */ /* 0x0045ee0008000c04 */
[----:B------:R-:W5:Y:S08]  /*abe0*/  LDC.64 R28, c[0x0][0x320] ;  /* 0x0000c800ff1c7b82 */ /* 0x000f700000000a00 */
[----:B------:R-:W5:Y:S08]  /*abf0*/  LDC.64 R30, c[0x0][0x328] ;  /* 0x0000ca00ff1e7b82 */ /* 0x000f700000000a00 */
[----:B------:R-:W3:Y:S01]  /*ac00*/  LDC.64 R24, c[0x0][0x340] ;  /* 0x0000d000ff187b82 */ /* 0x000ee20000000a00 */
[----:B----4-:R4:W-:Y:S07]  /*ac10*/  STS.128 [UR4+0x38590], R32 ;  /* 0x03859020ff007988 */ /* 0x0109ee0008000c04 */
[----:B------:R-:W3:Y:S08]  /*ac20*/  LDC.64 R26, c[0x0][0x348] ;  /* 0x0000d200ff1a7b82 */ /* 0x000ef00000000a00 */
[----:B------:R-:W2:Y:S01]  /*ac30*/  LDC.64 R20, c[0x0][0x350] ;  /* 0x0000d400ff147b82 */ /* 0x000ea20000000a00 */
[----:B-----5:R5:W-:Y:S07]  /*ac40*/  STS.128 [UR4+0x385a0], R28 ;  /* 0x0385a01cff007988 */ /* 0x020bee0008000c04 */
[----:B------:R-:W2:Y:S08]  /*ac50*/  LDC.64 R22, c[0x0][0x358] ;  /* 0x0000d600ff167b82 */ /* 0x000eb00000000a00 */
[----:B------:R-:W4:Y:S01]  /*ac60*/  LDC.64 R12, c[0x0][0x360] ;  /* 0x0000d800ff0c7b82 */ /* 0x000f220000000a00 */
[----:B---3--:R3:W-:Y:S07]  /*ac70*/  STS.128 [UR4+0x385c0], R24 ;  /* 0x0385c018ff007988 */ /* 0x0087ee0008000c04 */
[----:B------:R-:W4:Y:S08]  /*ac80*/  LDC.64 R14, c[0x0][0x368] ;  /* 0x0000da00ff0e7b82 */ /* 0x000f300000000a00 */
[----:B-1----:R-:W1:Y:S01]  /*ac90*/  LDC.64 R8, c[0x0][0x370] ;  /* 0x0000dc00ff087b82 */ /* 0x002e620000000a00 */
[----:B--2---:R2:W-:Y:S07]  /*aca0*/  STS.128 [UR4+0x385d0], R20 ;  /* 0x0385d014ff007988 */ /* 0x0045ee0008000c04 */
[----:B------:R-:W1:Y:S08]  /*acb0*/  LDC.64 R10, c[0x0][0x378] ;  /* 0x0000de00ff0a7b82 */ /* 0x000e700000000a00 */
[----:B------:R-:W5:Y:S01]  /*acc0*/  LDC.64 R4, c[0x0][0x410] ;  /* 0x00010400ff047b82 */ /* 0x000f620000000a00 */
[----:B----4-:R4:W-:Y:S07]  /*acd0*/  STS.128 [UR4+0x385e0], R12 ;  /* 0x0385e00cff007988 */ /* 0x0109ee0008000c04 */
[----:B------:R-:W5:Y:S01]  /*ace0*/  LDC.64 R6, c[0x0][0x418] ;  /* 0x00010600ff067b82 */ /* 0x000f620000000a00 */
[----:B-1----:R1:W-:Y:S07]  /*acf0*/  STS.128 [UR4+0x385f0], R8 ;  /* 0x0385f008ff007988 */ /* 0x0023ee0008000c04 */
[----:B------:R-:W2:Y:S08]  /*ad00*/  LDC.64 R32, c[0x0][0x400] ;  /* 0x00010000ff207b82 */ /* 0x000eb00000000a00 */
[----:B------:R-:W2:Y:S01]  /*ad10*/  LDC.64 R34, c[0x0][0x408] ;  /* 0x00010200ff227b82 */ /* 0x000ea20000000a00 */
[----:B-----5:R5:W-:Y:S07]  /*ad20*/  STS.128 [UR4+0x38610], R4 ;  /* 0x03861004ff007988 */ /* 0x020bee0008000c04 */
[----:B------:R-:W4:Y:S08]  /*ad30*/  LDC.64 R28, c[0x0][0x420] ;  /* 0x00010800ff1c7b82 */ /* 0x000f300000000a00 */
[----:B------:R-:W4:Y:S08]  /*ad40*/  LDC.64 R30, c[0x0][0x428] ;  /* 0x00010a00ff1e7b82 */ /* 0x000f300000000a00 */
[----:B---3--:R-:W3:Y:S01]  /*ad50*/  LDC.64 R24, c[0x0][0x430] ;  /* 0x00010c00ff187b82 */ /* 0x008ee20000000a00 */
[----:B--2---:R2:W-:Y:S07]  /*ad60*/  STS.128 [UR4+0x38600], R32 ;  /* 0x03860020ff007988 */ /* 0x0045ee0008000c04 */
[----:B------:R-:W3:Y:S08]  /*ad70*/  LDC.64 R26, c[0x0][0x438] ;  /* 0x00010e00ff1a7b82 */ /* 0x000ef00000000a00 */
[----:B------:R-:W5:Y:S01]  /*ad80*/  LDC.64 R20, c[0x0][0x440] ;  /* 0x00011000ff147b82 */ /* 0x000f620000000a00 */
[----:B----4-:R2:W-:Y:S07]  /*ad90*/  STS.128 [UR4+0x38620], R28 ;  /* 0x0386201cff007988 */ /* 0x0105ee0008000c04 */
[----:B------:R-:W5:Y:S08]  /*ada0*/  LDC.64 R22, c[0x0][0x448] ;  /* 0x00011200ff167b82 */ /* 0x000f700000000a00 */
[----:B------:R-:W4:Y:S01]  /*adb0*/  LDC.64 R12, c[0x0][0x450] ;  /* 0x00011400ff0c7b82 */ /* 0x000f220000000a00 */
[----:B---3--:R2:W-:Y:S07]  /*adc0*/  STS.128 [UR4+0x38630], R24 ;  /* 0x03863018ff007988 */ /* 0x0085ee0008000c04 */
[----:B------:R-:W4:Y:S08]  /*add0*/  LDC.64 R14, c[0x0][0x458] ;  /* 0x00011600ff0e7b82 */ /* 0x000f300000000a00 */
[----:B-1----:R-:W1:Y:S01]  /*ade0*/  LDC.64 R8, c[0x0][0x460] ;  /* 0x00011800ff087b82 */ /* 0x002e620000000a00 */
[----:B-----5:R2:W-:Y:S07]  /*adf0*/  STS.128 [UR4+0x38640], R20 ;  /* 0x03864014ff007988 */ /* 0x0205ee0008000c04 */
[----:B------:R-:W1:Y:S08]  /*ae00*/  LDC.64 R10, c[0x0][0x468] ;  /* 0x00011a00ff0a7b82 */ /* 0x000e700000000a00 */
[----:B------:R-:W3:Y:S01]  /*ae10*/  LDC.64 R4, c[0x0][0x470] ;  /* 0x00011c00ff047b82 */ /* 0x000ee20000000a00 */
[----:B----4-:R2:W-:Y:S07]  /*ae20*/  STS.128 [UR4+0x38650], R12 ;  /* 0x0386500cff007988 */ /* 0x0105ee0008000c04 */
[----:B------:R-:W3:Y:S01]  /*ae30*/  LDC.64 R6, c[0x0][0x478] ;  /* 0x00011e00ff067b82 */ /* 0x000ee20000000a00 */
[----:B-1----:R2:W-:Y:S04]  /*ae40*/  STS.128 [UR4+0x38660], R8 ;  /* 0x03866008ff007988 */ /* 0x0025e80008000c04 */
[----:B---3--:R2:W-:Y:S02]  /*ae50*/  STS.128 [UR4+0x38670], R4 ;  /* 0x03867004ff007988 */ /* 0x0085e40008000c04 */
.L_x_197:
[----:B--2---:R-:W-:Y:S05]  /*ae60*/  BSYNC B0 ;  /* 0x0000000000007941 */ /* 0x004fea0003800000 */
.L_x_196:
[----:B------:R-:W-:Y:S01]  /*ae70*/  ELECT P0, URZ, PT ;  /* 0x00000000003f782f */ /* 0x000fe20003800000 */
[----:B------:R-:W-:Y:S01]  /*ae80*/  NOP ;  /* 0x0000000000007918 */ /* 0x000fe20000000000 */
[----:B------:R-:W-:Y:S11]  /*ae90*/  BSSY B0, `(.L_x_198) ;  /* 0x0000052000007945 */ /* 0x000ff60003800000 */
[----:B------:R-:W-:Y:S05]  /*aea0*/  @!P0 BRA `(.L_x_199) ;  /* 0x0000000400408947 */ /* 0x000fea0003800000 */
[C---:B------:R-:W-:Y:S01]  /*aeb0*/  IMAD.SHL.U32 R20, R18.reuse, 0x8, RZ ;  /* 0x0000000812147824 */ /* 0x040fe200078e00ff */
[----:B------:R-:W-:Y:S01]  /*aec0*/  ULDC.64 UR4, c[0x0][0x518] ;  /* 0x0001460000047ab9 */ /* 0x000fe20000000a00 */
[----:B------:R-:W-:Y:S01]  /*aed0*/  ULDC.64 UR6, c[0x0][0x528] ;  /* 0x00014a0000067ab9 */ /* 0x000fe20000000a00 */
[----:B------:R-:W-:Y:S02]  /*aee0*/  SHF.L.U64.HI R3, R18, 0x3, R3 ;  /* 0x0000000312037819 */ /* 0x000fe40000010203 */
[C---:B------:R-:W-:Y:S02]  /*aef0*/  IADD3 R6, P0, R20.reuse, UR4, RZ ;  /* 0x0000000414067c10 */ /* 0x040fe4000ff1e0ff */
[----:B------:R-:W-:Y:S02]  /*af00*/  IADD3 R4, P1, R20, UR6, RZ ;  /* 0x0000000614047c10 */ /* 0x000fe4000ff3e0ff */
[C---:B------:R-:W-:Y:S01]  /*af10*/  IADD3.X R7, R3.reuse, UR5, RZ, P0, !PT ;  /* 0x0000000503077c10 */ /* 0x040fe200087fe4ff */
[----:B------:R-:W-:Y:S01]  /*af20*/  ULDC.64 UR4, c[0x0][0x510] ;  /* 0x0001440000047ab9 */ /* 0x000fe20000000a00 */
[----:B------:R-:W-:Y:S01]  /*af30*/  IADD3.X R5, R3, UR7, RZ, P1, !PT ;  /* 0x0000000703057c10 */ /* 0x000fe20008ffe4ff */
[----:B------:R-:W-:-:S03]  /*af40*/  ULDC.64 UR6, c[0x0][0x520] ;  /* 0x0001480000067ab9 */ /* 0x000fc60000000a00 */
[----:B------:R-:W2:Y:S04]  /*af50*/  LDG.E.64 R6, desc[UR58][R6.64] ;  /* 0x0000003a06067981 */ /* 0x000ea8000c1e1b00 */
[----:B------:R-:W4:Y:S01]  /*af60*/  LDG.E.64 R4, desc[UR58][R4.64] ;  /* 0x0000003a04047981 */ /* 0x000f22000c1e1b00 */
[C---:B------:R-:W-:Y:S02]  /*af70*/  IADD3 R22, P0, R20.reuse, UR4, RZ ;  /* 0x0000000414167c10 */ /* 0x040fe4000ff1e0ff */
[----:B------:R-:W-:Y:S02]  /*af80*/  IADD3 R20, P1, R20, UR6, RZ ;  /* 0x0000000614147c10 */ /* 0x000fe4000ff3e0ff */
[C---:B------:R-:W-:Y:S02]  /*af90*/  IADD3.X R23, R3.reuse, UR5, RZ, P0, !PT ;  /* 0x0000000503177c10 */ /* 0x040fe400087fe4ff */
[----:B------:R-:W-:-:S04]  /*afa0*/  IADD3.X R21, R3, UR7, RZ, P1, !PT ;  /* 0x0000000703157c10 */ /* 0x000fc80008ffe4ff */
[----:B------:R-:W5:Y:S04]  /*afb0*/  LDG.E.64 R22, desc[UR58][R22.64] ;  /* 0x0000003a16167981 */ /* 0x000f68000c1e1b00 */
[----:B------:R-:W3:Y:S01]  /*afc0*/  LDG.E.64 R20, desc[UR58][R20.64] ;  /* 0x0000003a14147981 */ /* 0x000ee2000c1e1b00 */
[----:B------:R-:W-:Y:S01]  /*afd0*/  UMOV UR4, 0x400 ;  /* 0x0000040000047882 */ /* 0x000fe20000000000 */
[----:B------:R-:W-:Y:S01]  /*afe0*/  VIADD R13, R0, 0xffffffff ;  /* 0xffffffff000d7836 */ /* 0x000fe20000000000 */
[----:B------:R-:W-:Y:S01]  /*aff0*/  ULEA UR4, UR42, UR4, 0x18 ;  /* 0x000000042a047291 */ /* 0x000fe2000f8ec03f */
[----:B------:R-:W-:-:S03]  /*b000*/  CS2R R14, SRZ ;  /* 0x00000000000e7805 */ /* 0x000fc6000001ff00 */
[----:B------:R-:W-:Y:S02]  /*b010*/  UIADD3 UR5, UR4, 0x38580, URZ ;  /* 0x0003858004057890 */ /* 0x000fe4000fffe03f */
[----:B------:R-:W-:-:S03]  /*b020*/  UIADD3 UR6, UR4, 0x38600, URZ ;  /* 0x0003860004067890 */ /* 0x000fc6000fffe03f */
[----:B------:R-:W1:Y:S01]  /*b030*/  LDS R8, [UR4+0x3859c] ;  /* 0x03859c04ff087984 */ /* 0x000e620008000800 */
[----:B------:R-:W-:Y:S02]  /*b040*/  IMAD.U32 R24, RZ, RZ, UR5 ;  /* 0x00000005ff187e24 */ /* 0x000fe4000f8e00ff */
[----:B------:R-:W-:Y:S01]  /*b050*/  MOV R26, UR6 ;  /* 0x00000006001a7c02 */ /* 0x000fe20008000f00 */
[----:B------:R-:W5:Y:S02]  /*b060*/  LDS R9, [UR4+0x3861c] ;  /* 0x03861c04ff097984 */ /* 0x000f640008000800 */
[----:B------:R-:W-:Y:S02]  /*b070*/  SHF.R.U64 R24, R24, 0x4, RZ ;  /* 0x0000000418187819 */ /* 0x000fe400000012ff */
[----:B------:R-:W-:Y:S01]  /*b080*/  SHF.R.U64 R26, R26, 0x4, RZ ;  /* 0x000000041a1a7819 */ /* 0x000fe200000012ff */
[----:B------:R-:W-:Y:S04]  /*b090*/  STS [UR4+0x385b0], RZ ;  /* 0x0385b0ffff007988 */ /* 0x000fe80008000804 */
[----:B------:R-:W-:Y:S04]  /*b0a0*/  STS [UR4+0x38590], R24 ;  /* 0x03859018ff007988 */ /* 0x000fe80008000804 */
[----:B------:R-:W-:Y:S04]  /*b0b0*/  STS [UR4+0x38594], R24 ;  /* 0x03859418ff007988 */ /* 0x000fe80008000804 */
[----:B------:R-:W-:Y:S04]  /*b0c0*/  STS [UR4+0x38610], R26 ;  /* 0x0386101aff007988 */ /* 0x000fe80008000804 */
[----:B------:R-:W-:Y:S04]  /*b0d0*/  STS [UR4+0x38614], R26 ;  /* 0x0386141aff007988 */ /* 0x000fe80008000804 */
[----:B------:R-:W-:Y:S01]  /*b0e0*/  STS [UR4+0x38630], RZ ;  /* 0x038630ffff007988 */ /* 0x000fe20008000804 */
[----:B--2---:R-:W-:-:S02]  /*b0f0*/  SHF.L.U64.HI R7, R6, 0x1, R7 ;  /* 0x0000000106077819 */ /* 0x004fc40000010207 */
[C---:B----4-:R-:W-:Y:S01]  /*b100*/  SHF.L.U64.HI R3, R4.reuse, 0x1, R5 ;  /* 0x0000000104037819 */ /* 0x050fe20000010205 */
[----:B------:R-:W-:Y:S01]  /*b110*/  IMAD.SHL.U32 R0, R4, 0x2, RZ ;  /* 0x0000000204007824 */ /* 0x000fe200078e00ff */
[----:B------:R-:W-:Y:S02]  /*b120*/  LOP3.LUT R5, R7, 0x1fffffff, RZ, 0xc0, !PT ;  /* 0x1fffffff07057812 */ /* 0x000fe400078ec0ff */
[----:B------:R-:W-:Y:S02]  /*b130*/  LOP3.LUT R3, R3, 0x1fffffff, RZ, 0xc0, !PT ;  /* 0x1fffffff03037812 */ /* 0x000fe400078ec0ff */
[----:B------:R-:W-:Y:S02]  /*b140*/  SHF.R.U32.HI R7, RZ, 0x4, R5 ;  /* 0x00000004ff077819 */ /* 0x000fe40000011605 */
[----:B------:R-:W-:Y:S02]  /*b150*/  SHF.R.U32.HI R10, RZ, 0x4, R3 ;  /* 0x00000004ff0a7819 */ /* 0x000fe40000011603 */
[----:B-1----:R-:W-:Y:S01]  /*b160*/  LOP3.LUT R8, R8, 0xf, R7, 0xb8, !PT ;  /* 0x0000000f08087812 */ /* 0x002fe200078eb807 */
[----:B-----5:R-:W-:Y:S01]  /*b170*/  STS.64 [UR4+0x38580], R22 ;  /* 0x03858016ff007988 */ /* 0x020fe20008000a04 */
[----:B------:R-:W-:-:S02]  /*b180*/  LOP3.LUT R9, R9, 0xf, R10, 0xb8, !PT ;  /* 0x0000000f09097812 */ /* 0x000fc400078eb80a */
[----:B------:R-:W-:Y:S01]  /*b190*/  LOP3.LUT R0, R0, 0xfffffffe, RZ, 0xc0, !PT ;  /* 0xfffffffe00007812 */ /* 0x000fe200078ec0ff */
[----:B------:R1:W-:Y:S03]  /*b1a0*/  STS [UR4+0x3859c], R8 ;  /* 0x03859c08ff007988 */ /* 0x0003e60008000804 */
[----:B------:R-:W-:Y:S01]  /*b1b0*/  SHF.R.U64 R3, R0, 0x4, R3 ;  /* 0x0000000400037819 */ /* 0x000fe20000001203 */
[----:B------:R2:W-:Y:S04]  /*b1c0*/  STS [UR4+0x3861c], R9 ;  /* 0x03861c09ff007988 */ /* 0x0005e80008000804 */
[----:B------:R-:W4:Y:S01]  /*b1d0*/  LDS R7, [UR4+0x3859c] ;  /* 0x03859c04ff077984 */ /* 0x000f220008000800 */
[----:B-1----:R-:W-:-:S03]  /*b1e0*/  VIADD R8, R36, 0xffffffff ;  /* 0xffffffff24087836 */ /* 0x002fc60000000000 */
[----:B------:R-:W1:Y:S01]  /*b1f0*/  LDS R10, [UR4+0x3861c] ;  /* 0x03861c04ff0a7984 */ /* 0x000e620008000800 */
[----:B--2---:R-:W-:Y:S02]  /*b200*/  VIADD R9, R2, 0xffffffff ;  /* 0xffffffff02097836 */ /* 0x004fe40000000000 */
[----:B------:R-:W-:Y:S01]  /*b210*/  IMAD.SHL.U32 R2, R6, 0x2, RZ ;  /* 0x0000000206027824 */ /* 0x000fe200078e00ff */
[----:B---3--:R-:W-:Y:S01]  /*b220*/  STS.64 [UR4+0x38600], R20 ;  /* 0x03860014ff007988 */ /* 0x008fe20008000a04 */
[----:B------:R-:W-:-:S03]  /*b230*/  IMAD.MOV.U32 R12, RZ, RZ, R8 ;  /* 0x000000ffff0c7224 */ /* 0x000fc600078e0008 */
[----:B------:R-:W-:Y:S01]  /*b240*/  LOP3.LUT R2, R2, 0xfffffffe, RZ, 0xc0, !PT ;  /* 0xfffffffe02027812 */ /* 0x000fe200078ec0ff */
[----:B------:R-:W-:Y:S03]  /*b250*/  STS [UR4+0x3860c], R3 ;  /* 0x03860c03ff007988 */ /* 0x000fe60008000804 */
[----:B------:R-:W-:Y:S01]  /*b260*/  SHF.R.U64 R5, R2, 0x4, R5 ;  /* 0x0000000402057819 */ /* 0x000fe20000001205 */
[----:B------:R-:W-:Y:S04]  /*b270*/  STS.128 [UR4+0x38620], R12 ;  /* 0x0386200cff007988 */ /* 0x000fe80008000c04 */
[----:B------:R-:W-:Y:S01]  /*b280*/  STS [UR4+0x3858c], R5 ;  /* 0x03858c05ff007988 */ /* 0x000fe20008000804 */
[----:B----4-:R-:W-:-:S02]  /*b290*/  LOP3.LUT R7, R7, 0xf0, RZ, 0xb8, !PT ;  /* 0x000000f007077812 */ /* 0x010fc400078eb8ff */
[----:B-1----:R-:W-:-:S03]  /*b2a0*/  LOP3.LUT R10, R10, 0xf0, RZ, 0xb8, !PT ;  /* 0x000000f00a0a7812 */ /* 0x002fc600078eb8ff */
[----:B------:R-:W-:Y:S04]  /*b2b0*/  STS [UR4+0x3859c], R7 ;  /* 0x03859c07ff007988 */ /* 0x000fe80008000804 */
[----:B------:R1:W-:Y:S04]  /*b2c0*/  STS [UR4+0x3861c], R10 ;  /* 0x03861c0aff007988 */ /* 0x0003e80008000804 */
[----:B------:R-:W2:Y:S04]  /*b2d0*/  LDS R25, [UR4+0x3859c] ;  /* 0x03859c04ff197984 */ /* 0x000ea80008000800 */
[----:B------:R-:W3:Y:S01]  /*b2e0*/  LDS R27, [UR4+0x3861c] ;  /* 0x03861c04ff1b7984 */ /* 0x000ee20008000800 */
[----:B-1----:R-:W-:-:S05]  /*b2f0*/  CS2R R10, SRZ ;  /* 0x00000000000a7805 */ /* 0x002fca000001ff00 */
[----:B------:R-:W-:Y:S01]  /*b300*/  STS.128 [UR4+0x385a0], R8 ;  /* 0x0385a008ff007988 */ /* 0x000fe20008000c04 */
[----:B--2---:R-:W-:Y:S02]  /*b310*/  LOP3.LUT R25, R25, 0xf00, RZ, 0xb8, !PT ;  /* 0x00000f0019197812 */ /* 0x004fe400078eb8ff */
[----:B---3--:R-:W-:-:S03]  /*b320*/  LOP3.LUT R27, R27, 0xf00, RZ, 0xb8, !PT ;  /* 0x00000f001b1b7812 */ /* 0x008fc600078eb8ff */
[----:B------:R-:W-:Y:S04]  /*b330*/  STS.64 [UR4+0x38598], R24 ;  /* 0x03859818ff007988 */ /* 0x000fe80008000a04 */
[----:B------:R-:W-:Y:S04]  /*b340*/  STS.64 [UR4+0x38618], R26 ;  /* 0x0386181aff007988 */ /* 0x000fe80008000a04 */
[----:B------:R-:W1:Y:S04]  /*b350*/  LDS R7, [UR4+0x3859c] ;  /* 0x03859c04ff077984 */ /* 0x000e680008000800 */
[----:B------:R-:W2:Y:S01]  /*b360*/  LDS R28, [UR4+0x3861c] ;  /* 0x03861c04ff1c7984 */ /* 0x000ea20008000800 */
[----:B-1----:R-:W-:-:S02]  /*b370*/  LOP3.LUT R0, R7, 0xf000, RZ, 0xb8, !PT ;  /* 0x0000f00007007812 */ /* 0x002fc400078eb8ff */
[----:B--2---:R-:W-:-:S03]  /*b380*/  LOP3.LUT R2, R28, 0xf000, RZ, 0xb8, !PT ;  /* 0x0000f0001c027812 */ /* 0x004fc600078eb8ff */
[----:B------:R1:W-:Y:S04]  /*b390*/  STS [UR4+0x3859c], R0 ;  /* 0x03859c00ff007988 */ /* 0x0003e80008000804 */
[----:B------:R1:W-:Y:S02]  /*b3a0*/  STS [UR4+0x3861c], R2 ;  /* 0x03861c02ff007988 */ /* 0x0003e40008000804 */
.L_x_199:
[----:B------:R-:W-:Y:S05]  /*b3b0*/  BSYNC B0 ;  /* 0x0000000000007941 */ /* 0x000fea0003800000 */
.L_x_198:
[----:B------:R-:W-:Y:S01]  /*b3c0*/  ELECT P0, URZ, PT ;  /* 0x00000000003f782f */ /* 0x000fe20003800000 */
[----:B------:R-:W-:Y:S01]  /*b3d0*/  NOP ;  /* 0x0000000000007918 */ /* 0x000fe20000000000 */
[----:B------:R-:W-:Y:S11]  /*b3e0*/  BSSY B0, `(.L_x_200) ;  /* 0x0000004000007945 */ /* 0x000ff60003800000 */
[----:B------:R-:W-:Y:S05]  /*b3f0*/  @!P0 BRA `(.L_x_201) ;  /* 0x0000000000088947 */ /* 0x000fea0003800000 */
[----:B------:R0:W-:Y:S01]  /*b400*/  UTMACMDFLUSH ;  /* 0x00000000000079b7 */ /* 0x0001e20000000000 */
[----:B------:R-:W-:-:S04]  /*b410*/  DEPBAR.LE SB0, 0x0 ;  /* 0x000080000000791a */ /* 0x000fc80000000000 */
.L_x_201:
[----:B------:R-:W-:Y:S05]  /*b420*/  BSYNC B0 ;  /* 0x0000000000007941 */ /* 0x000fea0003800000 */
.L_x_200:
[----:B------:R-:W-:Y:S01]  /*b430*/  UMOV UR22, 0x400 ;  /* 0x0000040000167882 */ /* 0x000fe20000000000 */
[----:B---3--:R-:W-:Y:S01]  /*b440*/  IMAD.SHL.U32 R37, R37, 0x4, RZ ;  /* 0x0000000425257824 */ /* 0x008fe200078e00ff */
[----:B------:R-:W-:Y:S01]  /*b450*/  ULEA UR22, UR42, UR22, 0x18 ;  /* 0x000000162a167291 */ /* 0x000fe2000f8ec03f */
[----:B------:R-:W-:-:S03]  /*b460*/  ULDC UR18, c[0x0][0x884] ;  /* 0x0002210000127ab9 */ /* 0x000fc60000000800 */
[----:B------:R-:W-:Y:S01]  /*b470*/  UIADD3 UR28, UR22, 0x38580, URZ ;  /* 0x00038580161c7890 */ /* 0x000fe2000fffe03f */
[----:B------:R-:W-:Y:S01]  /*b480*/  IADD3 R4, P0, R37, UR16, RZ ;  /* 0x0000001025047c10 */ /* 0x000fe2000ff1e0ff */
[----:B------:R-:W-:Y:S01]  /*b490*/  UIMAD.WIDE UR18, UR18, 0x80, UR16 ;  /* 0x00000080121278a5 */ /* 0x000fe2000f8e0210 */
[----:B------:R-:W-:-:S03]  /*b4a0*/  IMAD.MOV.U32 R6, RZ, RZ, 0x1 ;  /* 0x00000001ff067424 */ /* 0x000fc600078e00ff */
[----:B------:R-:W-:Y:S02]  /*b4b0*/  IMAD.X R5, RZ, RZ, UR17, P0 ;  /* 0x00000011ff057e24 */ /* 0x000fe400080e06ff */
[----:B-1----:R-:W-:Y:S01]  /*b4c0*/  IADD3 R2, P1, R37, UR18, RZ ;  /* 0x0000001225027c10 */ /* 0x002fe2000ff3e0ff */
[----:B------:R-:W1:Y:S04]  /*b4d0*/  LDS R7, [R37+UR28] ;  /* 0x0000001c25077984 */ /* 0x000e680008000800 */
[----:B------:R-:W2:Y:S01]  /*b4e0*/  LDS R9, [R37+UR28+0x80] ;  /* 0x0000801c25097984 */ /* 0x000ea20008000800 */
[----:B------:R-:W-:Y:S01]  /*b4f0*/  IMAD.X R3, RZ, RZ, UR19, P1 ;  /* 0x00000013ff037e24 */ /* 0x000fe200088e06ff */
[----:B------:R-:W-:Y:S01]  /*b500*/  MOV R8, 0x1 ;  /* 0x0000000100087802 */ /* 0x000fe20000000f00 */
[----:B------:R-:W-:Y:S01]  /*b510*/  BSSY B0, `(.L_x_202) ;  /* 0x00000f9000007945 */ /* 0x000fe20003800000 */
[----:B------:R-:W-:Y:S01]  /*b520*/  USHF.L.U32 UR4, UR42, 0x7, URZ ;  /* 0x000000072a047899 */ /* 0x000fe2000800063f */
[----:B------:R-:W-:-:S02]  /*b530*/  IMAD.MOV.U32 R0, RZ, RZ, RZ ;  /* 0x000000ffff007224 */ /* 0x000fc400078e00ff */
[----:B------:R-:W-:Y:S02]  /*b540*/  IMAD.MOV.U32 R20, RZ, RZ, 0x1 ;  /* 0x00000001ff147424 */ /* 0x000fe400078e00ff */
[----:B------:R-:W-:Y:S02]  /*b550*/  IMAD.MOV.U32 R21, RZ, RZ, RZ ;  /* 0x000000ffff157224 */ /* 0x000fe400078e00ff */
[----:B------:R-:W-:Y:S01]  /*b560*/  IMAD.MOV.U32 R22, RZ, RZ, RZ ;  /* 0x000000ffff167224 */ /* 0x000fe200078e00ff */
[----:B------:R-:W-:Y:S02]  /*b570*/  USHF.L.U32 UR29, UR42, 0xd, URZ ;  /* 0x0000000d2a1d7899 */ /* 0x000fe4000800063f */
[----:B------:R-:W-:Y:S02]  /*b580*/  ULOP3.LUT UR30, UR54, 0x1, URZ, 0xfc, !UPT ;  /* 0x00000001361e7892 */ /* 0x000fe4000f8efc3f */
[----:B------:R-:W-:Y:S02]  /*b590*/  ULOP3.LUT UR31, UR53, 0x2, URZ, 0xfc, !UPT ;  /* 0x00000002351f7892 */ /* 0x000fe4000f8efc3f */
[----:B------:R-:W-:-:S02]  /*b5a0*/  ULOP3.LUT UR23, UR4, 0x80, URZ, 0xc0, !UPT ;  /* 0x0000008004177892 */ /* 0x000fc4000f8ec03f */
[----:B------:R-:W-:Y:S01]  /*b5b0*/  UIADD3 UR32, UR22, 0x38600, URZ ;  /* 0x0003860016207890 */ /* 0x000fe2000fffe03f */
[----:B-1----:R-:W5:Y:S04]  /*b5c0*/  ATOMG.E.EXCH.STRONG.GPU PT, RZ, [R4], R7 ;  /* 0x0000000704ff73a8 */ /* 0x002f6800041ee100 */
[----:B--2---:R1:W5:Y:S02]  /*b5d0*/  ATOMG.E.EXCH.STRONG.GPU PT, RZ, [R2], R9 ;  /* 0x0000000902ff73a8 */ /* 0x00436400041ee100 */
[----:B-1----:R-:W-:Y:S02]  /*b5e0*/  PRMT R2, R6, 0x7610, R2 ;  /* 0x0000761006027816 */ /* 0x002fe40000000002 */
[----:B------:R-:W-:-:S07]  /*b5f0*/  PRMT R3, R8, 0x7610, R3 ;  /* 0x0000761008037816 */ /* 0x000fce0000000003 */
.L_x_221:
[----:B------:R-:W-:Y:S01]  /*b600*/  LOP3.LUT P0, RZ, R3, 0xff, RZ, 0xc0, !PT ;  /* 0x000000ff03ff7812 */ /* 0x000fe2000780c0ff */
[----:B-----5:R-:W-:Y:S01]  /*b610*/  VIADD R4, R36, 0x7f ;  /* 0x0000007f24047836 */ /* 0x020fe20000000000 */
[----:B------:R-:W-:Y:S05]  /*b620*/  YIELD ;  /* 0x0000000000007946 */ /* 0x000fea0003800000 */
[----:B------:R-:W-:Y:S01]  /*b630*/  SHF.R.S32.HI R5, RZ, 0x1f, R4 ;  /* 0x0000001fff057819 */ /* 0x000fe20000011404 */
[----:B------:R-:W-:Y:S03]  /*b640*/  BSSY B1, `(.L_x_203) ;  /* 0x0000008000017945 */ /* 0x000fe60003800000 */
[----:B------:R-:W-:-:S02]  /*b650*/  LEA.HI R5, R5, R4, RZ, 0x7 ;  /* 0x0000000405057211 */ /* 0x000fc400078f38ff */
[----:B------:R-:W-:Y:S05]  /*b660*/  @!P0 BRA `(.L_x_204) ;  /* 0x0000000000148947 */ /* 0x000fea0003800000 */
[----:B------:R-:W-:-:S04]  /*b670*/  DEPBAR {5,4,3,2,1,0} ;  /* 0x0000003f0000791a */ /* 0x000fc80000000000 */
[----:B------:R1:W-:Y:S01]  /*b680*/  UTMACCTL.IV [UR16] ;  /* 0x00000000100079b9 */ /* 0x0003e20008000000 */
[----:B------:R-:W-:-:S04]  /*b690*/  DEPBAR {5,4,3,2,1,0} ;  /* 0x0000003f0000791a */ /* 0x000fc80000000000 */
[----:B------:R1:W-:Y:S02]  /*b6a0*/  UTMACCTL.IV [UR18] ;  /* 0x00000000120079b9 */ /* 0x0003e40008000000 */
[----:B-1----:R-:W-:Y:S01]  /*b6b0*/  NOP ;  /* 0x0000000000007918 */ /* 0x002fe20000000000 */
.L_x_204:
[----:B------:R-:W-:Y:S05]  /*b6c0*/  BSYNC B1 ;  /* 0x0000000000017941 */ /* 0x000fea0003800000 */
.L_x_203:
[----:B------:R-:W-:Y:S01]  /*b6d0*/  UMOV UR4, 0xffffffff ;  /* 0xffffffff00047882 */ /* 0x000fe20000000000 */
[----:B------:R-:W-:Y:S02]  /*b6e0*/  SHF.R.S32.HI R7, RZ, 0x7, R5 ;  /* 0x00000007ff077819 */ /* 0x000fe40000011405 */
[----:B------:R-:W-:Y:S05]  /*b6f0*/  BRA.DIV UR4, `(.L_x_205) ;  /* 0x0000003e04047947 */ /* 0x000fea000b800000 */
[----:B-----5:R-:W-:-:S13]  /*b700*/  ELECT P6, URZ, PT ;  /* 0x00000000003f782f */ /* 0x020fda00038c0000 */
.L_x_291:
[----:B------:R-:W-:Y:S01]  /*b710*/  ISETP.LT.OR P6, PT, R36, 0x1, !P6 ;  /* 0x000000012400780c */ /* 0x000fe200077c1670 */
[----:B------:R-:W-:-:S12]  /*b720*/  BSSY B1, `(.L_x_206) ;  /* 0x000003a000017945 */ /* 0x000fd80003800000 */
[----:B------:R-:W-:Y:S05]  /*b730*/  @P6 BRA `(.L_x_207) ;  /* 0x0000000000e06947 */ /* 0x000fea0003800000 */
[----:B------:R-:W-:Y:S01]  /*b740*/  IMAD.SHL.U32 R16, R16, 0x80, RZ ;  /* 0x0000008010107824 */ /* 0x000fe200078e00ff */
[----:B------:R-:W-:Y:S01]  /*b750*/  LEA R17, R17, UR23, 0x8 ;  /* 0x0000001711117c11 */ /* 0x000fe2000f8e40ff */
[----:B------:R-:W-:Y:S02]  /*b760*/  VIADD R9, R7, 0x1 ;  /* 0x0000000107097836 */ /* 0x000fe40000000000 */
[----:B------:R-:W-:Y:S02]  /*b770*/  IMAD.MOV.U32 R10, RZ, RZ, RZ ;  /* 0x000000ffff0a7224 */ /* 0x000fe400078e00ff */
[----:B------:R-:W-:Y:S02]  /*b780*/  IMAD.MOV.U32 R3, RZ, RZ, R20 ;  /* 0x000000ffff037224 */ /* 0x000fe400078e0014 */
[----:B------:R-:W-:-:S07]  /*b790*/  IMAD.MOV.U32 R4, RZ, RZ, R0 ;  /* 0x000000ffff047224 */ /* 0x000fce00078e0000 */
.L_x_210:
[----:B-1----:R-:W-:Y:S01]  /*b7a0*/  LEA R8, R4, UR22, 0x3 ;  /* 0x0000001604087c11 */ /* 0x002fe2000f8e18ff */
[----:B------:R-:W-:Y:S05]  /*b7b0*/  YIELD ;  /* 0x0000000000007946 */ /* 0x000fea0003800000 */
[----:B------:R-:W-:Y:S02]  /*b7c0*/  SHF.L.U32 R5, R3, 0x1f, RZ ;  /* 0x0000001f03057819 */ /* 0x000fe400000006ff */
[----:B------:R-:W-:Y:S02]  /*b7d0*/  LOP3.LUT P1, RZ, R19, 0x7f, RZ, 0xc0, !PT ;  /* 0x0000007f13ff7812 */ /* 0x000fe4000782c0ff */
[----:B------:R-:W1:Y:S11]  /*b7e0*/  SYNCS.PHASECHK.TRANS64.TRYWAIT P0, [R8+URZ+0x38490], R5 ;  /* 0x03849005080075a7 */ /* 0x000e76000800017f */
[----:B------:R-:W2:Y:S01]  /*b7f0*/  @!P1 LDC R6, c[0x0][0x500] ;  /* 0x00014000ff069b82 */ /* 0x000ea20000000800 */
[----:B-1----:R-:W-:Y:S05]  /*b800*/  @!P0 BRA `(.L_x_208) ;  /* 0x0000003800e08947 */ /* 0x002fea0003800000 */
.L_x_292:
[----:B------:R-:W-:Y:S01]  /*b810*/  UPRMT UR4, UR31, 0x9910, URZ ;  /* 0x000099101f047896 */ /* 0x000fe2000800003f */
[----:B--2---:R2:W-:Y:S03]  /*b820*/  @!P1 SYNCS.ARRIVE.TRANS64 RZ, [R8+URZ+0x38480], R6 ;  /* 0x0384800608ff99a7 */ /* 0x0045e6000800003f */
[----:B------:R-:W-:-:S06]  /*b830*/  UISETP.NE.AND UP0, UPT, UR4, 0x2, UPT ;  /* 0x000000020400788c */ /* 0x000fcc000bf05270 */
[----:B------:R-:W-:-:S13]  /*b840*/  PLOP3.LUT P0, PT, PT, PT, UP0, 0x80, 0x0 ;  /* 0x000000000000781c */ /* 0x000fda0003f0f008 */
[----:B--2---:R-:W-:Y:S05]  /*b850*/  @P0 BRA `(.L_x_209) ;  /* 0x0000000000040947 */ /* 0x004fea0003800000 */
[----:B------:R-:W-:Y:S01]  /*b860*/  BPT.TRAP 0x1 ;  /* 0x000000040000795c */ /* 0x000fe20000300000 */
.L_x_209:
[----:B------:R-:W-:Y:S01]  /*b870*/  R2UR UR4, R4 ;  /* 0x00000000040472ca */ /* 0x000fe200000e0000 */
[----:B------:R-:W-:Y:S01]  /*b880*/  VIADD R9, R9, 0xffffffff ;  /* 0xffffffff09097836 */ /* 0x000fe20000000000 */
[----:B------:R-:W-:Y:S01]  /*b890*/  R2UR UR5, R8 ;  /* 0x00000000080572ca */ /* 0x000fe200000e0000 */
[----:B------:R-:W-:Y:S01]  /*b8a0*/  VIADD R4, R4, 0x1 ;  /* 0x0000000104047836 */ /* 0x000fe20000000000 */
[----:B------:R-:W-:Y:S01]  /*b8b0*/  R2UR UR6, R10 ;  /* 0x000000000a0672ca */ /* 0x000fe200000e0000 */
[----:B------:R-:W-:Y:S01]  /*b8c0*/  UMOV UR20, 0x0 ;  /* 0x0000000000147882 */ /* 0x000fe20000000000 */
[----:B------:R-:W-:Y:S01]  /*b8d0*/  R2UR UR7, R16 ;  /* 0x00000000100772ca */ /* 0x000fe200000e0000 */
[----:B------:R-:W-:Y:S01]  /*b8e0*/  UMOV UR21, 0x10000000 ;  /* 0x1000000000157882 */ /* 0x000fe20000000000 */
[----:B------:R-:W-:Y:S01]  /*b8f0*/  R2UR UR27, R17 ;  /* 0x00000000111b72ca */ /* 0x000fe200000e0000 */
[----:B------:R-:W-:Y:S01]  /*b900*/  UMOV UR33, 0x30000 ;  /* 0x0003000000217882 */ /* 0x000fe20000000000 */
[----:B------:R-:W-:-:S02]  /*b910*/  ISETP.GT.AND P1, PT, R9, 0x1, PT ;  /* 0x000000010900780c */ /* 0x000fc40003f24270 */
[----:B------:R-:W-:Y:S01]  /*b920*/  ISETP.NE.AND P0, PT, R4, 0x2, PT ;  /* 0x000000020400780c */ /* 0x000fe20003f05270 */
[----:B------:R-:W-:Y:S01]  /*b930*/  USHF.L.U32 UR4, UR4, 0xf, URZ ;  /* 0x0000000f04047899 */ /* 0x000fe2000800063f */
[----:B------:R-:W-:Y:S01]  /*b940*/  IADD3 R10, R10, 0x80, RZ ;  /* 0x000000800a0a7810 */ /* 0x000fe20007ffe0ff */
[----:B------:R-:W-:Y:S01]  /*b950*/  UIADD3 UR5, UR5, 0x38480, URZ ;  /* 0x0003848005057890 */ /* 0x000fe2000fffe03f */
[----:B------:R-:W-:Y:S01]  /*b960*/  SEL R6, RZ, 0x1, P0 ;  /* 0x00000001ff067807 */ /* 0x000fe20000000000 */
[----:B------:R-:W-:Y:S01]  /*b970*/  ULOP3.LUT UR8, UR4, 0x2000, UR29, 0xf8, !UPT ;  /* 0x0000200004087892 */ /* 0x000fe2000f8ef81d */
[----:B------:R-:W-:Y:S01]  /*b980*/  SEL R4, R4, RZ, P0 ;  /* 0x000000ff04047207 */ /* 0x000fe20000000000 */
[----:B------:R-:W-:Y:S01]  /*b990*/  UIADD3 UR4, UR22, UR4, URZ ;  /* 0x0000000416047290 */ /* 0x000fe2000fffe03f */
[----:B------:R-:W-:Y:S01]  /*b9a0*/  LOP3.LUT R3, R3, R6, RZ, 0x3c, !PT ;  /* 0x0000000603037212 */ /* 0x000fe200078e3cff */
[----:B------:R-:W-:Y:S02]  /*b9b0*/  ULEA UR12, UR8, UR22, 0x1 ;  /* 0x00000016080c7291 */ /* 0x000fe4000f8e083f */
[----:B------:R-:W-:-:S02]  /*b9c0*/  UIADD3 UR10, UR6, 0x40, URZ ;  /* 0x00000040060a7890 */ /* 0x000fc4000fffe03f */
[----:B------:R-:W-:Y:S02]  /*b9d0*/  UIADD3 UR8, UR4, 0x4000, URZ ;  /* 0x0000400004087890 */ /* 0x000fe4000fffe03f */
[----:B------:R-:W-:Y:S01]  /*b9e0*/  UIADD3 UR24, UR12, 0x10000, URZ ;  /* 0x000100000c187890 */ /* 0x000fe2000fffe03f */
[----:B------:R2:W-:Y:S01]  /*b9f0*/  UTMALDG.2D [UR4], [UR16], desc[UR20] ;  /* 0x00001404100075b4 */ /* 0x0005e20008009000 */
[----:B------:R-:W-:Y:S01]  /*ba00*/  UIADD3 UR12, UR12, 0x18000, URZ ;  /* 0x000180000c0c7890 */ /* 0x000fe2000fffe03f */
[----:B------:R-:W-:Y:S01]  /*ba10*/  UMOV UR11, UR7 ;  /* 0x00000007000b7c82 */ /* 0x000fe20008000000 */
[----:B------:R-:W-:Y:S01]  /*ba20*/  UMOV UR9, UR5 ;  /* 0x0000000500097c82 */ /* 0x000fe20008000000 */
[----:B------:R-:W-:Y:S01]  /*ba30*/  UMOV UR26, UR6 ;  /* 0x00000006001a7c82 */ /* 0x000fe20008000000 */
[----:B------:R-:W-:Y:S01]  /*ba40*/  UMOV UR25, UR5 ;  /* 0x0000000500197c82 */ /* 0x000fe20008000000 */
[----:B------:R-:W-:Y:S01]  /*ba50*/  UMOV UR15, UR27 ;  /* 0x0000001b000f7c82 */ /* 0x000fe20008000000 */
[----:B------:R-:W-:Y:S01]  /*ba60*/  UMOV UR13, UR5 ;  /* 0x00000005000d7c82 */ /* 0x000fe20008000000 */
[----:B------:R2:W-:Y:S01]  /*ba70*/  UTMALDG.2D [UR8], [UR16], desc[UR20] ;  /* 0x00001408100075b4 */ /* 0x0005e20008009000 */
[----:B------:R-:W-:Y:S01]  /*ba80*/  UMOV UR14, UR10 ;  /* 0x0000000a000e7c82 */ /* 0x000fe20008000000 */
[----:B------:R2:W-:Y:S01]  /*ba90*/  UTMALDG.2D.MULTICAST [UR24], [UR18], UR33, desc[UR20] ;  /* 0x00001418120073b4 */ /* 0x0005e20008009821 */
[----:B------:R2:W-:Y:S02]  /*baa0*/  UTMALDG.2D.MULTICAST [UR12], [UR18], UR33, desc[UR20] ;  /* 0x0000140c120073b4 */ /* 0x0005e40008009821 */
[----:B--2---:R-:W-:Y:S05]  /*bab0*/  @P1 BRA `(.L_x_210) ;  /* 0xfffffffc00381947 */ /* 0x004fea000383ffff */
.L_x_207:
[----:B------:R-:W-:Y:S05]  /*bac0*/  BSYNC B1 ;  /* 0x0000000000017941 */ /* 0x000fea0003800000 */
.L_x_206:
[----:B------:R-:W-:Y:S01]  /*bad0*/  IMAD.IADD R0, R7, 0x1, R0 ;  /* 0x0000000107007824 */ /* 0x000fe200078e0200 */
[----:B------:R-:W-:-:S04]  /*bae0*/  LOP3.LUT P0, RZ, R2, 0xff, RZ, 0xc0, !PT ;  /* 0x000000ff02ff7812 */ /* 0x000fc8000780c0ff */
[----:B------:R-:W-:-:S04]  /*baf0*/  SHF.R.U32.HI R2, RZ, 0x1, R0 ;  /* 0x00000001ff027819 */ /* 0x000fc80000011600 */
[----:B------:R-:W-:-:S04]  /*bb00*/  LOP3.LUT R2, R2, 0x1, RZ, 0xc0, !PT ;  /* 0x0000000102027812 */ /* 0x000fc800078ec0ff */
[----:B------:R-:W-:Y:S01]  /*bb10*/  ISETP.NE.U32.AND P1, PT, R2, 0x1, PT ;  /* 0x000000010200780c */ /* 0x000fe20003f25070 */
[----:B------:R-:W-:Y:S01]  /*bb20*/  IMAD.U32 R2, RZ, RZ, UR30 ;  /* 0x0000001eff027e24 */ /* 0x000fe2000f8e00ff */
[----:B------:R-:W-:Y:S01]  /*bb30*/  @P0 SYNCS.ARRIVE.TRANS64.A1T0 RZ, [UR22+0x384e8], RZ ;  /* 0x0384e8ffffff09a7 */ /* 0x000fe20008100016 */
[----:B------:R-:W-:Y:S02]  /*bb40*/  ISETP.GT.U32.AND P0, PT, R0, 0x1, PT ;  /* 0x000000010000780c */ /* 0x000fe40003f04070 */
[C---:B------:R-:W-:Y:S02]  /*bb50*/  ISETP.GT.U32.AND P1, PT, R7.reuse, 0x1, !P1 ;  /* 0x000000010700780c */ /* 0x040fe40004f24070 */
[----:B------:R-:W-:Y:S02]  /*bb60*/  ISETP.NE.AND P2, PT, R2, 0x3, PT ;  /* 0x000000030200780c */ /* 0x000fe40003f45270 */
[----:B------:R-:W-:Y:S02]  /*bb70*/  ISETP.LT.U32.AND P0, PT, R7, 0x2, P0 ;  /* 0x000000020700780c */ /* 0x000fe40000701070 */
[----:B------:R-:W-:-:S02]  /*bb80*/  SEL R2, RZ, 0x1, !P1 ;  /* 0x00000001ff027807 */ /* 0x000fc40004800000 */
[----:B------:R-:W-:Y:S02]  /*bb90*/  SEL R3, RZ, 0x1, !P0 ;  /* 0x00000001ff037807 */ /* 0x000fe40004000000 */
[----:B------:R-:W-:Y:S02]  /*bba0*/  LOP3.LUT R0, R0, 0x1, RZ, 0xc0, !PT ;  /* 0x0000000100007812 */ /* 0x000fe400078ec0ff */
[----:B------:R-:W-:-:S03]  /*bbb0*/  LOP3.LUT R20, R2, R20, R3, 0x96, !PT ;  /* 0x0000001402147212 */ /* 0x000fc600078e9603 */
[----:B------:R-:W-:Y:S05]  /*bbc0*/  @!P2 BRA `(.L_x_211) ;  /* 0x000000000004a947 */ /* 0x000fea0003800000 */
[----:B------:R-:W-:Y:S01]  /*bbd0*/  BPT.TRAP 0x1 ;  /* 0x000000040000795c */ /* 0x000fe20000300000 */
.L_x_211:
[C---:B------:R-:W-:Y:S01]  /*bbe0*/  LEA R3, R21.reuse, UR22, 0x3 ;  /* 0x0000001615037c11 */ /* 0x040fe2000f8e18ff */
[----:B------:R-:W-:Y:S01]  /*bbf0*/  BSSY B1, `(.L_x_212) ;  /* 0x0000005000017945 */ /* 0x000fe20003800000 */
[----:B------:R-:W-:Y:S02]  /*bc00*/  SHF.L.U32 R2, R22, 0x1f, RZ ;  /* 0x0000001f16027819 */ /* 0x000fe400000006ff */
[----:B------:R-:W-:Y:S02]  /*bc10*/  LEA R4, R21, UR22, 0x4 ;  /* 0x0000001615047c11 */ /* 0x000fe4000f8e20ff */
[----:B------:R-:W2:Y:S02]  /*bc20*/  SYNCS.PHASECHK.TRANS64.TRYWAIT P0, [R3+URZ+0x38400], R2 ;  /* 0x03840002030075a7 */ /* 0x000ea4000800017f */
[----:B--2---:R-:W-:Y:S05]  /*bc30*/  @!P0 BRA `(.L_x_213) ;  /* 0x0000003400e88947 */ /* 0x004fea0003800000 */
.L_x_293:
[----:B------:R-:W-:Y:S05]  /*bc40*/  BSYNC B1 ;  /* 0x0000000000017941 */ /* 0x000fea0003800000 */
.L_x_212:
[----:B-1----:R-:W1:Y:S01]  /*bc50*/  LDS.128 R4, [R4+0x384f0] ;  /* 0x0384f00004047984 */ /* 0x002e620000000c00 */
[----:B------:R-:W-:Y:S01]  /*bc60*/  @!PT LDS RZ, [RZ] ;  /* 0x00000000fffff984 */ /* 0x000fe20000000800 */
[----:B------:R-:W-:Y:S01]  /*bc70*/  @!PT LDS RZ, [RZ] ;  /* 0x00000000fffff984 */ /* 0x000fe20000000800 */
[----:B------:R-:W-:Y:S01]  /*bc80*/  @!PT LDS RZ, [RZ] ;  /* 0x00000000fffff984 */ /* 0x000fe20000000800 */
[----:B------:R-:W-:Y:S01]  /*bc90*/  @!PT LDS RZ, [RZ] ;  /* 0x00000000fffff984 */ /* 0x000fe20000000800 */
[----:B------:R3:W-:Y:S06]  /*bca0*/  MEMBAR.ALL.CTA ;  /* 0x0000000000007992 */ /* 0x0007ec0000008000 */
[----:B---3--:R-:W3:Y:S01]  /*bcb0*/  FENCE.VIEW.ASYNC.S ;  /* 0x00000000000073c6 */ /* 0x008ee20000000000 */
[----:B-1----:R-:W-:Y:S02]  /*bcc0*/  IMAD.MOV.U32 R17, RZ, RZ, R5 ;  /* 0x000000ffff117224 */ /* 0x002fe400078e0005 */
[----:B------:R-:W-:Y:S01]  /*bcd0*/  IMAD.MOV.U32 R16, RZ, RZ, R4 ;  /* 0x000000ffff107224 */ /* 0x000fe200078e0004 */
[----:B---3--:R-:W-:Y:S06]  /*bce0*/  @!P2 BRA `(.L_x_214) ;  /* 0x000000000004a947 */ /* 0x008fec0003800000 */
[----:B------:R-:W-:Y:S01]  /*bcf0*/  BPT.TRAP 0x1 ;  /* 0x000000040000795c */ /* 0x000fe20000300000 */
.L_x_214:
[----:B------:R-:W1:Y:S01]  /*bd00*/  S2R R5, SR_CgaCtaId ;  /* 0x0000000000057919 */ /* 0x000e620000008800 */
[----:B------:R-:W-:Y:S01]  /*bd10*/  ISETP.NE.AND P0, PT, R7, RZ, PT ;  /* 0x000000ff0700720c */ /* 0x000fe20003f05270 */
[----:B--2---:R-:W-:Y:S01]  /*bd20*/  VIADD R2, R3, 0x38440 ;  /* 0x0003844003027836 */ /* 0x004fe20000000000 */
[CC--:B------:R-:W-:Y:S02]  /*bd30*/  ISETP.NE.AND P1, PT, R6.reuse, R18.reuse, PT ;  /* 0x000000120600720c */ /* 0x0c0fe40003f25270 */
[----:B------:R-:W-:Y:S02]  /*bd40*/  ISETP.EQ.OR P0, PT, R6, R18, !P0 ;  /* 0x000000120600720c */ /* 0x000fe40004702670 */
[----:B-1----:R-:W-:-:S04]  /*bd50*/  PRMT R2, R5, 0x654, R2 ;  /* 0x0000065405027816 */ /* 0x002fc80000000002 */
[----:B------:R1:W-:Y:S07]  /*bd60*/  SYNCS.ARRIVE.TRANS64.RED.A1T0 RZ, [R2+URZ], RZ ;  /* 0x000000ff02ff79a7 */ /* 0x0003ee000810043f */
[----:B------:R-:W-:Y:S05]  /*bd70*/  @P0 BRA `(.L_x_215) ;  /* 0x0000000400a40947 */ /* 0x000fea0003800000 */
[----:B-1----:R-:W1:Y:S02]  /*bd80*/  LDC.64 R2, c[0x0][0x290] ;  /* 0x0000a400ff027b82 */ /* 0x002e640000000a00 */
[----:B-1----:R-:W-:-:S05]  /*bd90*/  IMAD.WIDE R2, R6, 0xc, R2 ;  /* 0x0000000c06027825 */ /* 0x002fca00078e0202 */
[----:B------:R1:W5:Y:S01]  /*bda0*/  LDG.E R36, desc[UR58][R2.64+0x8] ;  /* 0x0000083a02247981 */ /* 0x000362000c1e1900 */
[----:B------:R-:W-:-:S03]  /*bdb0*/  UMOV UR4, 0xffffffff ;  /* 0xffffffff00047882 */ /* 0x000fc60000000000 */
[----:B------:R-:W-:Y:S05]  /*bdc0*/  BRA.DIV UR4, `(.L_x_216) ;  /* 0x0000003604987947 */ /* 0x000fea000b800000 */
[----:B------:R-:W-:-:S13]  /*bdd0*/  ELECT P6, URZ, PT ;  /* 0x00000000003f782f */ /* 0x000fda00038c0000 */
.L_x_296:
[----:B------:R-:W-:Y:S04]  /*bde0*/  BSSY B1, `(.L_x_217) ;  /* 0x000004f000017945 */ /* 0x000fe80003800000 */
[----:B------:R-:W-:Y:S05]  /*bdf0*/  @!P6 BRA `(.L_x_218) ;  /* 0x000000040034e947 */ /* 0x000fea0003800000 */
[C---:B------:R-:W-:Y:S01]  /*be00*/  IMAD.SHL.U32 R4, R6.reuse, 0x8, RZ ;  /* 0x0000000806047824 */ /* 0x040fe200078e00ff */
[----:B------:R-:W-:Y:S01]  /*be10*/  SHF.R.S32.HI R5, RZ, 0x1f, R6 ;  /* 0x0000001fff057819 */ /* 0x000fe20000011406 */
[----:B------:R-:W-:Y:S01]  /*be20*/  ULDC.64 UR4, c[0x0][0x510] ;  /* 0x0001440000047ab9 */ /* 0x000fe20000000a00 */
[----:B------:R-:W-:Y:S01]  /*be30*/  ULDC.64 UR6, c[0x0][0x520] ;  /* 0x0001480000067ab9 */ /* 0x000fe20000000a00 */
[----:B------:R-:W2:Y:S01]  /*be40*/  LDG.E R15, desc[UR58][R2.64] ;  /* 0x0000003a020f7981 */ /* 0x000ea2000c1e1900 */
[----:B------:R-:W-:Y:S02]  /*be50*/  SHF.L.U64.HI R5, R6, 0x3, R5 ;  /* 0x0000000306057819 */ /* 0x000fe40000010205 */
[C---:B------:R-:W-:Y:S02]  /*be60*/  IADD3 R12, P0, R4.reuse, UR4, RZ ;  /* 0x00000004040c7c10 */ /* 0x040fe4000ff1e0ff */
[----:B------:R-:W-:Y:S02]  /*be70*/  IADD3 R10, P2, R4, UR6, RZ ;  /* 0x00000006040a7c10 */ /* 0x000fe4000ff5e0ff */
[C---:B------:R-:W-:Y:S01]  /*be80*/  IADD3.X R13, R5.reuse, UR5, RZ, P0, !PT ;  /* 0x00000005050d7c10 */ /* 0x040fe200087fe4ff */
[----:B------:R-:W-:Y:S01]  /*be90*/  ULDC.64 UR4, c[0x0][0x518] ;  /* 0x0001460000047ab9 */ /* 0x000fe20000000a00 */
[----:B------:R-:W-:-:S04]  /*bea0*/  IADD3.X R11, R5, UR7, RZ, P2, !PT ;  /* 0x00000007050b7c10 */ /* 0x000fc800097fe4ff */
[----:B------:R-:W3:Y:S04]  /*beb0*/  LDG.E.64 R12, desc[UR58][R12.64] ;  /* 0x0000003a0c0c7981 */ /* 0x000ee8000c1e1b00 */
[----:B------:R-:W4:Y:S01]  /*bec0*/  LDG.E.64 R10, desc[UR58][R10.64] ;  /* 0x0000003a0a0a7981 */ /* 0x000f22000c1e1b00 */
[----:B------:R-:W-:-:S04]  /*bed0*/  IADD3 R8, P0, R4, UR4, RZ ;  /* 0x0000000404087c10 */ /* 0x000fc8000ff1e0ff */
[----:B------:R-:W-:Y:S01]  /*bee0*/  IADD3.X R9, R5, UR5, RZ, P0, !PT ;  /* 0x0000000505097c10 */ /* 0x000fe200087fe4ff */
[----:B------:R-:W-:-:S05]  /*bef0*/  ULDC.64 UR4, c[0x0][0x528] ;  /* 0x00014a0000047ab9 */ /* 0x000fca0000000a00 */
[----:B------:R-:W2:Y:S01]  /*bf00*/  LDG.E.64 R8, desc[UR58][R8.64] ;  /* 0x0000003a08087981 */ /* 0x000ea2000c1e1b00 */
[----:B------:R-:W-:-:S04]  /*bf10*/  IADD3 R4, P0, R4, UR4, RZ ;  /* 0x0000000404047c10 */ /* 0x000fc8000ff1e0ff */
[----:B------:R-:W-:-:S06]  /*bf20*/  IADD3.X R5, R5, UR5, RZ, P0, !PT ;  /* 0x0000000505057c10 */ /* 0x000fcc00087fe4ff */
[----:B------:R-:W2:Y:S04]  /*bf30*/  LDG.E.64 R4, desc[UR58][R4.64] ;  /* 0x0000003a04047981 */ /* 0x000ea8000c1e1b00 */
[----:B---3--:R-:W-:Y:S04]  /*bf40*/  STS.64 [UR28], R12 ;  /* 0x0000000cff007988 */ /* 0x008fe80008000a1c */
[----:B----4-:R-:W-:Y:S04]  /*bf50*/  STS.64 [UR32], R10 ;  /* 0x0000000aff007988 */ /* 0x010fe80008000a20 */
[----:B------:R-:W3:Y:S01]  /*bf60*/  LDS R14, [UR28+0x1c] ;  /* 0x00001c1cff0e7984 */ /* 0x000ee20008000800 */
[----:B--2---:R-:W-:-:S04]  /*bf70*/  SHF.L.U64.HI R24, R8, 0x1, R9 ;  /* 0x0000000108187819 */ /* 0x004fc80000010209 */
[----:B------:R-:W-:-:S04]  /*bf80*/  LOP3.LUT R24, R24, 0x1fffffff, RZ, 0xc0, !PT ;  /* 0x1fffffff18187812 */ /* 0x000fc800078ec0ff */
[----:B------:R-:W-:-:S04]  /*bf90*/  SHF.R.U32.HI R9, RZ, 0x4, R24 ;  /* 0x00000004ff097819 */ /* 0x000fc80000011618 */
[----:B---3--:R-:W-:Y:S02]  /*bfa0*/  LOP3.LUT R9, R14, 0xf, R9, 0xb8, !PT ;  /* 0x0000000f0e097812 */ /* 0x008fe400078eb809 */
[----:B------:R1:W2:Y:S04]  /*bfb0*/  LDG.E R14, desc[UR58][R2.64+0x4] ;  /* 0x0000043a020e7981 */ /* 0x0002a8000c1e1900 */
[----:B------:R-:W-:Y:S04]  /*bfc0*/  STS [UR28+0x1c], R9 ;  /* 0x00001c09ff007988 */ /* 0x000fe8000800081c */
[----:B------:R-:W3:Y:S02]  /*bfd0*/  LDS R18, [UR28+0x1c] ;  /* 0x00001c1cff127984 */ /* 0x000ee40008000800 */
[----:B---3--:R-:W-:-:S05]  /*bfe0*/  LOP3.LUT R18, R18, 0xf0, RZ, 0xb8, !PT ;  /* 0x000000f012127812 */ /* 0x008fca00078eb8ff */
[----:B------:R-:W-:Y:S04]  /*bff0*/  STS [UR28+0x1c], R18 ;  /* 0x00001c12ff007988 */ /* 0x000fe8000800081c */
[----:B------:R-:W3:Y:S01]  /*c000*/  LDS R13, [UR28+0x1c] ;  /* 0x00001c1cff0d7984 */ /* 0x000ee20008000800 */
[----:B------:R-:W-:-:S05]  /*c010*/  IMAD.U32 R12, RZ, RZ, UR28 ;  /* 0x0000001cff0c7e24 */ /* 0x000fca000f8e00ff */
[----:B------:R-:W-:Y:S02]  /*c020*/  SHF.R.U64 R12, R12, 0x4, RZ ;  /* 0x000000040c0c7819 */ /* 0x000fe400000012ff */
[----:B---3--:R-:W-:-:S05]  /*c030*/  LOP3.LUT R13, R13, 0xf00, RZ, 0xb8, !PT ;  /* 0x00000f000d0d7812 */ /* 0x008fca00078eb8ff */
[----:B------:R-:W-:Y:S04]  /*c040*/  STS.64 [UR28+0x18], R12 ;  /* 0x0000180cff007988 */ /* 0x000fe80008000a1c */
[----:B------:R-:W1:Y:S01]  /*c050*/  LDS R25, [UR28+0x1c] ;  /* 0x00001c1cff197984 */ /* 0x000e620008000800 */
[----:B------:R-:W-:Y:S01]  /*c060*/  IMAD.SHL.U32 R23, R8, 0x2, RZ ;  /* 0x0000000208177824 */ /* 0x000fe200078e00ff */
[----:B------:R-:W-:-:S04]  /*c070*/  CS2R R10, SRZ ;  /* 0x00000000000a7805 */ /* 0x000fc8000001ff00 */
[----:B------:R-:W-:Y:S01]  /*c080*/  LOP3.LUT R23, R23, 0xfffffffe, RZ, 0xc0, !PT ;  /* 0xfffffffe17177812 */ /* 0x000fe200078ec0ff */
[----:B-----5:R-:W-:Y:S02]  /*c090*/  VIADD R8, R36, 0xffffffff ;  /* 0xffffffff24087836 */ /* 0x020fe40000000000 */
[----:B------:R-:W-:Y:S01]  /*c0a0*/  VIADD R9, R15, 0xffffffff ;  /* 0xffffffff0f097836 */ /* 0x000fe20000000000 */
[----:B------:R-:W-:Y:S01]  /*c0b0*/  SHF.R.U64 R23, R23, 0x4, R24 ;  /* 0x0000000417177819 */ /* 0x000fe20000001218 */
[----:B------:R-:W-:Y:S04]  /*c0c0*/  STS [UR28+0x10], R12 ;  /* 0x0000100cff007988 */ /* 0x000fe8000800081c */
[----:B------:R-:W-:Y:S04]  /*c0d0*/  STS [UR28+0x14], R12 ;  /* 0x0000140cff007988 */ /* 0x000fe8000800081c */
[----:B------:R-:W-:Y:S04]  /*c0e0*/  STS.128 [UR28+0x20], R8 ;  /* 0x00002008ff007988 */ /* 0x000fe80008000c1c */
[----:B------:R-:W-:Y:S04]  /*c0f0*/  STS [UR28+0xc], R23 ;  /* 0x00000c17ff007988 */ /* 0x000fe8000800081c */
[----:B------:R-:W-:Y:S01]  /*c100*/  STS [UR28+0x30], RZ ;  /* 0x000030ffff007988 */ /* 0x000fe2000800081c */
[----:B-1----:R-:W-:-:S05]  /*c110*/  LOP3.LUT R2, R25, 0xf000, RZ, 0xb8, !PT ;  /* 0x0000f00019027812 */ /* 0x002fca00078eb8ff */
[----:B------:R-:W-:Y:S04]  /*c120*/  STS [UR28+0x1c], R2 ;  /* 0x00001c02ff007988 */ /* 0x000fe8000800081c */
[----:B------:R-:W1:Y:S01]  /*c130*/  LDS R3, [UR32+0x1c] ;  /* 0x00001c20ff037984 */ /* 0x000e620008000800 */
[----:B------:R-:W-:-:S04]  /*c140*/  SHF.L.U64.HI R24, R4, 0x1, R5 ;  /* 0x0000000104187819 */ /* 0x000fc80000010205 */
[----:B------:R-:W-:-:S04]  /*c150*/  LOP3.LUT R24, R24, 0x1fffffff, RZ, 0xc0, !PT ;  /* 0x1fffffff18187812 */ /* 0x000fc800078ec0ff */
[----:B------:R-:W-:-:S04]  /*c160*/  SHF.R.U32.HI R18, RZ, 0x4, R24 ;  /* 0x00000004ff127819 */ /* 0x000fc80000011618 */
[----:B-1----:R-:W-:-:S05]  /*c170*/  LOP3.LUT R5, R3, 0xf, R18, 0xb8, !PT ;  /* 0x0000000f03057812 */ /* 0x002fca00078eb812 */
[----:B------:R-:W-:Y:S04]  /*c180*/  STS [UR32+0x1c], R5 ;  /* 0x00001c05ff007988 */ /* 0x000fe80008000820 */
[----:B------:R-:W1:Y:S02]  /*c190*/  LDS R3, [UR32+0x1c] ;  /* 0x00001c20ff037984 */ /* 0x000e640008000800 */
[----:B-1----:R-:W-:-:S05]  /*c1a0*/  LOP3.LUT R9, R3, 0xf0, RZ, 0xb8, !PT ;  /* 0x000000f003097812 */ /* 0x002fca00078eb8ff */
[----:B------:R-:W-:Y:S04]  /*c1b0*/  STS [UR32+0x1c], R9 ;  /* 0x00001c09ff007988 */ /* 0x000fe80008000820 */
[----:B------:R-:W1:Y:S01]  /*c1c0*/  LDS R3, [UR32+0x1c] ;  /* 0x00001c20ff037984 */ /* 0x000e620008000800 */
[----:B------:R-:W-:-:S05]  /*c1d0*/  IMAD.U32 R2, RZ, RZ, UR32 ;  /* 0x00000020ff027e24 */ /* 0x000fca000f8e00ff */
[----:B------:R-:W-:Y:S02]  /*c1e0*/  SHF.R.U64 R2, R2, 0x4, RZ ;  /* 0x0000000402027819 */ /* 0x000fe400000012ff */
[----:B-1----:R-:W-:-:S05]  /*c1f0*/  LOP3.LUT R3, R3, 0xf00, RZ, 0xb8, !PT ;  /* 0x00000f0003037812 */ /* 0x002fca00078eb8ff */
[----:B------:R-:W-:Y:S04]  /*c200*/  STS.64 [UR32+0x18], R2 ;  /* 0x00001802ff007988 */ /* 0x000fe80008000a20 */
[----:B------:R-:W1:Y:S01]  /*c210*/  LDS R12, [UR32+0x1c] ;  /* 0x00001c20ff0c7984 */ /* 0x000e620008000800 */
[----:B------:R-:W-:-:S04]  /*c220*/  SHF.L.U32 R4, R4, 0x1, RZ ;  /* 0x0000000104047819 */ /* 0x000fc800000006ff */
[----:B------:R-:W-:Y:S01]  /*c230*/  LOP3.LUT R5, R4, 0xfffffffe, RZ, 0xc0, !PT ;  /* 0xfffffffe04057812 */ /* 0x000fe200078ec0ff */
[----:B--2---:R-:W-:-:S03]  /*c240*/  VIADD R9, R14, 0xffffffff ;  /* 0xffffffff0e097836 */ /* 0x004fc60000000000 */
[----:B------:R-:W-:Y:S01]  /*c250*/  SHF.R.U64 R5, R5, 0x4, R24 ;  /* 0x0000000405057819 */ /* 0x000fe20000001218 */
[----:B------:R2:W-:Y:S04]  /*c260*/  STS [UR32+0x10], R2 ;  /* 0x00001002ff007988 */ /* 0x0005e80008000820 */
[----:B------:R2:W-:Y:S04]  /*c270*/  STS.128 [UR32+0x20], R8 ;  /* 0x00002008ff007988 */ /* 0x0005e80008000c20 */
[----:B------:R2:W-:Y:S04]  /*c280*/  STS [UR32+0xc], R5 ;  /* 0x00000c05ff007988 */ /* 0x0005e80008000820 */
[----:B------:R2:W-:Y:S04]  /*c290*/  STS [UR32+0x14], R2 ;  /* 0x00001402ff007988 */ /* 0x0005e80008000820 */
[----:B------:R-:W-:Y:S01]  /*c2a0*/  STS [UR32+0x30], RZ ;  /* 0x000030ffff007988 */ /* 0x000fe20008000820 */
[----:B-1----:R-:W-:-:S05]  /*c2b0*/  LOP3.LUT R4, R12, 0xf000, RZ, 0xb8, !PT ;  /* 0x0000f0000c047812 */ /* 0x002fca00078eb8ff */
[----:B------:R2:W-:Y:S02]  /*c2c0*/  STS [UR32+0x1c], R4 ;  /* 0x00001c04ff007988 */ /* 0x0005e40008000820 */
.L_x_218:
[----:B------:R-:W-:Y:S05]  /*c2d0*/  BSYNC B1 ;  /* 0x0000000000017941 */ /* 0x000fea0003800000 */
.L_x_217:
[----:B------:R-:W-:-:S03]  /*c2e0*/  UMOV UR4, 0xffffffff ;  /* 0xffffffff00047882 */ /* 0x000fc60000000000 */
[----:B------:R-:W-:Y:S05]  /*c2f0*/  BRA.DIV UR4, `(.L_x_219) ;  /* 0x00000032046c7947 */ /* 0x000fea000b800000 */
[----:B------:R-:W-:Y:S01]  /*c300*/  ELECT P6, URZ, PT ;  /* 0x00000000003f782f */ /* 0x000fe200038c0000 */
[----:B------:R-:W-:-:S12]  /*c310*/  NOP ;  /* 0x0000000000007918 */ /* 0x000fd80000000000 */
.L_x_300:
[----:B-12---:R-:W1:Y:S02]  /*c320*/  S2R R2, SR_LANEID ;  /* 0x0000000000027919 */ /* 0x006e640000000000 */
[----:B-1----:R-:W-:-:S05]  /*c330*/  IMAD.SHL.U32 R8, R2, 0x4, RZ ;  /* 0x0000000402087824 */ /* 0x002fca00078e00ff */
[----:B------:R1:W2:Y:S01]  /*c340*/  LDS R9, [R8+UR28] ;  /* 0x0000001c08097984 */ /* 0x0002a20008000800 */
[C---:B------:R-:W-:Y:S02]  /*c350*/  IADD3 R4, P0, R8.reuse, UR16, RZ ;  /* 0x0000001008047c10 */ /* 0x040fe4000ff1e0ff */
[----:B------:R-:W-:Y:S01]  /*c360*/  IADD3 R2, P2, R8, UR18, RZ ;  /* 0x0000001208027c10 */ /* 0x000fe2000ff5e0ff */
[----:B------:R1:W3:Y:S01]  /*c370*/  LDS R11, [R8+UR28+0x80] ;  /* 0x0000801c080b7984 */ /* 0x0002e20008000800 */
[----:B------:R-:W-:Y:S11]  /*c380*/  @!P6 BRA `(.L_x_220) ;  /* 0x000000000008e947 */ /* 0x000ff60003800000 */
[----:B------:R0:W-:Y:S01]  /*c390*/  UTMACMDFLUSH ;  /* 0x00000000000079b7 */ /* 0x0001e20000000000 */
[----:B------:R-:W-:-:S04]  /*c3a0*/  DEPBAR.LE SB0, 0x0 ;  /* 0x000080000000791a */ /* 0x000fc80000000000 */
.L_x_220:
[----:B------:R-:W-:Y:S01]  /*c3b0*/  IMAD.X R5, RZ, RZ, UR17, P0 ;  /* 0x00000011ff057e24 */ /* 0x000fe200080e06ff */
[----:B------:R-:W-:Y:S05]  /*c3c0*/  WARPSYNC.ALL ;  /* 0x0000000000007948 */ /* 0x000fea0003800000 */
[----:B------:R-:W-:Y:S01]  /*c3d0*/  IMAD.X R3, RZ, RZ, UR19, P2 ;  /* 0x00000013ff037e24 */ /* 0x000fe200090e06ff */
[----:B--2---:R2:W5:Y:S04]  /*c3e0*/  ATOMG.E.EXCH.STRONG.GPU PT, RZ, [R4], R9 ;  /* 0x0000000904ff73a8 */ /* 0x00456800041ee100 */
[----:B---3--:R2:W5:Y:S01]  /*c3f0*/  ATOMG.E.EXCH.STRONG.GPU PT, RZ, [R2], R11 ;  /* 0x0000000b02ff73a8 */ /* 0x00856200041ee100 */
[----:B------:R-:W-:-:S07]  /*c400*/  IMAD.MOV.U32 R18, RZ, RZ, R6 ;  /* 0x000000ffff127224 */ /* 0x000fce00078e0006 */
.L_x_215:
[----:B------:R-:W-:Y:S01]  /*c410*/  ISETP.NE.AND P2, PT, R7, RZ, PT ;  /* 0x000000ff0700720c */ /* 0x000fe20003f45270 */
[----:B------:R-:W-:Y:S01]  /*c420*/  VIADD R21, R21, 0x1 ;  /* 0x0000000115157836 */ /* 0x000fe20000000000 */
[----:B--2---:R-:W-:Y:S02]  /*c430*/  SEL R3, RZ, 0x1, !P1 ;  /* 0x00000001ff037807 */ /* 0x004fe40004800000 */
[----:B-1----:R-:W-:Y:S02]  /*c440*/  PRMT R2, RZ, 0x7610, R2 ;  /* 0x00007610ff027816 */ /* 0x002fe40000000002 */
[----:B------:R-:W-:-:S04]  /*c450*/  ISETP.NE.AND P0, PT, R21, 0x8, PT ;  /* 0x000000081500780c */ /* 0x000fc80003f05270 */
[----:B------:R-:W-:Y:S02]  /*c460*/  SEL R5, RZ, 0x1, P0 ;  /* 0x00000001ff057807 */ /* 0x000fe40000000000 */
[----:B------:R-:W-:Y:S02]  /*c470*/  SEL R21, R21, RZ, P0 ;  /* 0x000000ff15157207 */ /* 0x000fe40000000000 */
[----:B------:R-:W-:Y:S01]  /*c480*/  LOP3.LUT R22, R22, R5, RZ, 0x3c, !PT ;  /* 0x0000000516167212 */ /* 0x000fe200078e3cff */
[----:B------:R-:W-:Y:S06]  /*c490*/  @P2 BRA `(.L_x_221) ;  /* 0xfffffff000582947 */ /* 0x000fec000383ffff */
[----:B------:R-:W-:Y:S05]  /*c4a0*/  BSYNC B0 ;  /* 0x0000000000007941 */ /* 0x000fea0003800000 */
.L_x_202:
[----:B------:R-:W-:-:S03]  /*c4b0*/  UMOV UR4, 0xffffffff ;  /* 0xffffffff00047882 */ /* 0x000fc60000000000 */
[----:B------:R-:W-:Y:S05]  /*c4c0*/  BRA.DIV UR4, `(.L_x_222) ;  /* 0x0000003204287947 */ /* 0x000fea000b800000 */
[----:B-----5:R-:W-:-:S13]  /*c4d0*/  ELECT P6, URZ, PT ;  /* 0x00000000003f782f */ /* 0x020fda00038c0000 */
.L_x_303:
[----:B------:R-:W-:Y:S04]  /*c4e0*/  BSSY B0, `(.L_x_223) ;  /* 0x0000018000007945 */ /* 0x000fe80003800000 */
[----:B------:R-:W-:Y:S05]  /*c4f0*/  @!P6 BRA `(.L_x_224) ;  /* 0x000000000058e947 */ /* 0x000fea0003800000 */
[----:B------:R-:W-:-:S04]  /*c500*/  ULOP3.LUT UR4, UR53, 0x2, URZ, 0xfc, !UPT ;  /* 0x0000000235047892 */ /* 0x000fc8000f8efc3f */
[----:B------:R-:W-:-:S06]  /*c510*/  UISETP.NE.AND UP0, UPT, UR4, 0x3, UPT ;  /* 0x000000030400788c */ /* 0x000fcc000bf05270 */
[----:B------:R-:W-:-:S13]  /*c520*/  PLOP3.LUT P0, PT, PT, PT, UP0, 0x80, 0x0 ;  /* 0x000000000000781c */ /* 0x000fda0003f0f008 */
[----:B------:R-:W-:Y:S05]  /*c530*/  @!P0 BRA `(.L_x_225) ;  /* 0x0000000000048947 */ /* 0x000fea0003800000 */
[----:B------:R-:W-:Y:S01]  /*c540*/  BPT.TRAP 0x1 ;  /* 0x000000040000795c */ /* 0x000fe20000300000 */
.L_x_225:
[----:B------:R-:W-:Y:S01]  /*c550*/  IMAD.U32 R3, RZ, RZ, UR22 ;  /* 0x00000016ff037e24 */ /* 0x000fe2000f8e00ff */
[----:B------:R-:W-:-:S03]  /*c560*/  SHF.L.U32 R2, R20, 0x1f, RZ ;  /* 0x0000001f14027819 */ /* 0x000fc600000006ff */
[----:B------:R-:W-:-:S04]  /*c570*/  VIADD R3, R3, 0x38490 ;  /* 0x0003849003037836 */ /* 0x000fc80000000000 */
[C---:B------:R-:W-:Y:S02]  /*c580*/  IMAD R7, R0.reuse, 0x8, R3 ;  /* 0x0000000800077824 */ /* 0x040fe400078e0203 */
[----:B------:R-:W-:Y:S02]  /*c590*/  VIADD R0, R0, 0x1 ;  /* 0x0000000100007836 */ /* 0x000fe40000000000 */
[----:B------:R-:W1:Y:S03]  /*c5a0*/  SYNCS.PHASECHK.TRANS64.TRYWAIT P0, [R7+URZ], R2 ;  /* 0x00000002070075a7 */ /* 0x000e66000800017f */
[----:B------:R-:W-:-:S04]  /*c5b0*/  ISETP.NE.AND P1, PT, R0, 0x2, PT ;  /* 0x000000020000780c */ /* 0x000fc80003f25270 */
[----:B------:R-:W-:Y:S02]  /*c5c0*/  SEL R5, RZ, 0x1, P1 ;  /* 0x00000001ff057807 */ /* 0x000fe40000800000 */
[----:B------:R-:W-:Y:S02]  /*c5d0*/  SEL R0, R0, RZ, P1 ;  /* 0x000000ff00007207 */ /* 0x000fe40000800000 */
[----:B------:R-:W-:Y:S01]  /*c5e0*/  LOP3.LUT R5, R20, R5, RZ, 0x3c, !PT ;  /* 0x0000000514057212 */ /* 0x000fe200078e3cff */
[----:B-1----:R-:W-:Y:S06]  /*c5f0*/  @!P0 BRA `(.L_x_226) ;  /* 0x0000002c00fc8947 */ /* 0x002fec0003800000 */
.L_x_304:
[----:B------:R-:W-:Y:S01]  /*c600*/  IMAD R3, R0, 0x8, R3 ;  /* 0x0000000800037824 */ /* 0x000fe200078e0203 */
[----:B------:R-:W-:-:S07]  /*c610*/  SHF.L.U32 R0, R5, 0x1f, RZ ;  /* 0x0000001f05007819 */ /* 0x000fce00000006ff */
.L_x_227:
[----:B--2---:R2:W3:Y:S02]  /*c620*/  SYNCS.PHASECHK.TRANS64.TRYWAIT P0, [R3+URZ], R0 ;  /* 0x00000000030075a7 */ /* 0x0044e4000800017f */
[----:B---3--:R-:W-:Y:S05]  /*c630*/  @!P0 NANOSLEEP.SYNCS 0x989680 ;  /* 0x009896800000895d */ /* 0x008fea0003900000 */
[----:B------:R-:W3:Y:S02]  /*c640*/  @!P0 SYNCS.PHASECHK.TRANS64 P0, [R3+URZ], R0 ;  /* 0x00000000030085a7 */ /* 0x000ee4000800007f */
[----:B---3--:R-:W-:Y:S05]  /*c650*/  @!P0 BRA `(.L_x_227) ;  /* 0xfffffffc00f08947 */ /* 0x008fea000383ffff */
.L_x_224:
[----:B------:R-:W-:Y:S05]  /*c660*/  BSYNC B0 ;  /* 0x0000000000007941 */ /* 0x000fea0003800000 */
.L_x_223:
[----:B------:R-:W-:Y:S05]  /*c670*/  EXIT ;  /* 0x000000000000794d */ /* 0x000fea0003800000 */
.L_x_115:
[----:B------:R-:W-:Y:S01]  /*c680*/  PLOP3.LUT P1, PT, PT, PT, UP3, 0x80, 0x0 ;  /* 0x000000000000781c */ /* 0x000fe20003f2f038 */
[----:B------:R-:W-:Y:S01]  /*c690*/  ULDC UR19, c[0x0][0x14] ;  /* 0x0000050000137ab9 */ /* 0x000fe20000000800 */
[----:B------:R-:W-:Y:S01]  /*c6a0*/  ULDC UR20, c[0x0][0x10] ;  /* 0x0000040000147ab9 */ /* 0x000fe20000000800 */
[----:B------:R-:W-:Y:S01]  /*c6b0*/  ULDC.64 UR12, c[0x0][0x8c8] ;  /* 0x00023200000c7ab9 */ /* 0x000fe20000000a00 */
[----:B------:R-:W-:Y:S01]  /*c6c0*/  P2R R0, PR, RZ, 0x2 ;  /* 0x00000002ff007803 */ /* 0x000fe20000000000 */
[----:B------:R-:W-:Y:S01]  /*c6d0*/  UIMAD.WIDE.U32 UR20, UR41, UR20, URZ ;  /* 0x00000014291472a5 */ /* 0x000fe2000f8e003f */
[----:B------:R-:W-:Y:S01]  /*c6e0*/  IMAD.MOV.U32 R16, RZ, RZ, RZ ;  /* 0x000000ffff107224 */ /* 0x000fe200078e00ff */
[----:B------:R-:W-:Y:S01]  /*c6f0*/  ULDC.64 UR14, c[0x0][0x8e0] ;  /* 0x00023800000e7ab9 */ /* 0x000fe20000000a00 */
[----:B------:R-:W-:Y:S01]  /*c700*/  ULDC UR24, c[0x0][0x904] ;  /* 0x0002410000187ab9 */ /* 0x000fe20000000800 */
[----:B------:R-:W-:Y:S01]  /*c710*/  UMOV UR22, 0xffffffff ;  /* 0xffffffff00167882 */ /* 0x000fe20000000000 */
[----:B------:R-:W-:-:S02]  /*c720*/  UIADD3 UR11, UP1, UR12, -0x1, URZ ;  /* 0xffffffff0c0b7890 */ /* 0x000fc4000ff3e03f */
[----:B------:R-:W-:Y:S01]  /*c730*/  UIADD3 UR12, UP2, UR14, -0x1, URZ ;  /* 0xffffffff0e0c7890 */ /* 0x000fe2000ff5e03f */
[----:B------:R-:W1:Y:S01]  /*c740*/  @P1 S2R R0, SR_CTAID.Y ;  /* 0x0000000000001919 */ /* 0x000e620000002600 */
[----:B------:R-:W-:Y:S02]  /*c750*/  USHF.L.U32 UR25, UR22, UR24, URZ ;  /* 0x0000001816197299 */ /* 0x000fe4000800063f */
[----:B------:R-:W-:Y:S02]  /*c760*/  UIMAD.WIDE.U32 UR22, UR20, UR19, URZ ;  /* 0x00000013141672a5 */ /* 0x000fe4000f8e003f */
[----:B------:R-:W-:Y:S01]  /*c770*/  UIMAD UR21, UR21, UR19, URZ ;  /* 0x00000013151572a4 */ /* 0x000fe2000f8e023f */
[----:B------:R-:W-:Y:S01]  /*c780*/  ULDC UR18, c[0x0][0x8a8] ;  /* 0x00022a0000127ab9 */ /* 0x000fe20000000800 */
[----:B------:R-:W-:Y:S01]  /*c790*/  UMOV UR26, 0x1 ;  /* 0x00000001001a7882 */ /* 0x000fe20000000000 */
[----:B------:R-:W-:Y:S02]  /*c7a0*/  UIADD3.X UR14, UR15, -0x1, URZ, UP2, !UPT ;  /* 0xffffffff0f0e7890 */ /* 0x000fe400097fe43f */
[----:B------:R-:W-:-:S02]  /*c7b0*/  UIADD3.X UR13, UR13, -0x1, URZ, UP1, !UPT ;  /* 0xffffffff0d0d7890 */ /* 0x000fc40008ffe43f */
[----:B------:R-:W-:Y:S02]  /*c7c0*/  ULOP3.LUT UR15, UR54, 0x2, URZ, 0xfc, !UPT ;  /* 0x00000002360f7892 */ /* 0x000fe4000f8efc3f */
[----:B------:R-:W-:Y:S02]  /*c7d0*/  UIADD3 UR16, UR8, -0x1, URZ ;  /* 0xffffffff08107890 */ /* 0x000fe4000fffe03f */
[----:B------:R-:W-:Y:S02]  /*c7e0*/  UIADD3 UR17, UR7, -0x1, URZ ;  /* 0xffffffff07117890 */ /* 0x000fe4000fffe03f */
[----:B------:R-:W-:Y:S02]  /*c7f0*/  UIADD3 UR18, UR18, -0x1, URZ ;  /* 0xffffffff12127890 */ /* 0x000fe4000fffe03f */
[----:B------:R-:W-:Y:S02]  /*c800*/  USHF.L.U32 UR19, UR26, UR24, URZ ;  /* 0x000000181a137299 */ /* 0x000fe4000800063f */
[----:B------:R-:W-:-:S02]  /*c810*/  ULOP3.LUT UR20, URZ, UR25, URZ, 0x33, !UPT ;  /* 0x000000193f147292 */ /* 0x000fc4000f8e333f */
[----:B------:R-:W-:Y:S01]  /*c820*/  UIADD3 UR21, UR23, UR21, URZ ;  /* 0x0000001517157290 */ /* 0x000fe2000fffe03f */
[----:B-1----:R-:W-:Y:S02]  /*c830*/  @P1 R2UR UR40, R0 ;  /* 0x00000000002812ca */ /* 0x002fe400000e0000 */
[----:B------:R-:W-:-:S13]  /*c840*/  MOV R0, 0x1 ;  /* 0x0000000100007802 */ /* 0x000fda0000000f00 */
.L_x_248:
[----:B------:R-:W1:Y:S01]  /*c850*/  LDC.64 R2, c[0x0][0x8f8] ;  /* 0x00023e00ff027b82 */ /* 0x000e620000000a00 */
[----:B------:R-:W-:Y:S01]  /*c860*/  UIADD3 UR10, UP1, UR10, UR22, URZ ;  /* 0x000000160a0a7290 */ /* 0x000fe2000ff3e03f */
[----:B------:R-:W-:Y:S01]  /*c870*/  ISETP.NE.AND P2, PT, R21, RZ, PT ;  /* 0x000000ff1500720c */ /* 0x000fe20003f45270 */
[----:B------:R-:W-:Y:S01]  /*c880*/  UMOV UR24, 0xffffffff ;  /* 0xffffffff00187882 */ /* 0x000fe20000000000 */
[----:B------:R-:W-:Y:S01]  /*c890*/  UMOV UR25, 0xffffffff ;  /* 0xffffffff00197882 */ /* 0x000fe20000000000 */
[----:B------:R-:W-:Y:S01]  /*c8a0*/  UIADD3.X UR9, UR9, UR21, URZ, UP1, !UPT ;  /* 0x0000001509097290 */ /* 0x000fe20008ffe43f */
[----:B------:R-:W-:Y:S01]  /*c8b0*/  IMAD.MOV.U32 R15, RZ, RZ, RZ ;  /* 0x000000ffff0f7224 */ /* 0x000fe200078e00ff */
[----:B------:R-:W-:Y:S01]  /*c8c0*/  UMOV UR26, 0xffffffff ;  /* 0xffffffff001a7882 */ /* 0x000fe20000000000 */
[----:B-1----:R-:W-:-:S03]  /*c8d0*/  ISETP.LE.U32.AND P1, PT, R2, UR10, PT ;  /* 0x0000000a02007c0c */ /* 0x002fc6000bf23070 */
[----:B------:R-:W-:-:S05]  /*c8e0*/  IMAD.U32 R2, RZ, RZ, UR9 ;  /* 0x00000009ff027e24 */ /* 0x000fca000f8e00ff */
[----:B------:R-:W-:-:S13]  /*c8f0*/  ISETP.GE.U32.AND.EX P1, PT, R2, R3, PT, P1 ;  /* 0x000000030200720c */ /* 0x000fda0003f26110 */
[----:B---345:R-:W-:Y:S05]  /*c900*/  @P2 BRA P1, `(.L_x_228) ;  /* 0x0000001800402947 */ /* 0x038fea0000800000 */
[----:B------:R-:W-:-:S04]  /*c910*/  IADD3 R2, P2, R6, UR5, RZ ;  /* 0x0000000506027c10 */ /* 0x000fc8000ff5e0ff */
[----:B------:R-:W-:Y:S02]  /*c920*/  ISETP.GT.U32.AND P1, PT, R2, UR10, PT ;  /* 0x0000000a02007c0c */ /* 0x000fe4000bf24070 */
[----:B------:R-:W-:-:S04]  /*c930*/  IADD3.X R2, R7, UR4, RZ, P2, !PT ;  /* 0x0000000407027c10 */ /* 0x000fc800097fe4ff */
[----:B------:R-:W-:-:S13]  /*c940*/  ISETP.GT.U32.AND.EX P1, PT, R2, UR9, PT, P1 ;  /* 0x0000000902007c0c */ /* 0x000fda000bf24110 */
[----:B------:R-:W-:Y:S05]  /*c950*/  @P1 BRA `(.L_x_229) ;  /* 0x0000001400201947 */ /* 0x000fea0003800000 */
[----:B------:R-:W-:Y:S01]  /*c960*/  VIADD R12, R9, UR6 ;  /* 0x00000006090c7c36 */ /* 0x000fe20008000000 */
[----:B------:R-:W-:Y:S01]  /*c970*/  ULDC UR24, c[0x0][0x910] ;  /* 0x0002440000187ab9 */ /* 0x000fe20000000800 */
[----:B------:R-:W-:Y:S02]  /*c980*/  IMAD.MOV.U32 R23, RZ, RZ, R8 ;  /* 0x000000ffff177224 */ /* 0x000fe400078e0008 */
[----:B------:R-:W-:Y:S02]  /*c990*/  VIADD R13, R12, 0x20 ;  /* 0x000000200c0d7836 */ /* 0x000fe40000000000 */
[----:B------:R-:W-:-:S03]  /*c9a0*/  IMAD.MOV.U32 R14, RZ, RZ, R10 ;  /* 0x000000ffff0e7224 */ /* 0x000fc600078e000a */
[----:B------:R-:W-:-:S13]  /*c9b0*/  ISETP.GE.AND P1, PT, R13, UR24, PT ;  /* 0x000000180d007c0c */ /* 0x000fda000bf26270 */
[----:B------:R-:W1:Y:S01]  /*c9c0*/  @!P1 LDC.64 R2, c[0x0][0x918] ;  /* 0x00024600ff029b82 */ /* 0x000e620000000a00 */
[----:B------:R-:W-:Y:S01]  /*c9d0*/  @!P1 VIADD R7, R12, 0x20 ;  /* 0x000000200c079836 */ /* 0x000fe20000000000 */
[----:B------:R-:W-:Y:S01]  /*c9e0*/  BSSY B0, `(.L_x_230) ;  /* 0x0000064000007945 */ /* 0x000fe20003800000 */
[----:B------:R-:W-:Y:S02]  /*c9f0*/  IMAD.MOV.U32 R6, RZ, RZ, 0x7fffffff ;  /* 0x7fffffffff067424 */ /* 0x000fe400078e00ff */
[----:B-1----:R-:W-:-:S05]  /*ca00*/  @!P1 IMAD.WIDE R2, R7, 0xc, R2 ;  /* 0x0000000c07029825 */ /* 0x002fca00078e0202 */
[----:B------:R1:W5:Y:S04]  /*ca10*/  @!P1 LDG.E R8, desc[UR58][R2.64] ;  /* 0x0000003a02089981 */ /* 0x000368000c1e1900 */
[----:B------:R1:W5:Y:S01]  /*ca20*/  @!P1 LDG.E R10, desc[UR58][R2.64+0x4] ;  /* 0x0000043a020a9981 */ /* 0x000362000c1e1900 */
[----:B------:R-:W-:Y:S01]  /*ca30*/  ISETP.GE.AND P1, PT, R12, UR24, PT ;  /* 0x000000180c007c0c */ /* 0x000fe2000bf26270 */
[----:B------:R-:W-:-:S12]  /*ca40*/  IMAD.MOV.U32 R7, RZ, RZ, RZ ;  /* 0x000000ffff077224 */ /* 0x000fd800078e00ff */
[----:B-1----:R-:W-:Y:S05]  /*ca50*/  @P1 BRA `(.L_x_231) ;  /* 0x0000000400701947 */ /* 0x002fea0003800000 */
[----:B------:R-:W-:Y:S01]  /*ca60*/  IABS R7, R20 ;  /* 0x0000001400077213 */ /* 0x000fe20000000000 */
[----:B------:R-:W-:Y:S01]  /*ca70*/  ULDC UR25, c[0x0][0x8f0] ;  /* 0x00023c0000197ab9 */ /* 0x000fe20000000800 */
[----:B------:R-:W-:Y:S02]  /*ca80*/  IABS R6, R11 ;  /* 0x0000000b00067213 */ /* 0x000fe40000000000 */
[----:B------:R-:W1:Y:S01]  /*ca90*/  I2F.RP R3, R7 ;  /* 0x0000000700037306 */ /* 0x000e620000209400 */
[----:B------:R-:W-:Y:S02]  /*caa0*/  PLOP3.LUT P3, PT, PT, PT, UP0, 0x80, 0x0 ;  /* 0x000000000000781c */ /* 0x000fe40003f6f008 */
[C---:B------:R-:W-:Y:S02]  /*cab0*/  IADD3 R22, P2, R14.reuse, UR12, RZ ;  /* 0x0000000c0e167c10 */ /* 0x040fe4000ff5e0ff */
[C---:B------:R-:W-:Y:S02]  /*cac0*/  IADD3 R19, P1, R23.reuse, UR11, RZ ;  /* 0x0000000b17137c10 */ /* 0x040fe4000ff3e0ff */
[----:B------:R-:W-:Y:S01]  /*cad0*/  LEA.HI.X.SX32 R25, R14, UR14, 0x1, P2 ;  /* 0x0000000e0e197c11 */ /* 0x000fe200090f0eff */
[----:B------:R-:W3:Y:S01]  /*cae0*/  I2F.RP R2, R6 ;  /* 0x0000000600027306 */ /* 0x000ee20000209400 */
[----:B------:R-:W-:-:S07]  /*caf0*/  LEA.HI.X.SX32 R24, R23, UR13, 0x1, P1 ;  /* 0x0000000d17187c11 */ /* 0x000fce00088f0eff */
[----:B-1----:R-:W1:Y:S08]  /*cb00*/  MUFU.RCP R3, R3 ;  /* 0x0000000300037308 */ /* 0x002e700000001000 */
[----:B---3--:R-:W3:Y:S01]  /*cb10*/  MUFU.RCP R2, R2 ;  /* 0x0000000200027308 */ /* 0x008ee20000001000 */
[----:B-1----:R-:W-:-:S07]  /*cb20*/  VIADD R17, R3, 0xffffffe ;  /* 0x0ffffffe03117836 */ /* 0x002fce0000000000 */
[----:B------:R-:W1:Y:S01]  /*cb30*/  F2I.FTZ.U32.TRUNC.NTZ R17, R17 ;  /* 0x0000001100117305 */ /* 0x000e62000021f000 */
[----:B---3--:R-:W-:-:S07]  /*cb40*/  IADD3 R15, R2, 0xffffffe, RZ ;  /* 0x0ffffffe020f7810 */ /* 0x008fce0007ffe0ff */
[----:B------:R-:W3:Y:S01]  /*cb50*/  F2I.FTZ.U32.TRUNC.NTZ R15, R15 ;  /* 0x0000000f000f7305 */ /* 0x000ee2000021f000 */
[----:B-1----:R-:W-:Y:S02]  /*cb60*/  IMAD.MOV R18, RZ, RZ, -R17 ;  /* 0x000000ffff127224 */ /* 0x002fe400078e0a11 */
[----:B---3--:R-:W-:Y:S01]  /*cb70*/  IMAD.MOV R14, RZ, RZ, -R15 ;  /* 0x000000ffff0e7224 */ /* 0x008fe200078e0a0f */
[----:B------:R-:W-:Y:S06]  /*cb80*/  @!P3 BRA `(.L_x_232) ;  /* 0x000000000034b947 */ /* 0x000fec0003800000 */
[----:B------:R-:W-:Y:S01]  /*cb90*/  ULDC UR6, c[0x0][0x8dc] ;  /* 0x0002370000067ab9 */ /* 0x000fe20000000800 */
[----:B------:R-:W-:Y:S01]  /*cba0*/  ULDC.64 UR26, c[0x0][0x8d0] ;  /* 0x00023400001a7ab9 */ /* 0x000fe20000000a00 */
[----:B------:R-:W-:-:S05]  /*cbb0*/  IADD3 R3, P1, R19, UR6, RZ ;  /* 0x0000000613037c10 */ /* 0x000fca000ff3e0ff */
[----:B------:R-:W-:-:S04]  /*cbc0*/  IMAD.X R19, RZ, RZ, R24, P1 ;  /* 0x000000ffff137224 */ /* 0x000fc800008e0618 */
[----:B------:R-:W-:-:S04]  /*cbd0*/  IMAD.WIDE.U32 R4, R19, UR26, RZ ;  /* 0x0000001a13047c25 */ /* 0x000fc8000f8e00ff */
[----:B------:R-:W-:-:S04]  /*cbe0*/  IMAD.WIDE.U32 R4, P1, R3, UR27, R4 ;  /* 0x0000001b03047c25 */ /* 0x000fc8000f820004 */
[----:B------:R-:W-:-:S04]  /*cbf0*/  IMAD.WIDE.U32 R2, R3, UR26, RZ ;  /* 0x0000001a03027c25 */ /* 0x000fc8000f8e00ff */
[----:B------:R-:W-:Y:S01]  /*cc00*/  IMAD.MOV.U32 R2, RZ, RZ, R5 ;  /* 0x000000ffff027224 */ /* 0x000fe200078e0005 */
[----:B------:R-:W-:Y:S01]  /*cc10*/  IADD3 RZ, P2, R3, R4, RZ ;  /* 0x0000000403ff7210 */ /* 0x000fe20007f5e0ff */
[----:B------:R-:W-:-:S04]  /*cc20*/  IMAD.X R3, RZ, RZ, RZ, P1 ;  /* 0x000000ffff037224 */ /* 0x000fc800008e06ff */
[----:B------:R-:W-:-:S04]  /*cc30*/  IMAD.WIDE.U32.X R2, R19, UR27, R2, P2 ;  /* 0x0000001b13027c25 */ /* 0x000fc800090e0402 */
[----:B------:R-:W-:Y:S02]  /*cc40*/  IMAD.MOV.U32 R19, RZ, RZ, R2 ;  /* 0x000000ffff137224 */ /* 0x000fe400078e0002 */
[----:B------:R-:W-:-:S07]  /*cc50*/  IMAD.MOV.U32 R24, RZ, RZ, R3 ;  /* 0x000000ffff187224 */ /* 0x000fce00078e0003 */
.L_x_232:
[----:B------:R-:W-:Y:S05]  /*cc60*/  @!P0 BRA `(.L_x_233) ;  /* 0x0000000000348947 */ /* 0x000fea0003800000 */
        /* <DEDUP_REMOVED lines=11> */
[----:B------:R-:W-:Y:S01]  /*cd20*/  IMAD.MOV.U32 R22, RZ, RZ, R2 ;  /* 0x000000ffff167224 */ /* 0x000fe200078e0002 */
[----:B------:R-:W-:-:S07]  /*cd30*/  MOV R25, R3 ;  /* 0x0000000300197202 */ /* 0x000fce0000000f00 */
.L_x_233:
[----:B------:R-:W-:Y:S01]  /*cd40*/  IMAD R18, R18, R7, RZ ;  /* 0x0000000712127224 */ /* 0x000fe200078e02ff */
[----:B------:R-:W-:Y:S01]  /*cd50*/  ULDC UR6, c[0x0][0x8d8] ;  /* 0x0002360000067ab9 */ /* 0x000fe20000000800 */
[----:B------:R-:W-:Y:S01]  /*cd60*/  IMAD.MOV.U32 R2, RZ, RZ, RZ ;  /* 0x000000ffff027224 */ /* 0x000fe200078e00ff */
[----:B------:R-:W-:Y:S01]  /*cd70*/  SHF.R.U64 R22, R22, UR25, R25 ;  /* 0x0000001916167c19 */ /* 0x000fe20008001219 */
[----:B------:R-:W-:Y:S01]  /*cd80*/  IMAD.MOV.U32 R3, RZ, RZ, R17 ;  /* 0x000000ffff037224 */ /* 0x000fe200078e0011 */
[----:B------:R-:W-:Y:S01]  /*cd90*/  SHF.R.U64 R19, R19, UR6, R24 ;  /* 0x0000000613137c19 */ /* 0x000fe20008001218 */
[----:B------:R-:W-:Y:S01]  /*cda0*/  IMAD R4, R14, R6, RZ ;  /* 0x000000060e047224 */ /* 0x000fe200078e02ff */
[----:B------:R-:W-:Y:S01]  /*cdb0*/  PLOP3.LUT P5, PT, PT, PT, UP3, 0x80, 0x0 ;  /* 0x000000000000781c */ /* 0x000fe20003faf038 */
[----:B------:R-:W-:Y:S01]  /*cdc0*/  IMAD.HI.U32 R23, R17, R18, R2 ;  /* 0x0000001211177227 */ /* 0x000fe200078e0002 */
[----:B------:R-:W-:-:S03]  /*cdd0*/  IABS R17, R20 ;  /* 0x0000001400117213 */ /* 0x000fc60000000000 */
[----:B------:R-:W-:Y:S02]  /*cde0*/  IMAD.MOV.U32 R3, RZ, RZ, R15 ;  /* 0x000000ffff037224 */ /* 0x000fe400078e000f */
[----:B------:R-:W-:Y:S02]  /*cdf0*/  VIADD R14, R19, UR16 ;  /* 0x00000010130e7c36 */ /* 0x000fe40008000000 */
[----:B------:R-:W-:Y:S01]  /*ce00*/  IMAD.HI.U32 R2, R15, R4, R2 ;  /* 0x000000040f027227 */ /* 0x000fe200078e0002 */
[----:B------:R-:W-:Y:S02]  /*ce10*/  IABS R3, R11 ;  /* 0x0000000b00037213 */ /* 0x000fe40000000000 */
[----:B------:R-:W-:Y:S01]  /*ce20*/  IABS R5, R14 ;  /* 0x0000000e00057213 */ /* 0x000fe20000000000 */
[----:B------:R-:W-:Y:S02]  /*ce30*/  VIADD R15, R22, UR17 ;  /* 0x00000011160f7c36 */ /* 0x000fe40008000000 */
[----:B------:R-:W-:-:S02]  /*ce40*/  IMAD.MOV R18, RZ, RZ, -R17 ;  /* 0x000000ffff127224 */ /* 0x000fc400078e0a11 */
[----:B------:R-:W-:Y:S01]  /*ce50*/  IMAD.MOV R17, RZ, RZ, -R3 ;  /* 0x000000ffff117224 */ /* 0x000fe200078e0a03 */
[----:B------:R-:W-:Y:S01]  /*ce60*/  IABS R4, R15 ;  /* 0x0000000f00047213 */ /* 0x000fe20000000000 */
[----:B------:R-:W-:-:S04]  /*ce70*/  IMAD.HI.U32 R2, R2, R5, RZ ;  /* 0x0000000502027227 */ /* 0x000fc800078e00ff */
[----:B------:R-:W-:-:S04]  /*ce80*/  IMAD.HI.U32 R3, R23, R4, RZ ;  /* 0x0000000417037227 */ /* 0x000fc800078e00ff */
[----:B------:R-:W-:Y:S02]  /*ce90*/  IMAD R4, R3, R18, R4 ;  /* 0x0000001203047224 */ /* 0x000fe400078e0204 */
[----:B------:R-:W-:-:S03]  /*cea0*/  IMAD R3, R2, R17, R5 ;  /* 0x0000001102037224 */ /* 0x000fc600078e0205 */
[----:B------:R-:W-:Y:S02]  /*ceb0*/  ISETP.GT.U32.AND P2, PT, R7, R4, PT ;  /* 0x000000040700720c */ /* 0x000fe40003f44070 */
[----:B------:R-:W-:-:S11]  /*cec0*/  ISETP.GT.U32.AND P1, PT, R6, R3, PT ;  /* 0x000000030600720c */ /* 0x000fd60003f24070 */
[----:B------:R-:W-:Y:S01]  /*ced0*/  @!P2 IMAD.IADD R4, R4, 0x1, -R7 ;  /* 0x000000010404a824 */ /* 0x000fe200078e0a07 */
[----:B------:R-:W-:Y:S01]  /*cee0*/  ISETP.GE.AND P2, PT, R15, RZ, PT ;  /* 0x000000ff0f00720c */ /* 0x000fe20003f46270 */
[----:B------:R-:W-:Y:S01]  /*cef0*/  @!P1 IMAD.IADD R3, R3, 0x1, -R6 ;  /* 0x0000000103039824 */ /* 0x000fe200078e0a06 */
[----:B------:R-:W-:Y:S02]  /*cf00*/  ISETP.GE.AND P1, PT, R14, RZ, PT ;  /* 0x000000ff0e00720c */ /* 0x000fe40003f26270 */
[----:B------:R-:W-:Y:S02]  /*cf10*/  ISETP.GT.U32.AND P4, PT, R7, R4, PT ;  /* 0x000000040700720c */ /* 0x000fe40003f84070 */
[----:B------:R-:W-:-:S11]  /*cf20*/  ISETP.GT.U32.AND P3, PT, R6, R3, PT ;  /* 0x000000030600720c */ /* 0x000fd60003f64070 */
[----:B------:R-:W-:Y:S01]  /*cf30*/  @!P4 IMAD.IADD R4, R4, 0x1, -R7 ;  /* 0x000000010404c824 */ /* 0x000fe200078e0a07 */
[----:B------:R-:W-:Y:S01]  /*cf40*/  ISETP.NE.AND P4, PT, RZ, UR7, PT ;  /* 0x00000007ff007c0c */ /* 0x000fe2000bf85270 */
[----:B------:R-:W-:Y:S01]  /*cf50*/  @!P3 IMAD.IADD R3, R3, 0x1, -R6 ;  /* 0x000000010303b824 */ /* 0x000fe200078e0a06 */
[----:B------:R-:W-:Y:S02]  /*cf60*/  ISETP.NE.AND P3, PT, RZ, UR8, PT ;  /* 0x00000008ff007c0c */ /* 0x000fe4000bf65270 */
[----:B------:R-:W-:Y:S01]  /*cf70*/  @!P2 IADD3 R4, -R4, RZ, RZ ;  /* 0x000000ff0404a210 */ /* 0x000fe20007ffe1ff */
[----:B------:R-:W-:-:S08]  /*cf80*/  @!P1 IMAD.MOV R3, RZ, RZ, -R3 ;  /* 0x000000ffff039224 */ /* 0x000fd000078e0a03 */
[----:B------:R-:W-:Y:S02]  /*cf90*/  @!P4 LOP3.LUT R4, RZ, UR7, RZ, 0x33, !PT ;  /* 0x00000007ff04cc12 */ /* 0x000fe4000f8e33ff */
[----:B------:R-:W-:-:S03]  /*cfa0*/  @!P3 LOP3.LUT R3, RZ, UR8, RZ, 0x33, !PT ;  /* 0x00000008ff03bc12 */ /* 0x000fc6000f8e33ff */
[----:B------:R-:W-:Y:S02]  /*cfb0*/  IMAD.IADD R4, R15, 0x1, -R4 ;  /* 0x000000010f047824 */ /* 0x000fe400078e0a04 */
[----:B------:R-:W-:-:S04]  /*cfc0*/  IMAD.IADD R3, R14, 0x1, -R3 ;  /* 0x000000010e037824 */ /* 0x000fc800078e0a03 */
[----:B------:R-:W-:Y:S01]  /*cfd0*/  IMAD R6, R3, R4, RZ ;  /* 0x0000000403067224 */ /* 0x000fe200078e02ff */
[----:B------:R-:W-:-:S04]  /*cfe0*/  SEL R2, R4, R3, !P5 ;  /* 0x0000000304027207 */ /* 0x000fc80006800000 */
[--C-:B------:R-:W-:Y:S01]  /*cff0*/  SHF.R.S32.HI R5, RZ, 0x1f, R2.reuse ;  /* 0x0000001fff057819 */ /* 0x100fe20000011402 */
[----:B------:R-:W-:Y:S01]  /*d000*/  IMAD.MOV.U32 R4, RZ, RZ, R2 ;  /* 0x000000ffff047224 */ /* 0x000fe200078e0002 */
[----:B------:R-:W-:-:S07]  /*d010*/  SHF.R.S32.HI R7, RZ, 0x1f, R6 ;  /* 0x0000001fff077819 */ /* 0x000fce0000011406 */
.L_x_231:
[----:B--2---:R-:W-:Y:S05]  /*d020*/  BSYNC B0 ;  /* 0x0000000000007941 */ /* 0x004fea0003800000 */
.L_x_230:
[----:B------:R-:W1:Y:S01]  /*d030*/  SHFL.UP PT, R3, R6, 0x1, RZ ;  /* 0x0420000006037989 */ /* 0x000e6200000e00ff */
[----:B------:R-:W-:-:S03]  /*d040*/  ISETP.NE.AND P1, PT, R9, RZ, PT ;  /* 0x000000ff0900720c */ /* 0x000fc60003f25270 */
[----:B------:R-:W2:Y:S01]  /*d050*/  SHFL.UP PT, R2, R7, 0x1, RZ ;  /* 0x0420000007027989 */ /* 0x000ea200000e00ff */
[----:B-1----:R-:W-:Y:S02]  /*d060*/  SEL R3, R3, RZ, P1 ;  /* 0x000000ff03037207 */ /* 0x002fe40000800000 */
[----:B--2---:R-:W-:Y:S02]  /*d070*/  SEL R2, R2, RZ, P1 ;  /* 0x000000ff02027207 */ /* 0x004fe40000800000 */
[----:B------:R-:W-:-:S05]  /*d080*/  IADD3 R18, P2, R3, R6, RZ ;  /* 0x0000000603127210 */ /* 0x000fca0007f5e0ff */
[----:B------:R-:W-:Y:S01]  /*d090*/  IMAD.X R15, R2, 0x1, R7, P2 ;  /* 0x00000001020f7824 */ /* 0x000fe200010e0607 */
[----:B------:R-:W1:Y:S01]  /*d0a0*/  SHFL.UP PT, R3, R18, 0x2, RZ ;  /* 0x0440000012037989 */ /* 0x000e6200000e00ff */
[----:B------:R-:W-:-:S03]  /*d0b0*/  ISETP.GE.U32.AND P2, PT, R9, 0x2, PT ;  /* 0x000000020900780c */ /* 0x000fc60003f46070 */
[----:B------:R-:W2:Y:S01]  /*d0c0*/  SHFL.UP PT, R2, R15, 0x2, RZ ;  /* 0x044000000f027989 */ /* 0x000ea200000e00ff */
[----:B-1----:R-:W-:-:S04]  /*d0d0*/  SEL R3, R3, RZ, P2 ;  /* 0x000000ff03037207 */ /* 0x002fc80001000000 */
[----:B------:R-:W-:Y:S02]  /*d0e0*/  IADD3 R14, P3, R3, R18, RZ ;  /* 0x00000012030e7210 */ /* 0x000fe40007f7e0ff */
[----:B--2---:R-:W-:-:S03]  /*d0f0*/  SEL R2, R2, RZ, P2 ;  /* 0x000000ff02027207 */ /* 0x004fc60001000000 */
[----:B------:R-:W1:Y:S02]  /*d100*/  SHFL.UP PT, R3, R14, 0x4, RZ ;  /* 0x048000000e037989 */ /* 0x000e6400000e00ff */
[----:B------:R-:W-:Y:S01]  /*d110*/  IMAD.X R17, R2, 0x1, R15, P3 ;  /* 0x0000000102117824 */ /* 0x000fe200018e060f */
[----:B------:R-:W-:-:S04]  /*d120*/  ISETP.GE.U32.AND P3, PT, R9, 0x4, PT ;  /* 0x000000040900780c */ /* 0x000fc80003f66070 */
        /* <DEDUP_REMOVED lines=17> */
[----:B--2---:R-:W-:-:S05]  /*d240*/  SEL R2, R2, RZ, P5 ;  /* 0x000000ff02027207 */ /* 0x004fca0002800000 */
[----:B------:R-:W-:Y:S01]  /*d250*/  IMAD.X R22, R2, 0x1, R17, P6 ;  /* 0x0000000102167824 */ /* 0x000fe200030e0611 */
[----:B------:R-:W-:-:S04]  /*d260*/  IADD3 R2, P6, R15, UR5, RZ ;  /* 0x000000050f027c10 */ /* 0x000fc8000ffde0ff */
[----:B------:R-:W-:Y:S02]  /*d270*/  IADD3.X R3, R22, UR4, RZ, P6, !PT ;  /* 0x0000000416037c10 */ /* 0x000fe4000b7fe4ff */
[----:B------:R-:W-:-:S04]  /*d280*/  ISETP.GT.U32.AND P6, PT, R2, UR10, PT ;  /* 0x0000000a02007c0c */ /* 0x000fc8000bfc4070 */
[----:B------:R-:W-:-:S13]  /*d290*/  ISETP.GT.U32.AND.EX P6, PT, R3, UR9, PT, P6 ;  /* 0x0000000903007c0c */ /* 0x000fda000bfc4160 */
[----:B------:R-:W-:-:S04]  /*d2a0*/  VOTE.ANY R14, PT, P6 ;  /* 0x00000000000e7806 */ /* 0x000fc800030e0100 */
[----:B------:R-:W-:-:S13]  /*d2b0*/  ISETP.NE.AND P6, PT, R14, RZ, PT ;  /* 0x000000ff0e00720c */ /* 0x000fda0003fc5270 */
[----:B------:R-:W-:Y:S05]  /*d2c0*/  @P6 BRA `(.L_x_234) ;  /* 0x0000000800746947 */ /* 0x000fea0003800000 */
[----:B------:R-:W-:Y:S01]  /*d2d0*/  IMAD.MOV.U32 R17, RZ, RZ, R2 ;  /* 0x000000ffff117224 */ /* 0x000fe200078e0002 */
[----:B------:R-:W-:Y:S01]  /*d2e0*/  ULDC UR24, c[0x0][0x910] ;  /* 0x0002440000187ab9 */ /* 0x000fe20000000800 */
[----:B------:R-:W-:Y:S01]  /*d2f0*/  IMAD.MOV.U32 R19, RZ, RZ, R3 ;  /* 0x000000ffff137224 */ /* 0x000fe200078e0003 */
[----:B------:R-:W-:Y:S01]  /*d300*/  ULDC UR25, c[0x0][0x8f4] ;  /* 0x00023d0000197ab9 */ /* 0x000fe20000000800 */
[----:B------:R-:W-:Y:S01]  /*d310*/  ULDC UR6, c[0x0][0x8dc] ;  /* 0x0002370000067ab9 */ /* 0x000fe20000000800 */
[----:B------:R-:W-:Y:S01]  /*d320*/  ULDC UR30, c[0x0][0x8d8] ;  /* 0x00023600001e7ab9 */ /* 0x000fe20000000800 */
[----:B------:R-:W-:Y:S01]  /*d330*/  ULDC UR31, c[0x0][0x8f0] ;  /* 0x00023c00001f7ab9 */ /* 0x000fe20000000800 */
[----:B------:R-:W-:Y:S01]  /*d340*/  ULDC.64 UR26, c[0x0][0x8d0] ;  /* 0x00023400001a7ab9 */ /* 0x000fe20000000a00 */
[----:B------:R-:W-:-:S05]  /*d350*/  ULDC.64 UR28, c[0x0][0x8e8] ;  /* 0x00023a00001c7ab9 */ /* 0x000fca0000000a00 */
.L_x_239:
[----:B------:R-:W-:Y:S01]  /*d360*/  MOV R12, R13 ;  /* 0x0000000d000c7202 */ /* 0x000fe20000000f00 */
[----:B------:R-:W-:Y:S02]  /*d370*/  VIADD R13, R13, 0x20 ;  /* 0x000000200d0d7836 */ /* 0x000fe40000000000 */
[----:B-----5:R-:W-:Y:S02]  /*d380*/  IMAD.MOV.U32 R14, RZ, RZ, R8 ;  /* 0x000000ffff0e7224 */ /* 0x020fe400078e0008 */
[----:B------:R-:W-:Y:S01]  /*d390*/  IMAD.MOV.U32 R15, RZ, RZ, R10 ;  /* 0x000000ffff0f7224 */ /* 0x000fe200078e000a */
[----:B------:R-:W-:-:S13]  /*d3a0*/  ISETP.GE.AND P6, PT, R13, UR24, PT ;  /* 0x000000180d007c0c */ /* 0x000fda000bfc6270 */
[----:B------:R-:W1:Y:S01]  /*d3b0*/  @!P6 LDC.64 R2, c[0x0][0x918] ;  /* 0x00024600ff02eb82 */ /* 0x000e620000000a00 */
[----:B------:R-:W2:Y:S01]  /*d3c0*/  SHFL.IDX PT, R19, R19, 0x1f, 0x1f ;  /* 0x03e01f0013137f89 */ /* 0x000ea200000e0000 */
[----:B------:R-:W-:-:S03]  /*d3d0*/  @!P6 VIADD R7, R12, 0x20 ;  /* 0x000000200c07e836 */ /* 0x000fc60000000000 */
[----:B------:R-:W3:Y:S01]  /*d3e0*/  SHFL.IDX PT, R17, R17, 0x1f, 0x1f ;  /* 0x03e01f0011117f89 */ /* 0x000ee200000e0000 */
[----:B------:R-:W-:Y:S01]  /*d3f0*/  BSSY B0, `(.L_x_235) ;  /* 0x0000063000007945 */ /* 0x000fe20003800000 */
[----:B-1----:R-:W-:-:S05]  /*d400*/  @!P6 IMAD.WIDE R2, R7, 0xc, R2 ;  /* 0x0000000c0702e825 */ /* 0x002fca00078e0202 */
[----:B------:R1:W5:Y:S04]  /*d410*/  @!P6 LDG.E R8, desc[UR58][R2.64] ;  /* 0x0000003a0208e981 */ /* 0x000368000c1e1900 */
[----:B------:R1:W5:Y:S01]  /*d420*/  @!P6 LDG.E R10, desc[UR58][R2.64+0x4] ;  /* 0x0000043a020ae981 */ /* 0x000362000c1e1900 */
[----:B------:R-:W-:Y:S01]  /*d430*/  ISETP.GE.AND P6, PT, R12, UR24, PT ;  /* 0x000000180c007c0c */ /* 0x000fe2000bfc6270 */
[----:B------:R-:W-:Y:S01]  /*d440*/  IMAD.MOV.U32 R6, RZ, RZ, 0x7fffffff ;  /* 0x7fffffffff067424 */ /* 0x000fe200078e00ff */
[----:B--2---:R-:W-:Y:S01]  /*d450*/  R2UR UR4, R19 ;  /* 0x00000000130472ca */ /* 0x004fe200000e0000 */
[----:B------:R-:W-:Y:S01]  /*d460*/  IMAD.MOV.U32 R7, RZ, RZ, RZ ;  /* 0x000000ffff077224 */ /* 0x000fe200078e00ff */
[----:B---3--:R-:W-:-:S09]  /*d470*/  R2UR UR5, R17 ;  /* 0x00000000110572ca */ /* 0x008fd200000e0000 */
[----:B-1----:R-:W-:Y:S06]  /*d480*/  @P6 BRA `(.L_x_236) ;  /* 0x0000000400646947 */ /* 0x002fec0003800000 */
[----:B------:R-:W-:-:S04]  /*d490*/  IADD3 R17, P6, R14, UR11, RZ ;  /* 0x0000000b0e117c10 */ /* 0x000fc8000ffde0ff */
[----:B------:R-:W-:Y:S02]  /*d4a0*/  LEA.HI.X.SX32 R22, R14, UR13, 0x1, P6 ;  /* 0x0000000d0e167c11 */ /* 0x000fe4000b0f0eff */
[----:B------:R-:W-:Y:S02]  /*d4b0*/  IABS R14, R20 ;  /* 0x00000014000e7213 */ /* 0x000fe40000000000 */
[C---:B------:R-:W-:Y:S02]  /*d4c0*/  IADD3 R19, P6, R15.reuse, UR12, RZ ;  /* 0x0000000c0f137c10 */ /* 0x040fe4000ffde0ff */
[----:B------:R-:W1:Y:S02]  /*d4d0*/  I2F.RP R2, R14 ;  /* 0x0000000e00027306 */ /* 0x000e640000209400 */
[----:B------:R-:W-:Y:S02]  /*d4e0*/  LEA.HI.X.SX32 R24, R15, UR14, 0x1, P6 ;  /* 0x0000000e0f187c11 */ /* 0x000fe4000b0f0eff */
[----:B------:R-:W-:-:S04]  /*d4f0*/  PLOP3.LUT P6, PT, PT, PT, UP0, 0x80, 0x0 ;  /* 0x000000000000781c */ /* 0x000fc80003fcf008 */
[----:B-1----:R-:W1:Y:S02]  /*d500*/  MUFU.RCP R2, R2 ;  /* 0x0000000200027308 */ /* 0x002e640000001000 */
[----:B-1----:R-:W-:-:S06]  /*d510*/  VIADD R15, R2, 0xffffffe ;  /* 0x0ffffffe020f7836 */ /* 0x002fcc0000000000 */
[----:B------:R-:W1:Y:S02]  /*d520*/  F2I.FTZ.U32.TRUNC.NTZ R15, R15 ;  /* 0x0000000f000f7305 */ /* 0x000e64000021f000 */
[----:B-1----:R-:W-:Y:S01]  /*d530*/  IMAD.MOV R18, RZ, RZ, -R15 ;  /* 0x000000ffff127224 */ /* 0x002fe200078e0a0f */
[----:B------:R-:W-:Y:S06]  /*d540*/  @!P6 BRA `(.L_x_237) ;  /* 0x00000000002ce947 */ /* 0x000fec0003800000 */
        /* <DEDUP_REMOVED lines=11> */
.L_x_237:
        /* <DEDUP_REMOVED lines=12> */
.L_x_238:
[----:B------:R-:W-:Y:S01]  /*d6c0*/  SHF.R.U64 R4, R19, UR31, R24 ;  /* 0x0000001f13047c19 */ /* 0x000fe20008001218 */
[----:B------:R-:W-:Y:S01]  /*d6d0*/  IMAD R5, R18, R14, RZ ;  /* 0x0000000e12057224 */ /* 0x000fe200078e02ff */
[----:B------:R-:W-:Y:S01]  /*d6e0*/  IABS R2, R20 ;  /* 0x0000001400027213 */ /* 0x000fe20000000000 */
[----:B------:R-:W-:Y:S01]  /*d6f0*/  IMAD.MOV.U32 R3, RZ, RZ, R15 ;  /* 0x000000ffff037224 */ /* 0x000fe200078e000f */
[----:B------:R-:W-:Y:S01]  /*d700*/  SHF.R.U64 R17, R17, UR30, R22 ;  /* 0x0000001e11117c19 */ /* 0x000fe20008001216 */
[----:B------:R-:W-:Y:S01]  /*d710*/  VIADD R4, R4, UR17 ;  /* 0x0000001104047c36 */ /* 0x000fe20008000000 */
[----:B------:R-:W-:Y:S01]  /*d720*/  IABS R19, R11 ;  /* 0x0000000b00137213 */ /* 0x000fe20000000000 */
[----:B------:R-:W-:Y:S02]  /*d730*/  IMAD.MOV R7, RZ, RZ, -R2 ;  /* 0x000000ffff077224 */ /* 0x000fe400078e0a02 */
[----:B------:R-:W-:Y:S01]  /*d740*/  IMAD.MOV.U32 R2, RZ, RZ, RZ ;  /* 0x000000ffff027224 */ /* 0x000fe200078e00ff */
[----:B------:R-:W-:Y:S01]  /*d750*/  IABS R6, R4 ;  /* 0x0000000400067213 */ /* 0x000fe20000000000 */
[----:B------:R-:W-:-:S02]  /*d760*/  VIADD R17, R17, UR16 ;  /* 0x0000001011117c36 */ /* 0x000fc40008000000 */
[----:B------:R-:W-:Y:S01]  /*d770*/  IMAD.HI.U32 R2, R15, R5, R2 ;  /* 0x000000050f027227 */ /* 0x000fe200078e0002 */
[----:B------:R-:W-:Y:S02]  /*d780*/  MOV R3, R7 ;  /* 0x0000000700037202 */ /* 0x000fe40000000f00 */
[----:B------:R-:W-:Y:S01]  /*d790*/  IABS R7, R11 ;  /* 0x0000000b00077213 */ /* 0x000fe20000000000 */
[----:B------:R-:W-:-:S03]  /*d7a0*/  IMAD.MOV.U32 R5, RZ, RZ, R6 ;  /* 0x000000ffff057224 */ /* 0x000fc600078e0006 */
[----:B------:R-:W1:Y:S01]  /*d7b0*/  I2F.RP R6, R7 ;  /* 0x0000000700067306 */ /* 0x000e620000209400 */
[----:B------:R-:W-:-:S04]  /*d7c0*/  IMAD.HI.U32 R2, R2, R5, RZ ;  /* 0x0000000502027227 */ /* 0x000fc800078e00ff */
        /* <DEDUP_REMOVED lines=10> */
[----:B------:R-:W-:-:S04]  /*d870*/  IMAD.HI.U32 R6, R3, R15, R2 ;  /* 0x0000000f03067227 */ /* 0x000fc800078e0002 */
[----:B------:R-:W-:Y:S02]  /*d880*/  IMAD.MOV.U32 R3, RZ, RZ, R18 ;  /* 0x000000ffff037224 */ /* 0x000fe400078e0012 */
        /* <DEDUP_REMOVED lines=11> */
[----:B------:R-:W-:Y:S02]  /*d940*/  @!P6 IADD3 R3, -R3, RZ, RZ ;  /* 0x000000ff0303e210 */ /* 0x000fe40007ffe1ff */
        /* <DEDUP_REMOVED lines=11> */
[----:B------:R-:W-:Y:S02]  /*da00*/  SHF.R.S32.HI R5, RZ, 0x1f, R4 ;  /* 0x0000001fff057819 */ /* 0x000fe40000011404 */
[----:B------:R-:W-:-:S07]  /*da10*/  SHF.R.S32.HI R7, RZ, 0x1f, R6 ;  /* 0x0000001fff077819 */ /* 0x000fce0000011406 */
.L_x_236:
[----:B------:R-:W-:Y:S05]  /*da20*/  BSYNC B0 ;  /* 0x0000000000007941 */ /* 0x000fea0003800000 */
.L_x_235:
        /* <DEDUP_REMOVED lines=30> */
[----:B------:R-:W-:-:S04]  /*dc10*/  IADD3 R17, P6, R2, UR5, RZ ;  /* 0x0000000502117c10 */ /* 0x000fc8000ffde0ff */
[----:B------:R-:W-:Y:S02]  /*dc20*/  IADD3.X R19, R3, UR4, RZ, P6, !PT ;  /* 0x0000000403137c10 */ /* 0x000fe4000b7fe4ff */
[----:B------:R-:W-:-:S04]  /*dc30*/  ISETP.GT.U32.AND P6, PT, R17, UR10, PT ;  /* 0x0000000a11007c0c */ /* 0x000fc8000bfc4070 */
[----:B------:R-:W-:-:S13]  /*dc40*/  ISETP.GT.U32.AND.EX P6, PT, R19, UR9, PT, P6 ;  /* 0x0000000913007c0c */ /* 0x000fda000bfc4160 */
[----:B------:R-:W-:-:S04]  /*dc50*/  VOTE.ANY R14, PT, P6 ;  /* 0x00000000000e7806 */ /* 0x000fc800030e0100 */
[----:B------:R-:W-:-:S13]  /*dc60*/  ISETP.NE.AND P6, PT, R14, RZ, PT ;  /* 0x000000ff0e00720c */ /* 0x000fda0003fc5270 */
[----:B------:R-:W-:Y:S05]  /*dc70*/  @!P6 BRA `(.L_x_239) ;  /* 0xfffffff400b8e947 */ /* 0x000fea000383ffff */
[----:B------:R-:W-:Y:S02]  /*dc80*/  IMAD.MOV.U32 R15, RZ, RZ, R2 ;  /* 0x000000ffff0f7224 */ /* 0x000fe400078e0002 */
[----:B------:R-:W-:-:S07]  /*dc90*/  IMAD.MOV.U32 R22, RZ, RZ, R3 ;  /* 0x000000ffff167224 */ /* 0x000fce00078e0003 */
.L_x_234:
[----:B------:R-:W1:Y:S08]  /*dca0*/  BREV R14, R14 ;  /* 0x0000000e000e7301 */ /* 0x000e700000000000 */
[----:B-1----:R-:W1:Y:S02]  /*dcb0*/  FLO.U32.SH R13, R14 ;  /* 0x0000000e000d7300 */ /* 0x002e6400000e0400 */
[----:B-1----:R-:W1:Y:S02]  /*dcc0*/  SHFL.IDX PT, R12, R12, R13, 0x1f ;  /* 0x00001f0d0c0c7589 */ /* 0x002e6400000e0000 */
[----:B-1----:R-:W-:-:S13]  /*dcd0*/  R2UR UR6, R12 ;  /* 0x000000000c0672ca */ /* 0x002fda00000e0000 */
[----:B------:R-:W-:-:S05]  /*dce0*/  VIADD R17, R9, UR6 ;  /* 0x0000000609117c36 */ /* 0x000fca0008000000 */
[----:B------:R-:W-:-:S13]  /*dcf0*/  ISETP.GE.AND P1, PT, R17, UR24, PT ;  /* 0x0000001811007c0c */ /* 0x000fda000bf26270 */
[----:B------:R-:W1:Y:S02]  /*dd00*/  @!P1 LDC.64 R2, c[0x0][0x918] ;  /* 0x00024600ff029b82 */ /* 0x000e640000000a00 */
[----:B-1----:R-:W-:-:S05]  /*dd10*/  @!P1 IMAD.WIDE R2, R17, 0xc, R2 ;  /* 0x0000000c11029825 */ /* 0x002fca00078e0202 */
[----:B-----5:R1:W5:Y:S04]  /*dd20*/  @!P1 LDG.E R8, desc[UR58][R2.64] ;  /* 0x0000003a02089981 */ /* 0x020368000c1e1900 */
[----:B------:R1:W5:Y:S01]  /*dd30*/  @!P1 LDG.E R10, desc[UR58][R2.64+0x4] ;  /* 0x0000043a020a9981 */ /* 0x000362000c1e1900 */
[----:B------:R-:W-:-:S03]  /*dd40*/  IADD3 R18, P1, P2, R15, UR5, -R6 ;  /* 0x000000050f127c10 */ /* 0x000fc6000fa3e806 */
[----:B------:R-:W-:Y:S01]  /*dd50*/  SHFL.IDX PT, R6, R6, R13, 0x1f ;  /* 0x00001f0d06067589 */ /* 0x000fe200000e0000 */
[----:B------:R-:W-:-:S03]  /*dd60*/  IADD3.X R22, R22, UR4, ~R7, P1, P2 ;  /* 0x0000000416167c10 */ /* 0x000fc60008fe4c07 */
[----:B------:R-:W2:Y:S04]  /*dd70*/  SHFL.IDX PT, R18, R18, R13, 0x1f ;  /* 0x00001f0d12127589 */ /* 0x000ea800000e0000 */
[----:B------:R-:W3:Y:S04]  /*dd80*/  SHFL.IDX PT, R22, R22, R13, 0x1f ;  /* 0x00001f0d16167589 */ /* 0x000ee800000e0000 */
[----:B------:R1:W4:Y:S04]  /*dd90*/  SHFL.IDX PT, R7, R7, R13, 0x1f ;  /* 0x00001f0d07077589 */ /* 0x00032800000e0000 */
[----:B------:R1:W1:Y:S04]  /*dda0*/  SHFL.IDX PT, R5, R5, R13, 0x1f ;  /* 0x00001f0d05057589 */ /* 0x00026800000e0000 */
[----:B------:R1:W1:Y:S01]  /*ddb0*/  SHFL.IDX PT, R4, R4, R13, 0x1f ;  /* 0x00001f0d04047589 */ /* 0x00026200000e0000 */
[----:B--2---:R-:W-:-:S02]  /*ddc0*/  R2UR UR5, R18 ;  /* 0x00000000120572ca */ /* 0x004fc400000e0000 */
[----:B---3--:R-:W-:-:S15]  /*ddd0*/  R2UR UR4, R22 ;  /* 0x00000000160472ca */ /* 0x008fde00000e0000 */
.L_x_229:
[----:B-1----:R-:W1:Y:S01]  /*dde0*/  LDC R2, c[0x0][0x910] ;  /* 0x00024400ff027b82 */ /* 0x002e620000000800 */
[----:B------:R-:W-:Y:S01]  /*ddf0*/  UMOV UR24, 0xffffffff ;  /* 0xffffffff00187882 */ /* 0x000fe20000000000 */
[----:B------:R-:W-:Y:S01]  /*de00*/  UMOV UR25, 0xffffffff ;  /* 0xffffffff00197882 */ /* 0x000fe20000000000 */
[----:B------:R-:W-:Y:S01]  /*de10*/  UMOV UR26, 0xffffffff ;  /* 0xffffffff001a7882 */ /* 0x000fe20000000000 */
[----:B------:R-:W-:Y:S02]  /*de20*/  MOV R15, RZ ;  /* 0x000000ff000f7202 */ /* 0x000fe40000000f00 */
[----:B-1----:R-:W-:-:S13]  /*de30*/  ISETP.LE.AND P1, PT, R2, UR6, PT ;  /* 0x0000000602007c0c */ /* 0x002fda000bf23270 */
[----:B------:R-:W-:Y:S05]  /*de40*/  @P1 BRA `(.L_x_228) ;  /* 0x0000000000f01947 */ /* 0x000fea0003800000 */
[C---:B------:R-:W-:Y:S01]  /*de50*/  R2UR UR24, R4.reuse ;  /* 0x00000000041872ca */ /* 0x040fe200000e0000 */
[----:B------:R-:W-:Y:S01]  /*de60*/  UIADD3 UR30, UP1, -UR5, UR10, URZ ;  /* 0x0000000a051e7290 */ /* 0x000fe2000ff3e13f */
[----:B------:R-:W-:Y:S01]  /*de70*/  R2UR UR25, R5 ;  /* 0x00000000051972ca */ /* 0x000fe200000e0000 */
[----:B------:R-:W-:Y:S01]  /*de80*/  ULDC UR26, c[0x0][0x8c0] ;  /* 0x00023000001a7ab9 */ /* 0x000fe20000000800 */
[----:B------:R-:W-:Y:S01]  /*de90*/  ULDC UR27, c[0x0][0x8b0] ;  /* 0x00022c00001b7ab9 */ /* 0x000fe20000000800 */
[----:B------:R-:W-:Y:S01]  /*dea0*/  ULDC UR28, c[0x0][0x904] ;  /* 0x00024100001c7ab9 */ /* 0x000fe20000000800 */
[----:B------:R-:W-:-:S03]  /*deb0*/  SHF.R.U64 R2, R4, UR27, R5 ;  /* 0x0000001b04027c19 */ /* 0x000fc60008001205 */
[----:B------:R-:W-:Y:S01]  /*dec0*/  UIADD3.X UR24, ~UR4, UR9, URZ, UP1, !UPT ;  /* 0x0000000904187290 */ /* 0x000fe20008ffe53f */
[----:B------:R-:W-:-:S03]  /*ded0*/  R2UR UR32, R2 ;  /* 0x00000000022072ca */ /* 0x000fc600000e0000 */
[----:B------:R-:W-:Y:S02]  /*dee0*/  USHF.R.U32.HI UR31, URZ, UR26, UR24 ;  /* 0x0000001a3f1f7299 */ /* 0x000fe40008011618 */
[----:B------:R-:W-:Y:S02]  /*def0*/  USHF.R.U32.HI UR35, URZ, UR27, UR25 ;  /* 0x0000001b3f237299 */ /* 0x000fe40008011619 */
[----:B------:R-:W-:Y:S02]  /*df00*/  USHF.R.U32.HI UR33, URZ, UR27, UR31 ;  /* 0x0000001b3f217299 */ /* 0x000fe4000801161f */
[----:B------:R-:W-:Y:S02]  /*df10*/  USHF.R.U64 UR30, UR30, UR26, UR24 ;  /* 0x0000001a1e1e7299 */ /* 0x000fe40008001218 */
[----:B------:R-:W-:Y:S02]  /*df20*/  USHF.R.U32.HI UR34, URZ, UR28, UR33 ;  /* 0x0000001c3f227299 */ /* 0x000fe40008011621 */
[----:B------:R-:W-:-:S02]  /*df30*/  USHF.R.U64 UR31, UR30, UR27, UR31 ;  /* 0x0000001b1e1f7299 */ /* 0x000fc4000800121f */
[----:B------:R-:W-:Y:S02]  /*df40*/  ULOP3.LUT UR24, UR34, UR35, URZ, 0xfc, !UPT ;  /* 0x0000002322187292 */ /* 0x000fe4000f8efc3f */
[----:B------:R-:W-:-:S04]  /*df50*/  USHF.R.U64 UR33, UR31, UR28, UR33 ;  /* 0x0000001c1f217299 */ /* 0x000fc80008001221 */
[----:B------:R-:W-:-:S13]  /*df60*/  ISETP.NE.U32.AND P1, PT, RZ, UR24, PT ;  /* 0x00000018ff007c0c */ /* 0x000fda000bf25070 */
[----:B------:R-:W-:Y:S05]  /*df70*/  @!P1 BRA `(.L_x_240) ;  /* 0x0000000000189947 */ /* 0x000fea0003800000 */
[----:B------:R-:W-:-:S07]  /*df80*/  MOV R12, 0xdfa0 ;  /* 0x0000dfa0000c7802 */ /* 0x000fce0000000f00 */
[----:B--2-45:R-:W-:Y:S05]  /*df90*/  CALL.REL.NOINC `(.L_x_241) ;  /* 0x0000001c00447944 */ /* 0x034fea0003c00000 */
[----:B------:R-:W-:-:S04]  /*dfa0*/  UIADD3 UR24, -UR25, URZ, URZ ;  /* 0x0000003f19187290 */ /* 0x000fc8000fffe13f */
[----:B------:R-:W-:-:S03]  /*dfb0*/  UIMAD UR32, UR32, UR24, UR33 ;  /* 0x00000018202072a4 */ /* 0x000fc6000f8e0221 */
[----:B------:R-:W-:Y:S01]  /*dfc0*/  UMOV UR24, UR25 ;  /* 0x0000001900187c82 */ /* 0x000fe20008000000 */
[----:B------:R-:W-:Y:S08]  /*dfd0*/  BRA `(.L_x_242) ;  /* 0x0000000000587947 */ /* 0x000ff00003800000 */
.L_x_240:
[----:B------:R-:W1:Y:S01]  /*dfe0*/  I2F.U32.RP R2, UR32 ;  /* 0x0000002000027d06 */ /* 0x000e620008209000 */
[----:B------:R-:W-:Y:S01]  /*dff0*/  UMOV UR24, URZ ;  /* 0x0000003f00187c82 */ /* 0x000fe20008000000 */
[----:B------:R-:W-:-:S06]  /*e000*/  UISETP.NE.U32.AND UP4, UPT, UR32, URZ, UPT ;  /* 0x0000003f2000728c */ /* 0x000fcc000bf85070 */
[----:B-1----:R-:W1:Y:S02]  /*e010*/  MUFU.RCP R2, R2 ;  /* 0x0000000200027308 */ /* 0x002e640000001000 */
[----:B-1----:R-:W-:-:S06]  /*e020*/  VIADD R3, R2, 0xffffffe ;  /* 0x0ffffffe02037836 */ /* 0x002fcc0000000000 */
[----:B------:R-:W1:Y:S02]  /*e030*/  F2I.FTZ.U32.TRUNC.NTZ R3, R3 ;  /* 0x0000000300037305 */ /* 0x000e64000021f000 */
[----:B-1----:R-:W-:-:S13]  /*e040*/  R2UR UR25, R3 ;  /* 0x00000000031972ca */ /* 0x002fda00000e0000 */
[----:B------:R-:W-:-:S04]  /*e050*/  UIADD3 UR26, URZ, -UR25, URZ ;  /* 0x800000193f1a7290 */ /* 0x000fc8000fffe03f */
[----:B------:R-:W-:-:S04]  /*e060*/  UIMAD UR26, UR26, UR32, URZ ;  /* 0x000000201a1a72a4 */ /* 0x000fc8000f8e023f */
[----:B------:R-:W-:-:S04]  /*e070*/  UIMAD.WIDE.U32 UR24, UR25, UR26, UR24 ;  /* 0x0000001a191872a5 */ /* 0x000fc8000f8e0018 */
[----:B------:R-:W-:-:S04]  /*e080*/  UIMAD.WIDE.U32 UR24, UR25, UR33, URZ ;  /* 0x00000021191872a5 */ /* 0x000fc8000f8e003f */
[----:B------:R-:W-:-:S04]  /*e090*/  UIADD3 UR24, -UR25, URZ, URZ ;  /* 0x0000003f19187290 */ /* 0x000fc8000fffe13f */
[----:B------:R-:W-:-:S04]  /*e0a0*/  UIMAD UR24, UR32, UR24, UR33 ;  /* 0x00000018201872a4 */ /* 0x000fc8000f8e0221 */
[----:B------:R-:W-:-:S11]  /*e0b0*/  UISETP.GE.U32.AND UP1, UPT, UR24, UR32, UPT ;  /* 0x000000201800728c */ /* 0x000fd6000bf26070 */
[----:B------:R-:W-:Y:S02]  /*e0c0*/  @UP1 UIADD3 UR24, UR24, -UR32, URZ ;  /* 0x8000002018181290 */ /* 0x000fe4000fffe03f */
[----:B------:R-:W-:Y:S02]  /*e0d0*/  @UP1 UIADD3 UR25, UR25, 0x1, URZ ;  /* 0x0000000119191890 */ /* 0x000fe4000fffe03f */
[----:B------:R-:W-:-:S11]  /*e0e0*/  UISETP.GE.U32.AND UP2, UPT, UR24, UR32, UPT ;  /* 0x000000201800728c */ /* 0x000fd6000bf46070 */
[----:B------:R-:W-:Y:S02]  /*e0f0*/  @UP2 UIADD3 UR25, UR25, 0x1, URZ ;  /* 0x0000000119192890 */ /* 0x000fe4000fffe03f */
[----:B------:R-:W-:-:S04]  /*e100*/  @!UP4 ULOP3.LUT UR25, URZ, UR32, URZ, 0x33, !UPT ;  /* 0x000000203f19c292 */ /* 0x000fc8000f8e333f */
[----:B------:R-:W-:-:S04]  /*e110*/  UIADD3 UR24, -UR25, URZ, URZ ;  /* 0x0000003f19187290 */ /* 0x000fc8000fffe13f */
[----:B------:R-:W-:-:S03]  /*e120*/  UIMAD UR32, UR32, UR24, UR33 ;  /* 0x00000018202072a4 */ /* 0x000fc6000f8e0221 */
[----:B------:R-:W-:-:S09]  /*e130*/  UMOV UR24, UR25 ;  /* 0x0000001900187c82 */ /* 0x000fd20008000000 */
.L_x_242:
[----:B------:R-:W-:Y:S01]  /*e140*/  ULOP3.LUT UR31, UR31, UR20, URZ, 0xc0, !UPT ;  /* 0x000000141f1f7292 */ /* 0x000fe2000f8ec03f */
[----:B------:R-:W-:Y:S01]  /*e150*/  IMAD.MOV.U32 R15, RZ, RZ, 0x1 ;  /* 0x00000001ff0f7424 */ /* 0x000fe200078e00ff */
[----:B------:R-:W-:Y:S02]  /*e160*/  ULOP3.LUT UR30, UR30, UR18, URZ, 0xc0, !UPT ;  /* 0x000000121e1e7292 */ /* 0x000fe4000f8ec03f */
[----:B------:R-:W-:Y:S01]  /*e170*/  UIMAD UR24, UR19, UR24, UR31 ;  /* 0x00000018131872a4 */ /* 0x000fe2000f8e021f */
[----:B------:R-:W-:Y:S01]  /*e180*/  ULDC UR26, c[0x0][0x8a8] ;  /* 0x00022a00001a7ab9 */ /* 0x000fe20000000800 */
[----:B------:R-:W-:Y:S01]  /*e190*/  ULDC UR25, c[0x0][0x8b8] ;  /* 0x00022e0000197ab9 */ /* 0x000fe20000000800 */
[----:B------:R-:W-:Y:S02]  /*e1a0*/  UIMAD UR30, UR32, UR26, UR30 ;  /* 0x0000001a201e72a4 */ /* 0x000fe4000f8e021e */
[----:B------:R-:W-:Y:S01]  /*e1b0*/  UIMAD UR25, UR24, UR25, UR40 ;  /* 0x00000019181972a4 */ /* 0x000fe2000f8e0228 */
[----:B------:R-:W-:Y:S01]  /*e1c0*/  @UP3 UMOV UR26, UR6 ;  /* 0x00000006001a3c82 */ /* 0x000fe20008000000 */
[----:B------:R-:W-:-:S03]  /*e1d0*/  @!UP3 UMOV UR26, UR6 ;  /* 0x00000006001abc82 */ /* 0x000fc60008000000 */
[----:B------:R-:W-:Y:S02]  /*e1e0*/  @UP3 UMOV UR24, UR30 ;  /* 0x0000001e00183c82 */ /* 0x000fe40008000000 */
[----:B------:R-:W-:Y:S01]  /*e1f0*/  @!UP3 UMOV UR24, UR25 ;  /* 0x000000190018bc82 */ /* 0x000fe20008000000 */
[----:B------:R-:W-:-:S05]  /*e200*/  @!UP3 UMOV UR25, UR30 ;  /* 0x0000001e0019bc82 */ /* 0x000fca0008000000 */
.L_x_228:
[----:B------:R-:W-:-:S06]  /*e210*/  UISETP.NE.AND UP1, UPT, UR15, 0x3, UPT ;  /* 0x000000030f00788c */ /* 0x000fcc000bf25270 */
[----:B------:R-:W-:-:S13]  /*e220*/  PLOP3.LUT P1, PT, PT, PT, UP1, 0x80, 0x0 ;  /* 0x000000000000781c */ /* 0x000fda0003f2f018 */
[----:B------:R-:W-:Y:S05]  /*e230*/  @!P1 BRA `(.L_x_243) ;  /* 0x0000000000049947 */ /* 0x000fea0003800000 */
[----:B--2---:R-:W-:Y:S01]  /*e240*/  BPT.TRAP 0x1 ;  /* 0x000000040000795c */ /* 0x004fe20000300000 */
.L_x_243:
[----:B------:R-:W1:Y:S01]  /*e250*/  S2R R2, SR_CgaCtaId ;  /* 0x0000000000027919 */ /* 0x000e620000008800 */
[----:B------:R-:W-:-:S04]  /*e260*/  MOV R3, 0x400 ;  /* 0x0000040000037802 */ /* 0x000fc80000000f00 */
[----:B-1----:R-:W-:Y:S02]  /*e270*/  LEA R3, R2, R3, 0x18 ;  /* 0x0000000302037211 */ /* 0x002fe400078ec0ff */
[----:B------:R-:W-:-:S03]  /*e280*/  SHF.L.U32 R2, R0, 0x1f, RZ ;  /* 0x0000001f00027819 */ /* 0x000fc600000006ff */
[----:B------:R-:W-:-:S04]  /*e290*/  IMAD R17, R16, 0x8, R3 ;  /* 0x0000000810117824 */ /* 0x000fc800078e0203 */
[----:B------:R-:W1:Y:S02]  /*e2a0*/  SYNCS.PHASECHK.TRANS64.TRYWAIT P2, [R17+URZ+0x38440], R2 ;  /* 0x03844002110075a7 */ /* 0x000e64000804017f */
[----:B-1----:R-:W-:Y:S05]  /*e2b0*/  @!P2 BRA `(.L_x_244) ;  /* 0x0000001000e0a947 */ /* 0x002fea0003800000 */
.L_x_305:
[----:B------:R-:W-:Y:S01]  /*e2c0*/  ELECT P2, URZ, PT ;  /* 0x00000000003f782f */ /* 0x000fe20003840000 */
[----:B------:R-:W-:-:S12]  /*e2d0*/  BSSY B0, `(.L_x_245) ;  /* 0x0000010000007945 */ /* 0x000fd80003800000 */
[----:B------:R-:W-:Y:S05]  /*e2e0*/  @!P2 BRA `(.L_x_246) ;  /* 0x000000000038a947 */ /* 0x000fea0003800000 */
[----:B-1----:R-:W-:Y:S02]  /*e2f0*/  IMAD R2, R16, 0x10, R3 ;  /* 0x0000001010027824 */ /* 0x002fe400078e0203 */
[----:B------:R-:W-:Y:S02]  /*e300*/  IMAD.U32 R14, RZ, RZ, UR26 ;  /* 0x0000001aff0e7e24 */ /* 0x000fe4000f8e00ff */
[----:B------:R-:W-:Y:S02]  /*e310*/  IMAD.U32 R13, RZ, RZ, UR25 ;  /* 0x00000019ff0d7e24 */ /* 0x000fe4000f8e00ff */
[----:B------:R-:W-:-:S05]  /*e320*/  IMAD.U32 R12, RZ, RZ, UR24 ;  /* 0x00000018ff0c7e24 */ /* 0x000fca000f8e00ff */
[----:B------:R1:W-:Y:S01]  /*e330*/  STS.128 [R2+0x384f0], R12 ;  /* 0x0384f00c02007388 */ /* 0x0003e20000000c00 */
[----:B------:R-:W-:Y:S01]  /*e340*/  @!PT LDS RZ, [RZ] ;  /* 0x00000000fffff984 */ /* 0x000fe20000000800 */
[----:B------:R-:W-:Y:S01]  /*e350*/  @!PT LDS RZ, [RZ] ;  /* 0x00000000fffff984 */ /* 0x000fe20000000800 */
[----:B------:R-:W-:Y:S01]  /*e360*/  @!PT LDS RZ, [RZ] ;  /* 0x00000000fffff984 */ /* 0x000fe20000000800 */
[----:B------:R-:W-:Y:S01]  /*e370*/  @!PT LDS RZ, [RZ] ;  /* 0x00000000fffff984 */ /* 0x000fe20000000800 */
[----:B------:R3:W-:Y:S06]  /*e380*/  MEMBAR.ALL.CTA ;  /* 0x0000000000007992 */ /* 0x0007ec0000008000 */
[----:B---3--:R-:W3:Y:S01]  /*e390*/  FENCE.VIEW.ASYNC.S ;  /* 0x00000000000073c6 */ /* 0x008ee20000000000 */
[----:B------:R-:W-:Y:S05]  /*e3a0*/  @!P1 BRA `(.L_x_247) ;  /* 0x0000000000049947 */ /* 0x000fea0003800000 */
[----:B--2---:R-:W-:Y:S01]  /*e3b0*/  BPT.TRAP 0x1 ;  /* 0x000000040000795c */ /* 0x004fe20000300000 */
.L_x_247:
[----:B---3--:R3:W-:Y:S02]  /*e3c0*/  SYNCS.ARRIVE.TRANS64.A1T0 RZ, [R17+URZ+0x38400], RZ ;  /* 0x038400ff11ff79a7 */ /* 0x0087e4000810003f */
.L_x_246:
[----:B--2---:R-:W-:Y:S05]  /*e3d0*/  BSYNC B0 ;  /* 0x0000000000007941 */ /* 0x004fea0003800000 */
.L_x_245:
[----:B------:R-:W-:Y:S01]  /*e3e0*/  ISETP.NE.AND P3, PT, R15, RZ, PT ;  /* 0x000000ff0f00720c */ /* 0x000fe20003f65270 */
[----:B------:R-:W-:-:S05]  /*e3f0*/  VIADD R16, R16, 0x1 ;  /* 0x0000000110107836 */ /* 0x000fca0000000000 */
[----:B------:R-:W-:-:S04]  /*e400*/  ISETP.NE.AND P2, PT, R16, 0x8, PT ;  /* 0x000000081000780c */ /* 0x000fc80003f45270 */
[----:B-1----:R-:W-:Y:S02]  /*e410*/  SEL R13, RZ, 0x1, P2 ;  /* 0x00000001ff0d7807 */ /* 0x002fe40001000000 */
[----:B------:R-:W-:Y:S02]  /*e420*/  SEL R16, R16, RZ, P2 ;  /* 0x000000ff10107207 */ /* 0x000fe40001000000 */
[----:B------:R-:W-:Y:S01]  /*e430*/  LOP3.LUT R0, R0, R13, RZ, 0x3c, !PT ;  /* 0x0000000d00007212 */ /* 0x000fe200078e3cff */
[----:B------:R-:W-:Y:S06]  /*e440*/  @P3 BRA `(.L_x_248) ;  /* 0xffffffe400003947 */ /* 0x000fec000383ffff */
[----:B------:R-:W-:Y:S05]  /*e450*/  @!P1 BRA `(.L_x_249) ;  /* 0x0000000000049947 */ /* 0x000fea0003800000 */
[----:B------:R-:W-:Y:S01]  /*e460*/  BPT.TRAP 0x1 ;  /* 0x000000040000795c */ /* 0x000fe20000300000 */
.L_x_249:
[----:B------:R-:W-:Y:S01]  /*e470*/  IMAD R5, R16, 0x8, R3 ;  /* 0x0000000810057824 */ /* 0x000fe200078e0203 */
[----:B------:R-:W-:-:S04]  /*e480*/  SHF.L.U32 R2, R0, 0x1f, RZ ;  /* 0x0000001f00027819 */ /* 0x000fc800000006ff */
[----:B------:R-:W1:Y:S02]  /*e490*/  SYNCS.PHASECHK.TRANS64.TRYWAIT P0, [R5+URZ+0x38440], R2 ;  /* 0x03844002050075a7 */ /* 0x000e64000800017f */
[----:B-1----:R-:W-:Y:S05]  /*e4a0*/  @!P0 BRA `(.L_x_250) ;  /* 0x0000001000788947 */ /* 0x002fea0003800000 */
.L_x_306:
[----:B------:R-:W-:Y:S05]  /*e4b0*/  @!P1 BRA `(.L_x_251) ;  /* 0x0000000000049947 */ /* 0x000fea0003800000 */
[----:B------:R-:W-:Y:S01]  /*e4c0*/  BPT.TRAP 0x1 ;  /* 0x000000040000795c */ /* 0x000fe20000300000 */
.L_x_251:
[----:B------:R-:W-:-:S05]  /*e4d0*/  VIADD R16, R16, 0x1 ;  /* 0x0000000110107836 */ /* 0x000fca0000000000 */
[----:B------:R-:W-:-:S04]  /*e4e0*/  ISETP.NE.AND P0, PT, R16, 0x8, PT ;  /* 0x000000081000780c */ /* 0x000fc80003f05270 */
[----:B-1----:R-:W-:Y:S02]  /*e4f0*/  SEL R5, RZ, 0x1, P0 ;  /* 0x00000001ff057807 */ /* 0x002fe40000000000 */
[----:B------:R-:W-:Y:S02]  /*e500*/  SEL R16, R16, RZ, P0 ;  /* 0x000000ff10107207 */ /* 0x000fe40000000000 */
[----:B------:R-:W-:-:S03]  /*e510*/  LOP3.LUT R5, R0, R5, RZ, 0x3c, !PT ;  /* 0x0000000500057212 */ /* 0x000fc600078e3cff */
[----:B----4-:R-:W-:Y:S01]  /*e520*/  IMAD R7, R16, 0x8, R3 ;  /* 0x0000000810077824 */ /* 0x010fe200078e0203 */
[----:B------:R-:W-:-:S04]  /*e530*/  SHF.L.U32 R0, R5, 0x1f, RZ ;  /* 0x0000001f05007819 */ /* 0x000fc800000006ff */
[----:B------:R-:W1:Y:S02]  /*e540*/  SYNCS.PHASECHK.TRANS64.TRYWAIT P0, [R7+URZ+0x38440], R0 ;  /* 0x03844000070075a7 */ /* 0x000e64000800017f */
[----:B-1----:R-:W-:Y:S05]  /*e550*/  @!P0 BRA `(.L_x_252) ;  /* 0x0000001000608947 */ /* 0x002fea0003800000 */
.L_x_307:
[----:B------:R-:W-:Y:S05]  /*e560*/  @!P1 BRA `(.L_x_253) ;  /* 0x0000000000049947 */ /* 0x000fea0003800000 */
[----:B------:R-:W-:Y:S01]  /*e570*/  BPT.TRAP 0x1 ;  /* 0x000000040000795c */ /* 0x000fe20000300000 */
.L_x_253:
[----:B-1----:R-:W-:-:S04]  /*e580*/  IADD3 R0, R16, 0x1, RZ ;  /* 0x0000000110007810 */ /* 0x002fc80007ffe0ff */
[----:B------:R-:W-:-:S04]  /*e590*/  ISETP.NE.AND P0, PT, R0, 0x8, PT ;  /* 0x000000080000780c */ /* 0x000fc80003f05270 */
[----:B------:R-:W-:Y:S02]  /*e5a0*/  SEL R2, RZ, 0x1, P0 ;  /* 0x00000001ff027807 */ /* 0x000fe40000000000 */
[----:B------:R-:W-:Y:S02]  /*e5b0*/  SEL R4, R0, RZ, P0 ;  /* 0x000000ff00047207 */ /* 0x000fe40000000000 */
[----:B------:R-:W-:-:S03]  /*e5c0*/  LOP3.LUT R5, R5, R2, RZ, 0x3c, !PT ;  /* 0x0000000205057212 */ /* 0x000fc600078e3cff */
[----:B------:R-:W-:Y:S01]  /*e5d0*/  IMAD R7, R4, 0x8, R3 ;  /* 0x0000000804077824 */ /* 0x000fe200078e0203 */
[----:B------:R-:W-:-:S04]  /*e5e0*/  SHF.L.U32 R0, R5, 0x1f, RZ ;  /* 0x0000001f05007819 */ /* 0x000fc800000006ff */
[----:B------:R-:W1:Y:S02]  /*e5f0*/  SYNCS.PHASECHK.TRANS64.TRYWAIT P0, [R7+URZ+0x38440], R0 ;  /* 0x03844000070075a7 */ /* 0x000e64000800017f */
[----:B-1----:R-:W-:Y:S05]  /*e600*/  @!P0 BRA `(.L_x_254) ;  /* 0x0000001000488947 */ /* 0x002fea0003800000 */
.L_x_308:
[----:B------:R-:W-:Y:S05]  /*e610*/  @!P1 BRA `(.L_x_255) ;  /* 0x0000000000049947 */ /* 0x000fea0003800000 */
[----:B------:R-:W-:Y:S01]  /*e620*/  BPT.TRAP 0x1 ;  /* 0x000000040000795c */ /* 0x000fe20000300000 */
.L_x_255:
[----:B-1----:R-:W-:-:S05]  /*e630*/  VIADD R0, R4, 0x1 ;  /* 0x0000000104007836 */ /* 0x002fca0000000000 */
        /* <DEDUP_REMOVED lines=8> */
.L_x_309:
[----:B------:R-:W-:Y:S05]  /*e6c0*/  @!P1 BRA `(.L_x_257) ;  /* 0x0000000000049947 */ /* 0x000fea0003800000 */
[----:B------:R-:W-:Y:S01]  /*e6d0*/  BPT.TRAP 0x1 ;  /* 0x000000040000795c */ /* 0x000fe20000300000 */
.L_x_257:
        /* <DEDUP_REMOVED lines=9> */
.L_x_310:
[----:B------:R-:W-:Y:S05]  /*e770*/  @!P1 BRA `(.L_x_259) ;  /* 0x0000000000049947 */ /* 0x000fea0003800000 */
[----:B------:R-:W-:Y:S01]  /*e780*/  BPT.TRAP 0x1 ;  /* 0x000000040000795c */ /* 0x000fe20000300000 */
.L_x_259:
        /* <DEDUP_REMOVED lines=9> */
.L_x_311:
[----:B------:R-:W-:Y:S05]  /*e820*/  @!P1 BRA `(.L_x_261) ;  /* 0x0000000000049947 */ /* 0x000fea0003800000 */
[----:B------:R-:W-:Y:S01]  /*e830*/  BPT.TRAP 0x1 ;  /* 0x000000040000795c */ /* 0x000fe20000300000 */
.L_x_261:
        /* <DEDUP_REMOVED lines=9> */
.L_x_312:
[----:B------:R-:W-:Y:S05]  /*e8d0*/  @!P1 BRA `(.L_x_263) ;  /* 0x0000000000049947 */ /* 0x000fea0003800000 */
[----:B------:R-:W-:Y:S01]  /*e8e0*/  BPT.TRAP 0x1 ;  /* 0x000000040000795c */ /* 0x000fe20000300000 */
.L_x_263:
[----:B-1----:R-:W-:-:S05]  /*e8f0*/  VIADD R0, R4, 0x1 ;  /* 0x0000000104007836 */ /* 0x002fca0000000000 */
[----:B------:R-:W-:-:S04]  /*e900*/  ISETP.NE.AND P0, PT, R0, 0x8, PT ;  /* 0x000000080000780c */ /* 0x000fc80003f05270 */
[----:B------:R-:W-:Y:S02]  /*e910*/  SEL R2, RZ, 0x1, P0 ;  /* 0x00000001ff027807 */ /* 0x000fe40000000000 */
[----:B------:R-:W-:Y:S02]  /*e920*/  SEL R0, R0, RZ, P0 ;  /* 0x000000ff00007207 */ /* 0x000fe40000000000 */
[----:B------:R-:W-:-:S03]  /*e930*/  LOP3.LUT R2, R5, R2, RZ, 0x3c, !PT ;  /* 0x0000000205027212 */ /* 0x000fc600078e3cff */
[----:B------:R-:W-:Y:S01]  /*e940*/  IMAD R3, R0, 0x8, R3 ;  /* 0x0000000800037824 */ /* 0x000fe200078e0203 */
[----:B------:R-:W-:-:S07]  /*e950*/  SHF.L.U32 R0, R2, 0x1f, RZ ;  /* 0x0000001f02007819 */ /* 0x000fce00000006ff */
.L_x_264:
[----:B-1----:R1:W2:Y:S02]  /*e960*/  SYNCS.PHASECHK.TRANS64.TRYWAIT P0, [R3+URZ+0x38440], R0 ;  /* 0x03844000030075a7 */ /* 0x0022a4000800017f */
[----:B--2---:R-:W-:Y:S05]  /*e970*/  @!P0 NANOSLEEP.SYNCS 0x989680 ;  /* 0x009896800000895d */ /* 0x004fea0003900000 */
[----:B------:R-:W2:Y:S02]  /*e980*/  @!P0 SYNCS.PHASECHK.TRANS64 P0, [R3+URZ+0x38440], R0 ;  /* 0x03844000030085a7 */ /* 0x000ea4000800007f */
[----:B--2---:R-:W-:Y:S05]  /*e990*/  @P0 EXIT ;  /* 0x000000000000094d */ /* 0x004fea0003800000 */
[----:B------:R-:W-:Y:S05]  /*e9a0*/  BRA `(.L_x_264) ;  /* 0xfffffffc00ec7947 */ /* 0x000fea000383ffff */
.L_x_37:
[----:B--2---:R-:W-:-:S04]  /*e9b0*/  MOV R3, UR4 ;  /* 0x0000000400037c02 */ /* 0x004fc80008000f00 */
[----:B------:R2:W3:Y:S03]  /*e9c0*/  SYNCS.PHASECHK.TRANS64.TRYWAIT P0, [R3+URZ+0x38480], R2 ;  /* 0x03848002030075a7 */ /* 0x0004e6000800017f */
[----:B---3--:R-:W-:Y:S05]  /*e9d0*/  @!P0 NANOSLEEP.SYNCS 0x989680 ;  /* 0x009896800000895d */ /* 0x008fea0003900000 */
[----:B------:R-:W3:Y:S02]  /*e9e0*/  @!P0 SYNCS.PHASECHK.TRANS64 P0, [R3+URZ+0x38480], R2 ;  /* 0x03848002030085a7 */ /* 0x000ee4000800007f */
[----:B---3--:R-:W-:Y:S05]  /*e9f0*/  @!P0 BRA `(.L_x_37) ;  /* 0xfffffffc00ec8947 */ /* 0x008fea000383ffff */
[----:B------:R-:W-:Y:S05]  /*ea00*/  BRA `(.L_x_36) ;  /* 0xffffff5400687947 */ /* 0x000fea000383ffff */
.L_x_42:
[----:B--2---:R-:W-:-:S04]  /*ea10*/  IMAD.U32 R8, RZ, RZ, UR4 ;  /* 0x00000004ff087e24 */ /* 0x004fc8000f8e00ff */
[----:B------:R2:W3:Y:S03]  /*ea20*/  SYNCS.PHASECHK.TRANS64.TRYWAIT P0, [R8+URZ+0x38480], R5 ;  /* 0x03848005080075a7 */ /* 0x0004e6000800017f */
[----:B---3--:R-:W-:Y:S05]  /*ea30*/  @!P0 NANOSLEEP.SYNCS 0x989680 ;  /* 0x009896800000895d */ /* 0x008fea0003900000 */
[----:B------:R-:W3:Y:S02]  /*ea40*/  @!P0 SYNCS.PHASECHK.TRANS64 P0, [R8+URZ+0x38480], R5 ;  /* 0x03848005080085a7 */ /* 0x000ee4000800007f */
[----:B---3--:R-:W-:Y:S05]  /*ea50*/  @!P0 BRA `(.L_x_42) ;  /* 0xfffffffc00ec8947 */ /* 0x008fea000383ffff */
[----:B------:R-:W-:Y:S05]  /*ea60*/  BRA `(.L_x_41) ;  /* 0xffffff5800d87947 */ /* 0x000fea000383ffff */
.L_x_59:
[----:B------:R-:W-:-:S07]  /*ea70*/  IMAD.MOV.U32 R15, RZ, RZ, -0x1 ;  /* 0xffffffffff0f7424 */ /* 0x000fce00078e00ff */
[----:B-12--5:R-:W-:Y:S05]  /*ea80*/  WARPSYNC.COLLECTIVE R15, `(.L_x_265) ;  /* 0x000000000f0c7348 */ /* 0x026fea0003c00000 */
[----:B------:R-:W-:Y:S02]  /*ea90*/  ELECT P6, UR62, PT ;  /* 0x00000000003e782f */ /* 0x000fe400038c0000 */
[----:B------:R-:W-:Y:S01]  /*eaa0*/  MOV R14, UR62 ;  /* 0x0000003e000e7c02 */ /* 0x000fe20008000f00 */
[----:B-12--5:R-:W-:Y:S10]  /*eab0*/  ENDCOLLECTIVE ;  /* 0x000000000000791b */ /* 0x026ff40003800000 */
.L_x_265:
[----:B------:R-:W-:Y:S05]  /*eac0*/  BRA `(.L_x_266) ;  /* 0xffffff6400f07947 */ /* 0x000fea000383ffff */
.L_x_61:
[----:B-1----:R-:W-:-:S04]  /*ead0*/  IMAD.U32 R6, RZ, RZ, UR47 ;  /* 0x0000002fff067e24 */ /* 0x002fc8000f8e00ff */
[----:B------:R1:W2:Y:S03]  /*eae0*/  SYNCS.PHASECHK.TRANS64.TRYWAIT P2, [R6+URZ+0x384a0], R3 ;  /* 0x0384a003060075a7 */ /* 0x0002a6000804017f */
[----:B--2---:R-:W-:Y:S05]  /*eaf0*/  @!P2 NANOSLEEP.SYNCS 0x989680 ;  /* 0x009896800000a95d */ /* 0x004fea0003900000 */
[----:B------:R-:W2:Y:S02]  /*eb00*/  @!P2 SYNCS.PHASECHK.TRANS64 P2, [R6+URZ+0x384a0], R3 ;  /* 0x0384a0030600a5a7 */ /* 0x000ea4000804007f */
[----:B--2---:R-:W-:Y:S05]  /*eb10*/  @!P2 BRA `(.L_x_61) ;  /* 0xfffffffc00eca947 */ /* 0x004fea000383ffff */
[----:B------:R-:W-:Y:S05]  /*eb20*/  BRA `(.L_x_267) ;  /* 0xffffff6800087947 */ /* 0x000fea000383ffff */
.L_x_69:
[----:B-1----:R-:W-:-:S04]  /*eb30*/  IMAD.U32 R12, RZ, RZ, UR47 ;  /* 0x0000002fff0c7e24 */ /* 0x002fc8000f8e00ff */
[----:B------:R1:W2:Y:S03]  /*eb40*/  SYNCS.PHASECHK.TRANS64.TRYWAIT P3, [R12+URZ+0x384a8], R3 ;  /* 0x0384a8030c0075a7 */ /* 0x0002a6000806017f */
[----:B--2---:R-:W-:Y:S05]  /*eb50*/  @!P3 NANOSLEEP.SYNCS 0x989680 ;  /* 0x009896800000b95d */ /* 0x004fea0003900000 */
[----:B------:R-:W2:Y:S02]  /*eb60*/  @!P3 SYNCS.PHASECHK.TRANS64 P3, [R12+URZ+0x384a8], R3 ;  /* 0x0384a8030c00b5a7 */ /* 0x000ea4000806007f */
[----:B--2---:R-:W-:Y:S05]  /*eb70*/  @!P3 BRA `(.L_x_69) ;  /* 0xfffffffc00ecb947 */ /* 0x004fea000383ffff */
[----:B------:R-:W-:Y:S05]  /*eb80*/  BRA `(.L_x_268) ;  /* 0xffffff6c00987947 */ /* 0x000fea000383ffff */
.L_x_74:
[----:B-1----:R-:W-:-:S04]  /*eb90*/  IMAD.U32 R12, RZ, RZ, UR47 ;  /* 0x0000002fff0c7e24 */ /* 0x002fc8000f8e00ff */
[----:B------:R1:W2:Y:S03]  /*eba0*/  SYNCS.PHASECHK.TRANS64.TRYWAIT P3, [R12+URZ+0x384b0], R3 ;  /* 0x0384b0030c0075a7 */ /* 0x0002a6000806017f */
[----:B--2---:R-:W-:Y:S05]  /*ebb0*/  @!P3 NANOSLEEP.SYNCS 0x989680 ;  /* 0x009896800000b95d */ /* 0x004fea0003900000 */
[----:B------:R-:W2:Y:S02]  /*ebc0*/  @!P3 SYNCS.PHASECHK.TRANS64 P3, [R12+URZ+0x384b0], R3 ;  /* 0x0384b0030c00b5a7 */ /* 0x000ea4000806007f */
[----:B--2---:R-:W-:Y:S05]  /*ebd0*/  @!P3 BRA `(.L_x_74) ;  /* 0xfffffffc00ecb947 */ /* 0x004fea000383ffff */
[----:B------:R-:W-:Y:S05]  /*ebe0*/  BRA `(.L_x_269) ;  /* 0xffffff7000f47947 */ /* 0x000fea000383ffff */
.L_x_79:
[----:B-1----:R-:W-:-:S04]  /*ebf0*/  IMAD.U32 R12, RZ, RZ, UR47 ;  /* 0x0000002fff0c7e24 */ /* 0x002fc8000f8e00ff */
[----:B------:R1:W2:Y:S03]  /*ec00*/  SYNCS.PHASECHK.TRANS64.TRYWAIT P3, [R12+URZ+0x384b8], R3 ;  /* 0x0384b8030c0075a7 */ /* 0x0002a6000806017f */
[----:B--2---:R-:W-:Y:S05]  /*ec10*/  @!P3 NANOSLEEP.SYNCS 0x989680 ;  /* 0x009896800000b95d */ /* 0x004fea0003900000 */
[----:B------:R-:W2:Y:S02]  /*ec20*/  @!P3 SYNCS.PHASECHK.TRANS64 P3, [R12+URZ+0x384b8], R3 ;  /* 0x0384b8030c00b5a7 */ /* 0x000ea4000806007f */
[----:B--2---:R-:W-:Y:S05]  /*ec30*/  @!P3 BRA `(.L_x_79) ;  /* 0xfffffffc00ecb947 */ /* 0x004fea000383ffff */
[----:B------:R-:W-:Y:S05]  /*ec40*/  BRA `(.L_x_270) ;  /* 0xffffff78005c7947 */ /* 0x000fea000383ffff */
.L_x_84:
[----:B-1----:R-:W-:-:S04]  /*ec50*/  IMAD.U32 R12, RZ, RZ, UR47 ;  /* 0x0000002fff0c7e24 */ /* 0x002fc8000f8e00ff */
[----:B------:R1:W2:Y:S03]  /*ec60*/  SYNCS.PHASECHK.TRANS64.TRYWAIT P3, [R12+URZ+0x384a0], R3 ;  /* 0x0384a0030c0075a7 */ /* 0x0002a6000806017f */
[----:B--2---:R-:W-:Y:S05]  /*ec70*/  @!P3 NANOSLEEP.SYNCS 0x989680 ;  /* 0x009896800000b95d */ /* 0x004fea0003900000 */
[----:B------:R-:W2:Y:S02]  /*ec80*/  @!P3 SYNCS.PHASECHK.TRANS64 P3, [R12+URZ+0x384a0], R3 ;  /* 0x0384a0030c00b5a7 */ /* 0x000ea4000806007f */
[----:B--2---:R-:W-:Y:S05]  /*ec90*/  @!P3 BRA `(.L_x_84) ;  /* 0xfffffffc00ecb947 */ /* 0x004fea000383ffff */
[----:B------:R-:W-:Y:S05]  /*eca0*/  BRA `(.L_x_271) ;  /* 0xffffff7c00cc7947 */ /* 0x000fea000383ffff */
.L_x_89:
[----:B-1----:R-:W-:-:S04]  /*ecb0*/  IMAD.U32 R12, RZ, RZ, UR47 ;  /* 0x0000002fff0c7e24 */ /* 0x002fc8000f8e00ff */
[----:B------:R1:W2:Y:S03]  /*ecc0*/  SYNCS.PHASECHK.TRANS64.TRYWAIT P3, [R12+URZ+0x384a8], R3 ;  /* 0x0384a8030c0075a7 */ /* 0x0002a6000806017f */
[----:B--2---:R-:W-:Y:S05]  /*ecd0*/  @!P3 NANOSLEEP.SYNCS 0x989680 ;  /* 0x009896800000b95d */ /* 0x004fea0003900000 */
[----:B------:R-:W2:Y:S02]  /*ece0*/  @!P3 SYNCS.PHASECHK.TRANS64 P3, [R12+URZ+0x384a8], R3 ;  /* 0x0384a8030c00b5a7 */ /* 0x000ea4000806007f */
[----:B--2---:R-:W-:Y:S05]  /*ecf0*/  @!P3 BRA `(.L_x_89) ;  /* 0xfffffffc00ecb947 */ /* 0x004fea000383ffff */
[----:B------:R-:W-:Y:S05]  /*ed00*/  BRA `(.L_x_272) ;  /* 0xffffff8400347947 */ /* 0x000fea000383ffff */
.L_x_94:
[----:B-1----:R-:W-:-:S04]  /*ed10*/  IMAD.U32 R12, RZ, RZ, UR47 ;  /* 0x0000002fff0c7e24 */ /* 0x002fc8000f8e00ff */
[----:B------:R1:W2:Y:S03]  /*ed20*/  SYNCS.PHASECHK.TRANS64.TRYWAIT P3, [R12+URZ+0x384b0], R3 ;  /* 0x0384b0030c0075a7 */ /* 0x0002a6000806017f */
[----:B--2---:R-:W-:Y:S05]  /*ed30*/  @!P3 NANOSLEEP.SYNCS 0x989680 ;  /* 0x009896800000b95d */ /* 0x004fea0003900000 */
[----:B------:R-:W2:Y:S02]  /*ed40*/  @!P3 SYNCS.PHASECHK.TRANS64 P3, [R12+URZ+0x384b0], R3 ;  /* 0x0384b0030c00b5a7 */ /* 0x000ea4000806007f */
[----:B--2---:R-:W-:Y:S05]  /*ed50*/  @!P3 BRA `(.L_x_94) ;  /* 0xfffffffc00ecb947 */ /* 0x004fea000383ffff */
[----:B------:R-:W-:Y:S05]  /*ed60*/  BRA `(.L_x_273) ;  /* 0xffffff88009c7947 */ /* 0x000fea000383ffff */
.L_x_99:
[----:B-1----:R-:W-:-:S04]  /*ed70*/  IMAD.U32 R12, RZ, RZ, UR47 ;  /* 0x0000002fff0c7e24 */ /* 0x002fc8000f8e00ff */
[----:B------:R1:W2:Y:S03]  /*ed80*/  SYNCS.PHASECHK.TRANS64.TRYWAIT P3, [R12+URZ+0x384b8], R3 ;  /* 0x0384b8030c0075a7 */ /* 0x0002a6000806017f */
[----:B--2---:R-:W-:Y:S05]  /*ed90*/  @!P3 NANOSLEEP.SYNCS 0x989680 ;  /* 0x009896800000b95d */ /* 0x004fea0003900000 */
[----:B------:R-:W2:Y:S02]  /*eda0*/  @!P3 SYNCS.PHASECHK.TRANS64 P3, [R12+URZ+0x384b8], R3 ;  /* 0x0384b8030c00b5a7 */ /* 0x000ea4000806007f */
[----:B--2---:R-:W-:Y:S05]  /*edb0*/  @!P3 BRA `(.L_x_99) ;  /* 0xfffffffc00ecb947 */ /* 0x004fea000383ffff */
[----:B------:R-:W-:Y:S05]  /*edc0*/  BRA `(.L_x_274) ;  /* 0xffffff9000047947 */ /* 0x000fea000383ffff */
.L_x_106:
[----:B--2---:R-:W-:-:S04]  /*edd0*/  IMAD.U32 R3, RZ, RZ, UR4 ;  /* 0x00000004ff037e24 */ /* 0x004fc8000f8e00ff */
[----:B------:R2:W3:Y:S03]  /*ede0*/  SYNCS.PHASECHK.TRANS64.TRYWAIT P0, [R3+URZ+0x38400], R0 ;  /* 0x03840000030075a7 */ /* 0x0004e6000800017f */
[----:B---3--:R-:W-:Y:S05]  /*edf0*/  @!P0 NANOSLEEP.SYNCS 0x989680 ;  /* 0x009896800000895d */ /* 0x008fea0003900000 */
[----:B------:R-:W3:Y:S02]  /*ee00*/  @!P0 SYNCS.PHASECHK.TRANS64 P0, [R3+URZ+0x38400], R0 ;  /* 0x03840000030085a7 */ /* 0x000ee4000800007f */
[----:B---3--:R-:W-:Y:S05]  /*ee10*/  @!P0 BRA `(.L_x_106) ;  /* 0xfffffffc00ec8947 */ /* 0x008fea000383ffff */
[----:B------:R-:W-:Y:S05]  /*ee20*/  BRA `(.L_x_275) ;  /* 0xffffff9400947947 */ /* 0x000fea000383ffff */
.L_x_124:
[----:B-1----:R-:W-:-:S04]  /*ee30*/  MOV R3, UR35 ;  /* 0x0000002300037c02 */ /* 0x002fc80008000f00 */
[----:B------:R1:W2:Y:S03]  /*ee40*/  SYNCS.PHASECHK.TRANS64.TRYWAIT P0, [R3+URZ+0x384e8], R0 ;  /* 0x0384e800030075a7 */ /* 0x0002a6000800017f */
[----:B--2---:R-:W-:Y:S05]  /*ee50*/  @!P0 NANOSLEEP.SYNCS 0x989680 ;  /* 0x009896800000895d */ /* 0x004fea0003900000 */
[----:B------:R-:W2:Y:S02]  /*ee60*/  @!P0 SYNCS.PHASECHK.TRANS64 P0, [R3+URZ+0x384e8], R0 ;  /* 0x0384e800030085a7 */ /* 0x000ea4000800007f */
[----:B--2---:R-:W-:Y:S05]  /*ee70*/  @!P0 BRA `(.L_x_124) ;  /* 0xfffffffc00ec8947 */ /* 0x004fea000383ffff */
[----:B------:R-:W-:Y:S05]  /*ee80*/  BRA `(.L_x_276) ;  /* 0xffffffa400287947 */ /* 0x000fea000383ffff */
.L_x_126:
[----:B-1----:R-:W-:-:S04]  /*ee90*/  IMAD.U32 R3, RZ, RZ, UR8 ;  /* 0x00000008ff037e24 */ /* 0x002fc8000f8e00ff */
[----:B------:R1:W2:Y:S03]  /*eea0*/  SYNCS.PHASECHK.TRANS64.TRYWAIT P0, [R3+URZ+0x38400], R0 ;  /* 0x03840000030075a7 */ /* 0x0002a6000800017f */
[----:B--2---:R-:W-:Y:S05]  /*eeb0*/  @!P0 NANOSLEEP.SYNCS 0x989680 ;  /* 0x009896800000895d */ /* 0x004fea0003900000 */
[----:B------:R-:W2:Y:S02]  /*eec0*/  @!P0 SYNCS.PHASECHK.TRANS64 P0, [R3+URZ+0x38400], R0 ;  /* 0x03840000030085a7 */ /* 0x000ea4000800007f */
[----:B--2---:R-:W-:Y:S05]  /*eed0*/  @!P0 BRA `(.L_x_126) ;  /* 0xfffffffc00ec8947 */ /* 0x004fea000383ffff */
[----:B------:R-:W-:Y:S05]  /*eee0*/  BRA `(.L_x_277) ;  /* 0xffffffa400487947 */ /* 0x000fea000383ffff */
.L_x_132:
[----:B-1----:R-:W-:-:S04]  /*eef0*/  IMAD.U32 R3, RZ, RZ, UR35 ;  /* 0x00000023ff037e24 */ /* 0x002fc8000f8e00ff */
[----:B------:R1:W3:Y:S03]  /*ef00*/  SYNCS.PHASECHK.TRANS64.TRYWAIT P1, [R3+URZ+0x384c0], R0 ;  /* 0x0384c000030075a7 */ /* 0x0002e6000802017f */
[----:B---3--:R-:W-:Y:S05]  /*ef10*/  @!P1 NANOSLEEP.SYNCS 0x989680 ;  /* 0x009896800000995d */ /* 0x008fea0003900000 */
[----:B------:R-:W3:Y:S02]  /*ef20*/  @!P1 SYNCS.PHASECHK.TRANS64 P1, [R3+URZ+0x384c0], R0 ;  /* 0x0384c000030095a7 */ /* 0x000ee4000802007f */
[----:B---3--:R-:W-:Y:S05]  /*ef30*/  @!P1 BRA `(.L_x_132) ;  /* 0xfffffffc00ec9947 */ /* 0x008fea000383ffff */
[----:B------:R-:W-:Y:S05]  /*ef40*/  BRA `(.L_x_278) ;  /* 0xffffffa400f87947 */ /* 0x000fea000383ffff */
.L_x_138:
[----:B-1----:R-:W-:-:S04]  /*ef50*/  IMAD.U32 R3, RZ, RZ, UR35 ;  /* 0x00000023ff037e24 */ /* 0x002fc8000f8e00ff */
[----:B------:R1:W4:Y:S03]  /*ef60*/  SYNCS.PHASECHK.TRANS64.TRYWAIT P1, [R3+URZ+0x384c8], R0 ;  /* 0x0384c800030075a7 */ /* 0x000326000802017f */
[----:B----4-:R-:W-:Y:S05]  /*ef70*/  @!P1 NANOSLEEP.SYNCS 0x989680 ;  /* 0x009896800000995d */ /* 0x010fea0003900000 */
[----:B------:R-:W4:Y:S02]  /*ef80*/  @!P1 SYNCS.PHASECHK.TRANS64 P1, [R3+URZ+0x384c8], R0 ;  /* 0x0384c800030095a7 */ /* 0x000f24000802007f */
[----:B----4-:R-:W-:Y:S05]  /*ef90*/  @!P1 BRA `(.L_x_138) ;  /* 0xfffffffc00ec9947 */ /* 0x010fea000383ffff */
[----:B------:R-:W-:Y:S05]  /*efa0*/  BRA `(.L_x_279) ;  /* 0xffffffa800487947 */ /* 0x000fea000383ffff */
.L_x_144:
[----:B-1----:R-:W-:-:S04]  /*efb0*/  IMAD.U32 R3, RZ, RZ, UR35 ;  /* 0x00000023ff037e24 */ /* 0x002fc8000f8e00ff */
[----:B------:R1:W1:Y:S03]  /*efc0*/  SYNCS.PHASECHK.TRANS64.TRYWAIT P1, [R3+URZ+0x384d0], R0 ;  /* 0x0384d000030075a7 */ /* 0x000266000802017f */
[----:B-1----:R-:W-:Y:S05]  /*efd0*/  @!P1 NANOSLEEP.SYNCS 0x989680 ;  /* 0x009896800000995d */ /* 0x002fea0003900000 */
[----:B------:R-:W1:Y:S02]  /*efe0*/  @!P1 SYNCS.PHASECHK.TRANS64 P1, [R3+URZ+0x384d0], R0 ;  /* 0x0384d000030095a7 */ /* 0x000e64000802007f */
[----:B-1----:R-:W-:Y:S05]  /*eff0*/  @!P1 BRA `(.L_x_144) ;  /* 0xfffffffc00ec9947 */ /* 0x002fea000383ffff */
[----:B------:R-:W-:Y:S05]  /*f000*/  BRA `(.L_x_280) ;  /* 0xffffffa800a07947 */ /* 0x000fea000383ffff */
.L_x_150:
[----:B-1----:R-:W-:-:S04]  /*f010*/  IMAD.U32 R3, RZ, RZ, UR35 ;  /* 0x00000023ff037e24 */ /* 0x002fc8000f8e00ff */
[----:B------:R1:W1:Y:S03]  /*f020*/  SYNCS.PHASECHK.TRANS64.TRYWAIT P1, [R3+URZ+0x384d8], R0 ;  /* 0x0384d800030075a7 */ /* 0x000266000802017f */
[----:B-1----:R-:W-:Y:S05]  /*f030*/  @!P1 NANOSLEEP.SYNCS 0x989680 ;  /* 0x009896800000995d */ /* 0x002fea0003900000 */
[----:B------:R-:W1:Y:S02]  /*f040*/  @!P1 SYNCS.PHASECHK.TRANS64 P1, [R3+URZ+0x384d8], R0 ;  /* 0x0384d800030095a7 */ /* 0x000e64000802007f */
[----:B-1----:R-:W-:Y:S05]  /*f050*/  @!P1 BRA `(.L_x_150) ;  /* 0xfffffffc00ec9947 */ /* 0x002fea000383ffff */
[----:B------:R-:W-:Y:S05]  /*f060*/  BRA `(.L_x_281) ;  /* 0xffffffa800f87947 */ /* 0x000fea000383ffff */
.L_x_156:
[----:B-1----:R-:W-:-:S04]  /*f070*/  IMAD.U32 R3, RZ, RZ, UR35 ;  /* 0x00000023ff037e24 */ /* 0x002fc8000f8e00ff */
[----:B------:R1:W3:Y:S03]  /*f080*/  SYNCS.PHASECHK.TRANS64.TRYWAIT P1, [R3+URZ+0x384c0], R2 ;  /* 0x0384c002030075a7 */ /* 0x0002e6000802017f */
[----:B---3--:R-:W-:Y:S05]  /*f090*/  @!P1 NANOSLEEP.SYNCS 0x989680 ;  /* 0x009896800000995d */ /* 0x008fea0003900000 */
[----:B------:R-:W3:Y:S02]  /*f0a0*/  @!P1 SYNCS.PHASECHK.TRANS64 P1, [R3+URZ+0x384c0], R2 ;  /* 0x0384c002030095a7 */ /* 0x000ee4000802007f */
[----:B---3--:R-:W-:Y:S05]  /*f0b0*/  @!P1 BRA `(.L_x_156) ;  /* 0xfffffffc00ec9947 */ /* 0x008fea000383ffff */
[----:B------:R-:W-:Y:S05]  /*f0c0*/  BRA `(.L_x_282) ;  /* 0xffffffac00547947 */ /* 0x000fea000383ffff */
.L_x_162:
[----:B-1-3--:R-:W-:-:S04]  /*f0d0*/  IMAD.U32 R3, RZ, RZ, UR35 ;  /* 0x00000023ff037e24 */ /* 0x00afc8000f8e00ff */
[----:B------:R1:W3:Y:S03]  /*f0e0*/  SYNCS.PHASECHK.TRANS64.TRYWAIT P1, [R3+URZ+0x384c8], R2 ;  /* 0x0384c802030075a7 */ /* 0x0002e6000802017f */
[----:B---3--:R-:W-:Y:S05]  /*f0f0*/  @!P1 NANOSLEEP.SYNCS 0x989680 ;  /* 0x009896800000995d */ /* 0x008fea0003900000 */
[----:B------:R-:W3:Y:S02]  /*f100*/  @!P1 SYNCS.PHASECHK.TRANS64 P1, [R3+URZ+0x384c8], R2 ;  /* 0x0384c802030095a7 */ /* 0x000ee4000802007f */
[----:B---3--:R-:W-:Y:S05]  /*f110*/  @!P1 BRA `(.L_x_162) ;  /* 0xfffffffc00ec9947 */ /* 0x008fea000383ffff */
[----:B------:R-:W-:Y:S05]  /*f120*/  BRA `(.L_x_283) ;  /* 0xffffffac00a07947 */ /* 0x000fea000383ffff */
.L_x_168:
[----:B-1-34-:R-:W-:-:S04]  /*f130*/  IMAD.U32 R3, RZ, RZ, UR35 ;  /* 0x00000023ff037e24 */ /* 0x01afc8000f8e00ff */
[----:B------:R1:W3:Y:S03]  /*f140*/  SYNCS.PHASECHK.TRANS64.TRYWAIT P1, [R3+URZ+0x384d0], R2 ;  /* 0x0384d002030075a7 */ /* 0x0002e6000802017f */
[----:B---3--:R-:W-:Y:S05]  /*f150*/  @!P1 NANOSLEEP.SYNCS 0x989680 ;  /* 0x009896800000995d */ /* 0x008fea0003900000 */
[----:B------:R-:W3:Y:S02]  /*f160*/  @!P1 SYNCS.PHASECHK.TRANS64 P1, [R3+URZ+0x384d0], R2 ;  /* 0x0384d002030095a7 */ /* 0x000ee4000802007f */
[----:B---3--:R-:W-:Y:S05]  /*f170*/  @!P1 BRA `(.L_x_168) ;  /* 0xfffffffc00ec9947 */ /* 0x008fea000383ffff */
[----:B------:R-:W-:Y:S05]  /*f180*/  BRA `(.L_x_284) ;  /* 0xffffffac00ec7947 */ /* 0x000fea000383ffff */
.L_x_174:
[----:B-1-34-:R-:W-:-:S04]  /*f190*/  IMAD.U32 R3, RZ, RZ, UR35 ;  /* 0x00000023ff037e24 */ /* 0x01afc8000f8e00ff */
[----:B------:R1:W3:Y:S03]  /*f1a0*/  SYNCS.PHASECHK.TRANS64.TRYWAIT P1, [R3+URZ+0x384d8], R2 ;  /* 0x0384d802030075a7 */ /* 0x0002e6000802017f */
[----:B---3--:R-:W-:Y:S05]  /*f1b0*/  @!P1 NANOSLEEP.SYNCS 0x989680 ;  /* 0x009896800000995d */ /* 0x008fea0003900000 */
[----:B------:R-:W3:Y:S02]  /*f1c0*/  @!P1 SYNCS.PHASECHK.TRANS64 P1, [R3+URZ+0x384d8], R2 ;  /* 0x0384d802030095a7 */ /* 0x000ee4000802007f */
[----:B---3--:R-:W-:Y:S05]  /*f1d0*/  @!P1 BRA `(.L_x_174) ;  /* 0xfffffffc00ec9947 */ /* 0x008fea000383ffff */
[----:B------:R-:W-:Y:S05]  /*f1e0*/  BRA `(.L_x_285) ;  /* 0xffffffb000387947 */ /* 0x000fea000383ffff */
.L_x_189:
[----:B-1-34-:R-:W-:-:S04]  /*f1f0*/  IMAD.U32 R3, RZ, RZ, UR35 ;  /* 0x00000023ff037e24 */ /* 0x01afc8000f8e00ff */
[----:B------:R1:W2:Y:S03]  /*f200*/  SYNCS.PHASECHK.TRANS64.TRYWAIT P0, [R3+URZ+0x384c0], R0 ;  /* 0x0384c000030075a7 */ /* 0x0002a6000800017f */
[----:B--2---:R-:W-:Y:S05]  /*f210*/  @!P0 NANOSLEEP.SYNCS 0x989680 ;  /* 0x009896800000895d */ /* 0x004fea0003900000 */
[----:B------:R-:W2:Y:S02]  /*f220*/  @!P0 SYNCS.PHASECHK.TRANS64 P0, [R3+URZ+0x384c0], R0 ;  /* 0x0384c000030085a7 */ /* 0x000ea4000800007f */
[----:B--2---:R-:W-:Y:S05]  /*f230*/  @!P0 BRA `(.L_x_189) ;  /* 0xfffffffc00ec8947 */ /* 0x004fea000383ffff */
[----:B------:R-:W-:Y:S05]  /*f240*/  BRA `(.L_x_286) ;  /* 0xffffffb400d07947 */ /* 0x000fea000383ffff */
.L_x_191:
[----:B-1-34-:R-:W-:-:S04]  /*f250*/  IMAD.U32 R3, RZ, RZ, UR35 ;  /* 0x00000023ff037e24 */ /* 0x01afc8000f8e00ff */
[----:B------:R1:W2:Y:S03]  /*f260*/  SYNCS.PHASECHK.TRANS64.TRYWAIT P0, [R3+URZ+0x384c8], R0 ;  /* 0x0384c800030075a7 */ /* 0x0002a6000800017f */
[----:B--2---:R-:W-:Y:S05]  /*f270*/  @!P0 NANOSLEEP.SYNCS 0x989680 ;  /* 0x009896800000895d */ /* 0x004fea0003900000 */
[----:B------:R-:W2:Y:S02]  /*f280*/  @!P0 SYNCS.PHASECHK.TRANS64 P0, [R3+URZ+0x384c8], R0 ;  /* 0x0384c800030085a7 */ /* 0x000ea4000800007f */
[----:B--2---:R-:W-:Y:S05]  /*f290*/  @!P0 BRA `(.L_x_191) ;  /* 0xfffffffc00ec8947 */ /* 0x004fea000383ffff */
[----:B------:R-:W-:Y:S05]  /*f2a0*/  BRA `(.L_x_287) ;  /* 0xffffffb400c87947 */ /* 0x000fea000383ffff */
.L_x_193:
[----:B-1-34-:R-:W-:-:S04]  /*f2b0*/  MOV R3, UR35 ;  /* 0x0000002300037c02 */ /* 0x01afc80008000f00 */
[----:B------:R1:W2:Y:S03]  /*f2c0*/  SYNCS.PHASECHK.TRANS64.TRYWAIT P0, [R3+URZ+0x384d0], R0 ;  /* 0x0384d000030075a7 */ /* 0x0002a6000800017f */
[----:B--2---:R-:W-:Y:S05]  /*f2d0*/  @!P0 NANOSLEEP.SYNCS 0x989680 ;  /* 0x009896800000895d */ /* 0x004fea0003900000 */
[----:B------:R-:W2:Y:S02]  /*f2e0*/  @!P0 SYNCS.PHASECHK.TRANS64 P0, [R3+URZ+0x384d0], R0 ;  /* 0x0384d000030085a7 */ /* 0x000ea4000800007f */
[----:B--2---:R-:W-:Y:S05]  /*f2f0*/  @!P0 BRA `(.L_x_193) ;  /* 0xfffffffc00ec8947 */ /* 0x004fea000383ffff */
[----:B------:R-:W-:Y:S05]  /*f300*/  BRA `(.L_x_288) ;  /* 0xffffffb400c07947 */ /* 0x000fea000383ffff */
.L_x_205:
[----:B------:R-:W-:Y:S01]  /*f310*/  BSSY B1, `(.L_x_289) ;  /* 0x0000006000017945 */ /* 0x000fe20003800000 */
[----:B------:R-:W-:-:S07]  /*f320*/  IMAD.MOV.U32 R15, RZ, RZ, -0x1 ;  /* 0xffffffffff0f7424 */ /* 0x000fce00078e00ff */
[----:B-----5:R-:W-:Y:S05]  /*f330*/  WARPSYNC.COLLECTIVE R15, `(.L_x_290) ;  /* 0x000000000f0c7348 */ /* 0x020fea0003c00000 */
[----:B-----5:R-:W-:Y:S02]  /*f340*/  ELECT P6, UR62, PT ;  /* 0x00000000003e782f */ /* 0x020fe400038c0000 */
[----:B------:R-:W-:Y:S01]  /*f350*/  MOV R14, UR62 ;  /* 0x0000003e000e7c02 */ /* 0x000fe20008000f00 */
[----:B------:R-:W-:Y:S10]  /*f360*/  ENDCOLLECTIVE ;  /* 0x000000000000791b */ /* 0x000ff40003800000 */
.L_x_290:
[----:B------:R-:W-:Y:S05]  /*f370*/  BSYNC B1 ;  /* 0x0000000000017941 */ /* 0x000fea0003800000 */
.L_x_289:
[----:B------:R-:W-:Y:S05]  /*f380*/  BRA `(.L_x_291) ;  /* 0xffffffc000e07947 */ /* 0x000fea000383ffff */
.L_x_208:
[----:B-1----:R1:W3:Y:S02]  /*f390*/  SYNCS.PHASECHK.TRANS64.TRYWAIT P0, [R8+URZ+0x38490], R5 ;  /* 0x03849005080075a7 */ /* 0x0022e4000800017f */
[----:B---3--:R-:W-:Y:S05]  /*f3a0*/  @!P0 NANOSLEEP.SYNCS 0x989680 ;  /* 0x009896800000895d */ /* 0x008fea0003900000 */
[----:B------:R-:W3:Y:S02]  /*f3b0*/  @!P0 SYNCS.PHASECHK.TRANS64 P0, [R8+URZ+0x38490], R5 ;  /* 0x03849005080085a7 */ /* 0x000ee4000800007f */
[----:B---3--:R-:W-:Y:S05]  /*f3c0*/  @!P0 BRA `(.L_x_208) ;  /* 0xfffffffc00f08947 */ /* 0x008fea000383ffff */
[----:B------:R-:W-:Y:S05]  /*f3d0*/  BRA `(.L_x_292) ;  /* 0xffffffc4000c7947 */ /* 0x000fea000383ffff */
.L_x_213:
[----:B--2---:R2:W3:Y:S02]  /*f3e0*/  SYNCS.PHASECHK.TRANS64.TRYWAIT P0, [R3+URZ+0x38400], R2 ;  /* 0x03840002030075a7 */ /* 0x0044e4000800017f */
[----:B---3--:R-:W-:Y:S05]  /*f3f0*/  @!P0 NANOSLEEP.SYNCS 0x989680 ;  /* 0x009896800000895d */ /* 0x008fea0003900000 */
[----:B------:R-:W3:Y:S02]  /*f400*/  @!P0 SYNCS.PHASECHK.TRANS64 P0, [R3+URZ+0x38400], R2 ;  /* 0x03840002030085a7 */ /* 0x000ee4000800007f */
[----:B---3--:R-:W-:Y:S05]  /*f410*/  @!P0 BRA `(.L_x_213) ;  /* 0xfffffffc00f08947 */ /* 0x008fea000383ffff */
[----:B------:R-:W-:Y:S05]  /*f420*/  BRA `(.L_x_293) ;  /* 0xffffffc800047947 */ /* 0x000fea000383ffff */
.L_x_216:
[----:B------:R-:W-:Y:S01]  /*f430*/  BSSY B1, `(.L_x_294) ;  /* 0x0000006000017945 */ /* 0x000fe20003800000 */
[----:B------:R-:W-:-:S07]  /*f440*/  IMAD.MOV.U32 R15, RZ, RZ, -0x1 ;  /* 0xffffffffff0f7424 */ /* 0x000fce00078e00ff */
[----:B-1---5:R-:W-:Y:S05]  /*f450*/  WARPSYNC.COLLECTIVE R15, `(.L_x_295) ;  /* 0x000000000f0c7348 */ /* 0x022fea0003c00000 */
[----:B------:R-:W-:Y:S02]  /*f460*/  ELECT P6, UR62, PT ;  /* 0x00000000003e782f */ /* 0x000fe400038c0000 */
[----:B------:R-:W-:Y:S01]  /*f470*/  MOV R14, UR62 ;  /* 0x0000003e000e7c02 */ /* 0x000fe20008000f00 */
[----:B-1---5:R-:W-:Y:S10]  /*f480*/  ENDCOLLECTIVE ;  /* 0x000000000000791b */ /* 0x022ff40003800000 */
.L_x_295:
[----:B------:R-:W-:Y:S05]  /*f490*/  BSYNC B1 ;  /* 0x0000000000017941 */ /* 0x000fea0003800000 */
.L_x_294:
[----:B------:R-:W-:Y:S05]  /*f4a0*/  BRA `(.L_x_296) ;  /* 0xffffffc8004c7947 */ /* 0x000fea000383ffff */
.L_x_219:
[----:B------:R-:W-:Y:S01]  /*f4b0*/  BSSY B1, `(.L_x_297) ;  /* 0x0000005000017945 */ /* 0x000fe20003800000 */
[----:B------:R-:W-:-:S07]  /*f4c0*/  IMAD.MOV.U32 R15, RZ, RZ, -0x1 ;  /* 0xffffffffff0f7424 */ /* 0x000fce00078e00ff */
[----:B-12--5:R-:W-:Y:S05]  /*f4d0*/  WARPSYNC.COLLECTIVE R15, `(.L_x_298) ;  /* 0x000000000f087348 */ /* 0x026fea0003c00000 */
[----:B------:R-:W-:Y:S01]  /*f4e0*/  NOP ;  /* 0x0000000000007918 */ /* 0x000fe20000000000 */
[----:B-12--5:R-:W-:Y:S01]  /*f4f0*/  ENDCOLLECTIVE ;  /* 0x000000000000791b */ /* 0x026fe20003800000 */
.L_x_298:
[----:B------:R-:W-:Y:S05]  /*f500*/  BSYNC B1 ;  /* 0x0000000000017941 */ /* 0x000fea0003800000 */
.L_x_297:
[----:B------:R-:W-:-:S07]  /*f510*/  IMAD.MOV.U32 R15, RZ, RZ, -0x1 ;  /* 0xffffffffff0f7424 */ /* 0x000fce00078e00ff */
[----:B------:R-:W-:Y:S05]  /*f520*/  WARPSYNC.COLLECTIVE R15, `(.L_x_299) ;  /* 0x000000000f0c7348 */ /* 0x000fea0003c00000 */
[----:B------:R-:W-:Y:S02]  /*f530*/  ELECT P6, UR62, PT ;  /* 0x00000000003e782f */ /* 0x000fe400038c0000 */
[----:B------:R-:W-:Y:S01]  /*f540*/  MOV R14, UR62 ;  /* 0x0000003e000e7c02 */ /* 0x000fe20008000f00 */
[----:B------:R-:W-:Y:S10]  /*f550*/  ENDCOLLECTIVE ;  /* 0x000000000000791b */ /* 0x000ff40003800000 */
.L_x_299:
[----:B------:R-:W-:Y:S05]  /*f560*/  BRA `(.L_x_300) ;  /* 0xffffffcc006c7947 */ /* 0x000fea000383ffff */
.L_x_222:
[----:B------:R-:W-:Y:S01]  /*f570*/  BSSY B0, `(.L_x_301) ;  /* 0x0000006000007945 */ /* 0x000fe20003800000 */
[----:B------:R-:W-:-:S07]  /*f580*/  IMAD.MOV.U32 R15, RZ, RZ, -0x1 ;  /* 0xffffffffff0f7424 */ /* 0x000fce00078e00ff */
[----:B-----5:R-:W-:Y:S05]  /*f590*/  WARPSYNC.COLLECTIVE R15, `(.L_x_302) ;  /* 0x000000000f0c7348 */ /* 0x020fea0003c00000 */
[----:B-----5:R-:W-:Y:S02]  /*f5a0*/  ELECT P6, UR62, PT ;  /* 0x00000000003e782f */ /* 0x020fe400038c0000 */
[----:B------:R-:W-:Y:S01]  /*f5b0*/  MOV R14, UR62 ;  /* 0x0000003e000e7c02 */ /* 0x000fe20008000f00 */
[----:B------:R-:W-:Y:S10]  /*f5c0*/  ENDCOLLECTIVE ;  /* 0x000000000000791b */ /* 0x000ff40003800000 */
.L_x_302:
[----:B------:R-:W-:Y:S05]  /*f5d0*/  BSYNC B0 ;  /* 0x0000000000007941 */ /* 0x000fea0003800000 */
.L_x_301:
[----:B------:R-:W-:Y:S05]  /*f5e0*/  BRA `(.L_x_303) ;  /* 0xffffffcc00bc7947 */ /* 0x000fea000383ffff */
.L_x_226:
[----:B-1----:R1:W2:Y:S02]  /*f5f0*/  SYNCS.PHASECHK.TRANS64.TRYWAIT P0, [R7+URZ], R2 ;  /* 0x00000002070075a7 */ /* 0x0022a4000800017f */
[----:B--2---:R-:W-:Y:S05]  /*f600*/  @!P0 NANOSLEEP.SYNCS 0x989680 ;  /* 0x009896800000895d */ /* 0x004fea0003900000 */
[----:B------:R-:W2:Y:S02]  /*f610*/  @!P0 SYNCS.PHASECHK.TRANS64 P0, [R7+URZ], R2 ;  /* 0x00000002070085a7 */ /* 0x000ea4000800007f */
[----:B--2---:R-:W-:Y:S05]  /*f620*/  @!P0 BRA `(.L_x_226) ;  /* 0xfffffffc00f08947 */ /* 0x004fea000383ffff */
[----:B------:R-:W-:Y:S05]  /*f630*/  BRA `(.L_x_304) ;  /* 0xffffffcc00f07947 */ /* 0x000fea000383ffff */
.L_x_244:
[----:B-1----:R1:W3:Y:S02]  /*f640*/  SYNCS.PHASECHK.TRANS64.TRYWAIT P2, [R17+URZ+0x38440], R2 ;  /* 0x03844002110075a7 */ /* 0x0022e4000804017f */
[----:B---3--:R-:W-:Y:S05]  /*f650*/  @!P2 NANOSLEEP.SYNCS 0x989680 ;  /* 0x009896800000a95d */ /* 0x008fea0003900000 */
[----:B------:R-:W3:Y:S02]  /*f660*/  @!P2 SYNCS.PHASECHK.TRANS64 P2, [R17+URZ+0x38440], R2 ;  /* 0x038440021100a5a7 */ /* 0x000ee4000804007f */
[----:B---3--:R-:W-:Y:S05]  /*f670*/  @!P2 BRA `(.L_x_244) ;  /* 0xfffffffc00f0a947 */ /* 0x008fea000383ffff */
[----:B------:R-:W-:Y:S05]  /*f680*/  BRA `(.L_x_305) ;  /* 0xffffffec000c7947 */ /* 0x000fea000383ffff */
.L_x_250:
[----:B-1----:R1:W2:Y:S02]  /*f690*/  SYNCS.PHASECHK.TRANS64.TRYWAIT P0, [R5+URZ+0x38440], R2 ;  /* 0x03844002050075a7 */ /* 0x0022a4000800017f */
[----:B--2---:R-:W-:Y:S05]  /*f6a0*/  @!P0 NANOSLEEP.SYNCS 0x989680 ;  /* 0x009896800000895d */ /* 0x004fea0003900000 */
[----:B------:R-:W2:Y:S02]  /*f6b0*/  @!P0 SYNCS.PHASECHK.TRANS64 P0, [R5+URZ+0x38440], R2 ;  /* 0x03844002050085a7 */ /* 0x000ea4000800007f */
[----:B--2---:R-:W-:Y:S05]  /*f6c0*/  @!P0 BRA `(.L_x_250) ;  /* 0xfffffffc00f08947 */ /* 0x004fea000383ffff */
[----:B------:R-:W-:Y:S05]  /*f6d0*/  BRA `(.L_x_306) ;  /* 0xffffffec00747947 */ /* 0x000fea000383ffff */
.L_x_252:
[----:B-1----:R1:W2:Y:S02]  /*f6e0*/  SYNCS.PHASECHK.TRANS64.TRYWAIT P0, [R7+URZ+0x38440], R0 ;  /* 0x03844000070075a7 */ /* 0x0022a4000800017f */
[----:B--2---:R-:W-:Y:S05]  /*f6f0*/  @!P0 NANOSLEEP.SYNCS 0x989680 ;  /* 0x009896800000895d */ /* 0x004fea0003900000 */
[----:B------:R-:W2:Y:S02]  /*f700*/  @!P0 SYNCS.PHASECHK.TRANS64 P0, [R7+URZ+0x38440], R0 ;  /* 0x03844000070085a7 */ /* 0x000ea4000800007f */
[----:B--2---:R-:W-:Y:S05]  /*f710*/  @!P0 BRA `(.L_x_252) ;  /* 0xfffffffc00f08947 */ /* 0x004fea000383ffff */
[----:B------:R-:W-:Y:S05]  /*f720*/  BRA `(.L_x_307) ;  /* 0xffffffec008c7947 */ /* 0x000fea000383ffff */
.L_x_254:
[----:B-1----:R1:W2:Y:S02]  /*f730*/  SYNCS.PHASECHK.TRANS64.TRYWAIT P0, [R7+URZ+0x38440], R0 ;  /* 0x03844000070075a7 */ /* 0x0022a4000800017f */
[----:B--2---:R-:W-:Y:S05]  /*f740*/  @!P0 NANOSLEEP.SYNCS 0x989680 ;  /* 0x009896800000895d */ /* 0x004fea0003900000 */
[----:B------:R-:W2:Y:S02]  /*f750*/  @!P0 SYNCS.PHASECHK.TRANS64 P0, [R7+URZ+0x38440], R0 ;  /* 0x03844000070085a7 */ /* 0x000ea4000800007f */
[----:B--2---:R-:W-:Y:S05]  /*f760*/  @!P0 BRA `(.L_x_254) ;  /* 0xfffffffc00f08947 */ /* 0x004fea000383ffff */
[----:B------:R-:W-:Y:S05]  /*f770*/  BRA `(.L_x_308) ;  /* 0xffffffec00a47947 */ /* 0x000fea000383ffff */
.L_x_256:
[----:B-1----:R1:W2:Y:S02]  /*f780*/  SYNCS.PHASECHK.TRANS64.TRYWAIT P0, [R7+URZ+0x38440], R0 ;  /* 0x03844000070075a7 */ /* 0x0022a4000800017f */
[----:B--2---:R-:W-:Y:S05]  /*f790*/  @!P0 NANOSLEEP.SYNCS 0x989680 ;  /* 0x009896800000895d */ /* 0x004fea0003900000 */
[----:B------:R-:W2:Y:S02]  /*f7a0*/  @!P0 SYNCS.PHASECHK.TRANS64 P0, [R7+URZ+0x38440], R0 ;  /* 0x03844000070085a7 */ /* 0x000ea4000800007f */
[----:B--2---:R-:W-:Y:S05]  /*f7b0*/  @!P0 BRA `(.L_x_256) ;  /* 0xfffffffc00f08947 */ /* 0x004fea000383ffff */
[----:B------:R-:W-:Y:S05]  /*f7c0*/  BRA `(.L_x_309) ;  /* 0xffffffec00bc7947 */ /* 0x000fea000383ffff */
.L_x_258:
[----:B-1----:R1:W2:Y:S02]  /*f7d0*/  SYNCS.PHASECHK.TRANS64.TRYWAIT P0, [R7+URZ+0x38440], R0 ;  /* 0x03844000070075a7 */ /* 0x0022a4000800017f */
[----:B--2---:R-:W-:Y:S05]  /*f7e0*/  @!P0 NANOSLEEP.SYNCS 0x989680 ;  /* 0x009896800000895d */ /* 0x004fea0003900000 */
[----:B------:R-:W2:Y:S02]  /*f7f0*/  @!P0 SYNCS.PHASECHK.TRANS64 P0, [R7+URZ+0x38440], R0 ;  /* 0x03844000070085a7 */ /* 0x000ea4000800007f */
[----:B--2---:R-:W-:Y:S05]  /*f800*/  @!P0 BRA `(.L_x_258) ;  /* 0xfffffffc00f08947 */ /* 0x004fea000383ffff */
[----:B------:R-:W-:Y:S05]  /*f810*/  BRA `(.L_x_310) ;  /* 0xffffffec00d47947 */ /* 0x000fea000383ffff */
.L_x_260:
[----:B-1----:R1:W2:Y:S02]  /*f820*/  SYNCS.PHASECHK.TRANS64.TRYWAIT P0, [R7+URZ+0x38440], R0 ;  /* 0x03844000070075a7 */ /* 0x0022a4000800017f */
[----:B--2---:R-:W-:Y:S05]  /*f830*/  @!P0 NANOSLEEP.SYNCS 0x989680 ;  /* 0x009896800000895d */ /* 0x004fea0003900000 */
[----:B------:R-:W2:Y:S02]  /*f840*/  @!P0 SYNCS.PHASECHK.TRANS64 P0, [R7+URZ+0x38440], R0 ;  /* 0x03844000070085a7 */ /* 0x000ea4000800007f */
[----:B--2---:R-:W-:Y:S05]  /*f850*/  @!P0 BRA `(.L_x_260) ;  /* 0xfffffffc00f08947 */ /* 0x004fea000383ffff */
[----:B------:R-:W-:Y:S05]  /*f860*/  BRA `(.L_x_311) ;  /* 0xffffffec00ec7947 */ /* 0x000fea000383ffff */
.L_x_262:
[----:B-1----:R1:W2:Y:S02]  /*f870*/  SYNCS.PHASECHK.TRANS64.TRYWAIT P0, [R7+URZ+0x38440], R0 ;  /* 0x03844000070075a7 */ /* 0x0022a4000800017f */
[----:B--2---:R-:W-:Y:S05]  /*f880*/  @!P0 NANOSLEEP.SYNCS 0x989680 ;  /* 0x009896800000895d */ /* 0x004fea0003900000 */
[----:B------:R-:W2:Y:S02]  /*f890*/  @!P0 SYNCS.PHASECHK.TRANS64 P0, [R7+URZ+0x38440], R0 ;  /* 0x03844000070085a7 */ /* 0x000ea4000800007f */
[----:B--2---:R-:W-:Y:S05]  /*f8a0*/  @!P0 BRA `(.L_x_262) ;  /* 0xfffffffc00f08947 */ /* 0x004fea000383ffff */
[----:B------:R-:W-:Y:S05]  /*f8b0*/  BRA `(.L_x_312) ;  /* 0xfffffff000047947 */ /* 0x000fea000383ffff */
        .weak           $__internal_0_$__cuda_sm20_div_u64
        .type           $__internal_0_$__cuda_sm20_div_u64,@function
        .size           $__internal_0_$__cuda_sm20_div_u64,(.L_x_241 - $__internal_0_$__cuda_sm20_div_u64)
$__internal_0_$__cuda_sm20_div_u64:
[----:B------:R-:W1:Y:S08]  /*f8c0*/  I2F.U64.RP R0, R24 ;  /* 0x0000001800007312 */ /* 0x000e700000309000 */
[----:B-1----:R-:W1:Y:S02]  /*f8d0*/  MUFU.RCP R0, R0 ;  /* 0x0000000000007308 */ /* 0x002e640000001000 */
[----:B-1----:R-:W-:-:S06]  /*f8e0*/  VIADD R2, R0, 0x1ffffffe ;  /* 0x1ffffffe00027836 */ /* 0x002fcc0000000000 */
[----:B------:R-:W1:Y:S02]  /*f8f0*/  F2I.U64.TRUNC R2, R2 ;  /* 0x0000000200027311 */ /* 0x000e64000020d800 */
[----:B-1----:R-:W-:-:S04]  /*f900*/  IMAD.WIDE.U32 R16, R2, R24, RZ ;  /* 0x0000001802107225 */ /* 0x002fc800078e00ff */
[C---:B------:R-:W-:Y:S01]  /*f910*/  IMAD R15, R2.reuse, R25, R17 ;  /* 0x00000019020f7224 */ /* 0x040fe200078e0211 */
[----:B------:R-:W-:Y:S01]  /*f920*/  IADD3 R27, P1, RZ, -R16, RZ ;  /* 0x80000010ff1b7210 */ /* 0x000fe20007f3e0ff */
[----:B------:R-:W-:Y:S02]  /*f930*/  IMAD.MOV.U32 R17, RZ, RZ, R2 ;  /* 0x000000ffff117224 */ /* 0x000fe400078e0002 */
[----:B------:R-:W-:Y:S02]  /*f940*/  IMAD R15, R3, R24, R15 ;  /* 0x00000018030f7224 */ /* 0x000fe400078e020f */
[----:B------:R-:W-:-:S04]  /*f950*/  IMAD.HI.U32 R16, R2, R27, RZ ;  /* 0x0000001b02107227 */ /* 0x000fc800078e00ff */
[----:B------:R-:W-:-:S04]  /*f960*/  IMAD.X R15, RZ, RZ, ~R15, P1 ;  /* 0x000000ffff0f7224 */ /* 0x000fc800008e0e0f */
[----:B------:R-:W-:-:S04]  /*f970*/  IMAD.WIDE.U32 R16, P1, R2, R15, R16 ;  /* 0x0000000f02107225 */ /* 0x000fc80007820010 */
[C---:B------:R-:W-:Y:S02]  /*f980*/  IMAD R29, R3.reuse, R15, RZ ;  /* 0x0000000f031d7224 */ /* 0x040fe400078e02ff */
[----:B------:R-:W-:-:S04]  /*f990*/  IMAD.HI.U32 R16, P2, R3, R27, R16 ;  /* 0x0000001b03107227 */ /* 0x000fc80007840010 */
[----:B------:R-:W-:Y:S01]  /*f9a0*/  IMAD.HI.U32 R15, R3, R15, RZ ;  /* 0x0000000f030f7227 */ /* 0x000fe200078e00ff */
[----:B------:R-:W-:-:S03]  /*f9b0*/  IADD3 R17, P3, R29, R16, RZ ;  /* 0x000000101d117210 */ /* 0x000fc60007f7e0ff */
[----:B------:R-:W-:Y:S02]  /*f9c0*/  IMAD.X R0, R15, 0x1, R3, P1 ;  /* 0x000000010f007824 */ /* 0x000fe400008e0603 */
[----:B------:R-:W-:-:S03]  /*f9d0*/  IMAD.WIDE.U32 R2, R17, R24, RZ ;  /* 0x0000001811027225 */ /* 0x000fc600078e00ff */
[----:B------:R-:W-:Y:S01]  /*f9e0*/  IADD3.X R15, RZ, RZ, R0, P3, P2 ;  /* 0x000000ffff0f7210 */ /* 0x000fe20001fe4400 */
[----:B------:R-:W-:Y:S01]  /*f9f0*/  IMAD R0, R17, R25, R3 ;  /* 0x0000001911007224 */ /* 0x000fe200078e0203 */
[----:B------:R-:W-:-:S03]  /*fa00*/  IADD3 R3, P1, RZ, -R2, RZ ;  /* 0x80000002ff037210 */ /* 0x000fc60007f3e0ff */
[----:B------:R-:W-:Y:S02]  /*fa10*/  IMAD R0, R15, R24, R0 ;  /* 0x000000180f007224 */ /* 0x000fe400078e0200 */
[----:B------:R-:W-:-:S04]  /*fa20*/  IMAD.HI.U32 R16, R17, R3, RZ ;  /* 0x0000000311107227 */ /* 0x000fc800078e00ff */
[----:B------:R-:W-:-:S04]  /*fa30*/  IMAD.X R0, RZ, RZ, ~R0, P1 ;  /* 0x000000ffff007224 */ /* 0x000fc800008e0e00 */
[----:B------:R-:W-:-:S04]  /*fa40*/  IMAD.WIDE.U32 R16, P1, R17, R0, R16 ;  /* 0x0000000011107225 */ /* 0x000fc80007820010 */
[C---:B------:R-:W-:Y:S02]  /*fa50*/  IMAD R2, R15.reuse, R0, RZ ;  /* 0x000000000f027224 */ /* 0x040fe400078e02ff */
[----:B------:R-:W-:Y:S01]  /*fa60*/  IMAD.HI.U32 R17, P2, R15, R3, R16 ;  /* 0x000000030f117227 */ /* 0x000fe20007840010 */
[----:B------:R-:W-:-:S03]  /*fa70*/  MOV R3, RZ ;  /* 0x000000ff00037202 */ /* 0x000fc60000000f00 */
[----:B------:R-:W-:Y:S01]  /*fa80*/  IMAD.HI.U32 R0, R15, R0, RZ ;  /* 0x000000000f007227 */ /* 0x000fe200078e00ff */
[----:B------:R-:W-:-:S03]  /*fa90*/  IADD3 R17, P3, R2, R17, RZ ;  /* 0x0000001102117210 */ /* 0x000fc60007f7e0ff */
[----:B------:R-:W-:Y:S02]  /*faa0*/  IMAD.X R15, R0, 0x1, R15, P1 ;  /* 0x00000001000f7824 */ /* 0x000fe400008e060f */
[----:B------:R-:W-:-:S03]  /*fab0*/  IMAD.HI.U32 R2, R17, UR14, RZ ;  /* 0x0000000e11027c27 */ /* 0x000fc6000f8e00ff */
[----:B------:R-:W-:Y:S01]  /*fac0*/  IADD3.X R15, RZ, RZ, R15, P3, P2 ;  /* 0x000000ffff0f7210 */ /* 0x000fe20001fe440f */
[----:B------:R-:W-:-:S04]  /*fad0*/  IMAD.WIDE.U32 R2, R17, UR22, R2 ;  /* 0x0000001611027c25 */ /* 0x000fc8000f8e0002 */
[C---:B------:R-:W-:Y:S02]  /*fae0*/  IMAD R17, R15.reuse, UR22, RZ ;  /* 0x000000160f117c24 */ /* 0x040fe4000f8e02ff */
[----:B------:R-:W-:-:S04]  /*faf0*/  IMAD.HI.U32 R2, P1, R15, UR14, R2 ;  /* 0x0000000e0f027c27 */ /* 0x000fc8000f820002 */
[----:B------:R-:W-:Y:S01]  /*fb00*/  IMAD.HI.U32 R0, R15, UR22, RZ ;  /* 0x000000160f007c27 */ /* 0x000fe2000f8e00ff */
[----:B------:R-:W-:-:S03]  /*fb10*/  IADD3 R15, P2, R17, R2, RZ ;  /* 0x00000002110f7210 */ /* 0x000fc60007f5e0ff */
[----:B------:R-:W-:Y:S02]  /*fb20*/  IMAD.X R0, RZ, RZ, R0, P1 ;  /* 0x000000ffff007224 */ /* 0x000fe400008e0600 */
[----:B------:R-:W-:-:S04]  /*fb30*/  IMAD.WIDE.U32 R2, R15, R24, RZ ;  /* 0x000000180f027225 */ /* 0x000fc800078e00ff */
[----:B------:R-:W-:Y:S01]  /*fb40*/  IMAD.X R0, RZ, RZ, R0, P2 ;  /* 0x000000ffff007224 */ /* 0x000fe200010e0600 */
[----:B------:R-:W-:Y:S01]  /*fb50*/  IADD3 R17, P2, -R2, UR14, RZ ;  /* 0x0000000e02117c10 */ /* 0x000fe2000ff5e1ff */
[----:B------:R-:W-:-:S03]  /*fb60*/  IMAD R3, R15, R25, R3 ;  /* 0x000000190f037224 */ /* 0x000fc600078e0203 */
[-C--:B------:R-:W-:Y:S01]  /*fb70*/  ISETP.GE.U32.AND P1, PT, R17, R24.reuse, PT ;  /* 0x000000181100720c */ /* 0x080fe20003f26070 */
[----:B------:R-:W-:-:S05]  /*fb80*/  IMAD R0, R0, R24, R3 ;  /* 0x0000001800007224 */ /* 0x000fca00078e0203 */
[----:B------:R-:W-:Y:S01]  /*fb90*/  IADD3.X R16, ~R0, UR22, RZ, P2, !PT ;  /* 0x0000001600107c10 */ /* 0x000fe200097fe5ff */
[----:B------:R-:W-:Y:S01]  /*fba0*/  VIADD R0, R15, 0x1 ;  /* 0x000000010f007836 */ /* 0x000fe20000000000 */
[----:B------:R-:W-:Y:S02]  /*fbb0*/  IADD3 R2, P2, -R24, R17, RZ ;  /* 0x0000001118027210 */ /* 0x000fe40007f5e1ff */
[----:B------:R-:W-:-:S03]  /*fbc0*/  ISETP.GE.U32.AND.EX P1, PT, R16, R25, PT, P1 ;  /* 0x000000191000720c */ /* 0x000fc60003f26110 */
[----:B------:R-:W-:Y:S01]  /*fbd0*/  IMAD.X R3, R16, 0x1, ~R25, P2 ;  /* 0x0000000110037824 */ /* 0x000fe200010e0e19 */
[----:B------:R-:W-:Y:S02]  /*fbe0*/  SEL R2, R2, R17, P1 ;  /* 0x0000001102027207 */ /* 0x000fe40000800000 */
[----:B------:R-:W-:Y:S02]  /*fbf0*/  SEL R15, R0, R15, P1 ;  /* 0x0000000f000f7207 */ /* 0x000fe40000800000 */
[----:B------:R-:W-:Y:S02]  /*fc00*/  SEL R3, R3, R16, P1 ;  /* 0x0000001003037207 */ /* 0x000fe40000800000 */
[----:B------:R-:W-:Y:S01]  /*fc10*/  ISETP.GE.U32.AND P1, PT, R2, R24, PT ;  /* 0x000000180200720c */ /* 0x000fe20003f26070 */
[----:B------:R-:W-:Y:S01]  /*fc20*/  VIADD R0, R15, 0x1 ;  /* 0x000000010f007836 */ /* 0x000fe20000000000 */
[----:B------:R-:W-:Y:S01]  /*fc30*/  ISETP.NE.U32.AND P2, PT, R24, RZ, PT ;  /* 0x000000ff1800720c */ /* 0x000fe20003f45070 */
[----:B------:R-:W-:Y:S01]  /*fc40*/  IMAD.MOV.U32 R2, RZ, RZ, R12 ;  /* 0x000000ffff027224 */ /* 0x000fe200078e000c */
[----:B------:R-:W-:Y:S01]  /*fc50*/  ISETP.GE.U32.AND.EX P1, PT, R3, R25, PT, P1 ;  /* 0x000000190300720c */ /* 0x000fe20003f26110 */
[----:B------:R-:W-:Y:S01]  /*fc60*/  IMAD.MOV.U32 R3, RZ, RZ, 0x0 ;  /* 0x00000000ff037424 */ /* 0x000fe200078e00ff */
[----:B------:R-:W-:-:S02]  /*fc70*/  ISETP.NE.AND.EX P2, PT, R25, RZ, PT, P2 ;  /* 0x000000ff1900720c */ /* 0x000fc40003f45320 */
[----:B------:R-:W-:-:S04]  /*fc80*/  SEL R0, R0, R15, P1 ;  /* 0x0000000f00007207 */ /* 0x000fc80000800000 */
[----:B------:R-:W-:Y:S01]  /*fc90*/  SEL R0, R0, 0xffffffff, P2 ;  /* 0xffffffff00007807 */ /* 0x000fe20001000000 */
[----:B------:R-:W-:Y:S06]  /*fca0*/  RET.REL.NODEC R2 `(_ZN7cutlass13device_kernelINS_4gemm6kernel13GemmUniversalINS1_17GroupProblemShapeIN4cute5tupleIJiiiEEEEENS1_10collective13CollectiveMmaINS1_39MainloopSm90ArrayTmaGmmaWarpSpecializedILi2ENS6_IJNS5_1CILi2EEENSC_ILi1EEESE_EEENS1_43KernelPtrArrayTmaWarpSpecializedCooperativeEEENS6_IJNSC_ILi128EEENSC_ILi256EEESI_EEENS_6half_tEPNS6_IJlSE_NSC_ILi0EEEEEESL_SO_NS5_8TiledMMAINS5_8MMA_AtomIJNS5_4SM904GMMA26MMA_64x256x16_F32F16F16_SSILNSS_5MajorE0ELSU_0ELNSS_7ScaleInE1ELSV_1EEEEEENS5_6LayoutISF_NS6_IJSE_SM_SM_EEEEENS6_IJNS5_10UnderscoreES11_S11_EEEEENS5_13SM90_TMA_LOADENS5_14ComposedLayoutINS5_7SwizzleILi3ELi4ELi3EEENS5_18smem_ptr_flag_bitsILi16EEENSY_INS6_IJNSC_ILi8EEENSC_ILi64EEEEEENS6_IJS1B_SE_EEEEEEEvNS5_8identityENS5_23SM90_TMA_LOAD_MULTICASTES1F_vS1G_EENS_8epilogue10collective18CollectiveEpilogueINS1J_30Sm90PtrArrayTmaWarpSpecializedILi4ELi2ELi16ELb1ELb0ELi2EEEJSK_NS6_IJSI_NSC_ILi32EEEEEESL_PNS6_IJSE_lSM_EEESL_S1R_NS1J_6fusion15FusionCallbacksIS1N_NS1S_17LinearCombinationISL_fSL_fLNS_15FloatRoundStyleE2EEESK_S1P_JEEES14_NS15_IS17_S19_NSY_INS6_IJS1B_S1A_EEENS6_IJSE_S1B_EEEEEEENS5_17SM75_U16x8_LDSM_TENS5_14SM90_TMA_STOREES21_NS5_17SM90_U16x8_STSM_TENS5_9Copy_AtomIJNS5_17SM90_U32x4_STSM_NESL_EEEvEEEvvEEEEvNT_6ParamsE) ;  /* 0xffffff0002d47950 */ /* 0x000fec0003c3ffff */
.L_x_241:
[----:B------:R-:W-:Y:S01]  /*fcb0*/  UMOV UR24, UR32 ;  /* 0x0000002000187c82 */ /* 0x000fe20008000000 */
[----:B------:R-:W-:Y:S02]  /*fcc0*/  UMOV UR25, UR35 ;  /* 0x0000002300197c82 */ /* 0x000fe40008000000 */
[----:B------:R-:W1:Y:S08]  /*fcd0*/  I2F.U64.RP R13, UR24 ;  /* 0x00000018000d7d12 */ /* 0x000e700008309000 */
[----:B-1----:R-:W1:Y:S02]  /*fce0*/  MUFU.RCP R13, R13 ;  /* 0x0000000d000d7308 */ /* 0x002e640000001000 */
[----:B-1----:R-:W-:-:S06]  /*fcf0*/  VIADD R2, R13, 0x1ffffffe ;  /* 0x1ffffffe0d027836 */ /* 0x002fcc0000000000 */
[----:B------:R-:W1:Y:S02]  /*fd00*/  F2I.U64.TRUNC R2, R2 ;  /* 0x0000000200027311 */ /* 0x000e64000020d800 */
[----:B-1----:R-:W-:Y:S01]  /*fd10*/  R2UR UR24, R2 ;  /* 0x00000000021872ca */ /* 0x002fe200000e0000 */
[----:B------:R-:W-:Y:S01]  /*fd20*/  IMAD.MOV.U32 R2, RZ, RZ, R12 ;  /* 0x000000ffff027224 */ /* 0x000fe200078e000c */
[----:B------:R-:W-:Y:S01]  /*fd30*/  R2UR UR25, R3 ;  /* 0x00000000031972ca */ /* 0x000fe200000e0000 */
[----:B------:R-:W-:-:S10]  /*fd40*/  IMAD.MOV.U32 R3, RZ, RZ, 0x0 ;  /* 0x00000000ff037424 */ /* 0x000fd400078e00ff */
[----:B------:R-:W-:-:S04]  /*fd50*/  UIMAD.WIDE.U32 UR26, UR24, UR32, URZ ;  /* 0x00000020181a72a5 */ /* 0x000fc8000f8e003f */
[----:B------:R-:W-:Y:S02]  /*fd60*/  UIMAD UR27, UR24, UR35, UR27 ;  /* 0x00000023181b72a4 */ /* 0x000fe4000f8e021b */
[----:B------:R-:W-:Y:S02]  /*fd70*/  UIADD3 UR36, UP1, URZ, -UR26, URZ ;  /* 0x8000001a3f247290 */ /* 0x000fe4000ff3e03f */
[----:B------:R-:W-:Y:S02]  /*fd80*/  UIMAD UR28, UR25, UR32, UR27 ;  /* 0x00000020191c72a4 */ /* 0x000fe4000f8e021b */
[----:B------:R-:W-:Y:S02]  /*fd90*/  UIMAD.WIDE.U32 UR26, UR24, UR36, URZ ;  /* 0x00000024181a72a5 */ /* 0x000fe4000f8e003f */
[----:B------:R-:W-:-:S05]  /*fda0*/  UIADD3.X UR37, URZ, ~UR28, URZ, UP1, !UPT ;  /* 0x8000001c3f257290 */ /* 0x000fca0008ffe43f */
[----:B------:R-:W-:Y:S01]  /*fdb0*/  UMOV UR26, UR27 ;  /* 0x0000001b001a7c82 */ /* 0x000fe20008000000 */
[----:B------:R-:W-:Y:S02]  /*fdc0*/  UMOV UR27, UR24 ;  /* 0x00000018001b7c82 */ /* 0x000fe40008000000 */
[----:B------:R-:W-:Y:S02]  /*fdd0*/  UIMAD.WIDE.U32 UR28, UP1, UR24, UR37, UR26 ;  /* 0x00000025181c72a5 */ /* 0x000fe4000f82001a */
[----:B------:R-:W-:Y:S02]  /*fde0*/  UIMAD.WIDE.U32 UR26, UR25, UR37, URZ ;  /* 0x00000025191a72a5 */ /* 0x000fe4000f8e003f */
[----:B------:R-:W-:Y:S02]  /*fdf0*/  UIMAD.WIDE.U32 UR28, UP2, UR25, UR36, UR28 ;  /* 0x00000024191c72a5 */ /* 0x000fe4000f84001c */
[----:B------:R-:W-:Y:S02]  /*fe00*/  UIMAD UR37, UR25, UR37, URZ ;  /* 0x00000025192572a4 */ /* 0x000fe4000f8e023f */
[----:B------:R-:W-:-:S02]  /*fe10*/  UIADD3.X UR26, UR27, UR25, URZ, UP1, !UPT ;  /* 0x000000191b1a7290 */ /* 0x000fc40008ffe43f */
[----:B------:R-:W-:-:S04]  /*fe20*/  UIADD3 UR29, UP4, UR37, UR29, URZ ;  /* 0x0000001d251d7290 */ /* 0x000fc8000ff9e03f */
[----:B------:R-:W-:Y:S02]  /*fe30*/  UIMAD.WIDE.U32 UR24, UR29, UR32, URZ ;  /* 0x000000201d1872a5 */ /* 0x000fe4000f8e003f */
[----:B------:R-:W-:Y:S02]  /*fe40*/  UIADD3.X UR36, URZ, URZ, UR26, UP4, UP2 ;  /* 0x0000003f3f247290 */ /* 0x000fe4000a7e441a */
[----:B------:R-:W-:Y:S02]  /*fe50*/  UIMAD UR25, UR29, UR35, UR25 ;  /* 0x000000231d1972a4 */ /* 0x000fe4000f8e0219 */
[----:B------:R-:W-:Y:S02]  /*fe60*/  UIADD3 UR37, UP1, URZ, -UR24, URZ ;  /* 0x800000183f257290 */ /* 0x000fe4000ff3e03f */
[----:B------:R-:W-:Y:S02]  /*fe70*/  UIMAD UR26, UR36, UR32, UR25 ;  /* 0x00000020241a72a4 */ /* 0x000fe4000f8e0219 */
[----:B------:R-:W-:-:S02]  /*fe80*/  UIMAD.WIDE.U32 UR24, UR29, UR37, URZ ;  /* 0x000000251d1872a5 */ /* 0x000fc4000f8e003f */
[----:B------:R-:W-:-:S05]  /*fe90*/  UIADD3.X UR38, URZ, ~UR26, URZ, UP1, !UPT ;  /* 0x8000001a3f267290 */ /* 0x000fca0008ffe43f */
[----:B------:R-:W-:Y:S01]  /*fea0*/  UMOV UR28, UR25 ;  /* 0x00000019001c7c82 */ /* 0x000fe20008000000 */
[----:B------:R-:W-:Y:S02]  /*feb0*/  UIMAD.WIDE.U32 UR24, UR36, UR38, URZ ;  /* 0x00000026241872a5 */ /* 0x000fe4000f8e003f */
[----:B------:R-:W-:Y:S02]  /*fec0*/  UIMAD.WIDE.U32 UR26, UP1, UR29, UR38, UR28 ;  /* 0x000000261d1a72a5 */ /* 0x000fe4000f82001c */
[----:B------:R-:W-:Y:S02]  /*fed0*/  UIMAD UR28, UR36, UR38, URZ ;  /* 0x00000026241c72a4 */ /* 0x000fe4000f8e023f */
[----:B------:R-:W-:Y:S02]  /*fee0*/  UIMAD.WIDE.U32 UR26, UP2, UR36, UR37, UR26 ;  /* 0x00000025241a72a5 */ /* 0x000fe4000f84001a */
[----:B------:R-:W-:Y:S02]  /*fef0*/  UIADD3.X UR36, UR25, UR36, URZ, UP1, !UPT ;  /* 0x0000002419247290 */ /* 0x000fe40008ffe43f */
[----:B------:R-:W-:Y:S01]  /*ff00*/  UIADD3 UR28, UP4, UR28, UR27, URZ ;  /* 0x0000001b1c1c7290 */ /* 0x000fe2000ff9e03f */
[----:B------:R-:W-:-:S03]  /*ff10*/  UMOV UR25, URZ ;  /* 0x0000003f00197c82 */ /* 0x000fc60008000000 */
[----:B------:R-:W-:Y:S02]  /*ff20*/  UIMAD.WIDE.U32 UR26, UR28, UR33, URZ ;  /* 0x000000211c1a72a5 */ /* 0x000fe4000f8e003f */
[----:B------:R-:W-:-:S05]  /*ff30*/  UIADD3.X UR36, URZ, URZ, UR36, UP4, UP2 ;  /* 0x0000003f3f247290 */ /* 0x000fca000a7e4424 */
[----:B------:R-:W-:Y:S01]  /*ff40*/  UMOV UR24, UR27 ;  /* 0x0000001b00187c82 */ /* 0x000fe20008000000 */
[----:B------:R-:W-:Y:S02]  /*ff50*/  UIMAD.WIDE.U32 UR26, UR36, UR34, URZ ;  /* 0x00000022241a72a5 */ /* 0x000fe4000f8e003f */
[----:B------:R-:W-:Y:S02]  /*ff60*/  UIMAD.WIDE.U32 UR24, UR28, UR34, UR24 ;  /* 0x000000221c1872a5 */ /* 0x000fe4000f8e0018 */
[----:B------:R-:W-:Y:S02]  /*ff70*/  UIMAD UR28, UR36, UR34, URZ ;  /* 0x00000022241c72a4 */ /* 0x000fe4000f8e023f */
[----:B------:R-:W-:-:S04]  /*ff80*/  UIMAD.WIDE.U32 UR24, UP1, UR36, UR33, UR24 ;  /* 0x00000021241872a5 */ /* 0x000fc8000f820018 */
[----:B------:R-:W-:Y:S02]  /*ff90*/  UIADD3 UR28, UP2, UR28, UR25, URZ ;  /* 0x000000191c1c7290 */ /* 0x000fe4000ff5e03f */
[----:B------:R-:W-:Y:S02]  /*ffa0*/  UIADD3.X UR26, UR27, URZ, URZ, UP1, !UPT ;  /* 0x0000003f1b1a7290 */ /* 0x000fe40008ffe43f */
[----:B------:R-:W-:Y:S02]  /*ffb0*/  UIMAD.WIDE.U32 UR24, UR28, UR32, URZ ;  /* 0x000000201c1872a5 */ /* 0x000fe4000f8e003f */
[----:B------:R-:W-:Y:S02]  /*ffc0*/  UIADD3.X UR26, URZ, UR26, URZ, UP2, !UPT ;  /* 0x0000001a3f1a7290 */ /* 0x000fe400097fe43f */
[----:B------:R-:W-:Y:S02]  /*ffd0*/  UIMAD UR25, UR28, UR35, UR25 ;  /* 0x000000231c1972a4 */ /* 0x000fe4000f8e0219 */
[----:B------:R-:W-:-:S02]  /*ffe0*/  UIADD3 UR27, UP2, -UR24, UR33, URZ ;  /* 0x00000021181b7290 */ /* 0x000fc4000ff5e13f */
[----:B------:R-:W-:Y:S02]  /*fff0*/  UIMAD UR25, UR26, UR32, UR25 ;  /* 0x000000201a1972a4 */ /* 0x000fe4000f8e0219 */
[----:B------:R-:W-:Y:S02]  /*10000*/  UISETP.GE.U32.AND UP1, UPT, UR27, UR32, UPT ;  /* 0x000000201b00728c */ /* 0x000fe4000bf26070 */
[----:B------:R-:W-:Y:S02]  /*10010*/  UIADD3.X UR34, ~UR25, UR34, URZ, UP2, !UPT ;  /* 0x0000002219227290 */ /* 0x000fe400097fe53f */
[----:B------:R-:W-:Y:S02]  /*10020*/  UIADD3 UR25, UP2, -UR32, UR27, URZ ;  /* 0x0000001b20197290 */ /* 0x000fe4000ff5e13f */
[----:B------:R-:W-:Y:S02]  /*10030*/  UISETP.GE.U32.AND.EX UP1, UPT, UR34, UR35, UPT, UP1 ;  /* 0x000000232200728c */ /* 0x000fe4000bf26110 */
[----:B------:R-:W-:-:S02]  /*10040*/  UIADD3 UR24, UR28, 0x1, URZ ;  /* 0x000000011c187890 */ /* 0x000fc4000fffe03f */
[----:B------:R-:W-:Y:S02]  /*10050*/  UIADD3.X UR26, ~UR35, UR34, URZ, UP2, !UPT ;  /* 0x00000022231a7290 */ /* 0x000fe400097fe53f */
[----:B------:R-:W-:Y:S02]  /*10060*/  USEL UR25, UR25, UR27, UP1 ;  /* 0x0000001b19197287 */ /* 0x000fe40008800000 */
[----:B------:R-:W-:Y:S02]  /*10070*/  USEL UR26, UR26, UR34, UP1 ;  /* 0x000000221a1a7287 */ /* 0x000fe40008800000 */
[----:B------:R-:W-:Y:S02]  /*10080*/  USEL UR28, UR24, UR28, UP1 ;  /* 0x0000001c181c7287 */ /* 0x000fe40008800000 */
[----:B------:R-:W-:Y:S02]  /*10090*/  UISETP.GE.U32.AND UP1, UPT, UR25, UR32, UPT ;  /* 0x000000201900728c */ /* 0x000fe4000bf26070 */
[----:B------:R-:W-:-:S02]  /*100a0*/  UISETP.NE.U32.AND UP2, UPT, UR32, URZ, UPT ;  /* 0x0000003f2000728c */ /* 0x000fc4000bf45070 */
[----:B------:R-:W-:Y:S02]  /*100b0*/  UIADD3 UR24, UR28, 0x1, URZ ;  /* 0x000000011c187890 */ /* 0x000fe4000fffe03f */
[----:B------:R-:W-:Y:S02]  /*100c0*/  UISETP.GE.U32.AND.EX UP1, UPT, UR26, UR35, UPT, UP1 ;  /* 0x000000231a00728c */ /* 0x000fe4000bf26110 */
[----:B------:R-:W-:Y:S02]  /*100d0*/  UISETP.NE.AND.EX UP2, UPT, UR35, URZ, UPT, UP2 ;  /* 0x0000003f2300728c */ /* 0x000fe4000bf45320 */
[----:B------:R-:W-:-:S04]  /*100e0*/  USEL UR24, UR24, UR28, UP1 ;  /* 0x0000001c18187287 */ /* 0x000fc80008800000 */
[----:B------:R-:W-:Y:S01]  /*100f0*/  USEL UR25, UR24, 0xffffffff, UP2 ;  /* 0xffffffff18197887 */ /* 0x000fe20009000000 */
[----:B------:R-:W-:Y:S11]  /*10100*/  RET.REL.NODEC R2 `(_ZN7cutlass13device_kernelINS_4gemm6kernel13GemmUniversalINS1_17GroupProblemShapeIN4cute5tupleIJiiiEEEEENS1_10collective13CollectiveMmaINS1_39MainloopSm90ArrayTmaGmmaWarpSpecializedILi2ENS6_IJNS5_1CILi2EEENSC_ILi1EEESE_EEENS1_43KernelPtrArrayTmaWarpSpecializedCooperativeEEENS6_IJNSC_ILi128EEENSC_ILi256EEESI_EEENS_6half_tEPNS6_IJlSE_NSC_ILi0EEEEEESL_SO_NS5_8TiledMMAINS5_8MMA_AtomIJNS5_4SM904GMMA26MMA_64x256x16_F32F16F16_SSILNSS_5MajorE0ELSU_0ELNSS_7ScaleInE1ELSV_1EEEEEENS5_6LayoutISF_NS6_IJSE_SM_SM_EEEEENS6_IJNS5_10UnderscoreES11_S11_EEEEENS5_13SM90_TMA_LOADENS5_14ComposedLayoutINS5_7SwizzleILi3ELi4ELi3EEENS5_18smem_ptr_flag_bitsILi16EEENSY_INS6_IJNSC_ILi8EEENSC_ILi64EEEEEENS6_IJS1B_SE_EEEEEEEvNS5_8identityENS5_23SM90_TMA_LOAD_MULTICASTES1F_vS1G_EENS_8epilogue10collective18CollectiveEpilogueINS1J_30Sm90PtrArrayTmaWarpSpecializedILi4ELi2ELi16ELb1ELb0ELi2EEEJSK_NS6_IJSI_NSC_ILi32EEEEEESL_PNS6_IJSE_lSM_EEESL_S1R_NS1J_6fusion15FusionCallbacksIS1N_NS1S_17LinearCombinationISL_fSL_fLNS_15FloatRoundStyleE2EEESK_S1P_JEEES14_NS15_IS17_S19_NSY_INS6_IJS1B_S1A_EEENS6_IJSE_S1B_EEEEEEENS5_17SM75_U16x8_LDSM_TENS5_14SM90_TMA_STOREES21_NS5_17SM90_U16x8_STSM_TENS5_9Copy_AtomIJNS5_17SM90_U32x4_STSM_NESL_EEEvEEEvvEEEEvNT_6ParamsE) ;  /* 0xfffffefc02bc7950 */ /* 0x000ff60003c3ffff */
.L_x_313:
[----:B------:R-:W-:-:S00]  /*10110*/  BRA `(.L_x_313) ;  /* 0xfffffffc00fc7947 */ /* 0x000fc0000383ffff */
[----:B------:R-:W-:-:S00]  /*10120*/  NOP ;  /* 0x0000000000007918 */ /* 0x000fc00000000000 */
        /* <DEDUP_REMOVED lines=13> */
.L_x_314:


//--------------------- .nv.global.init           --------------------------
	.section	.nv.global.init,"aw",@progbits
.nv.global.init:
	.type		$str$24,@object
	.size		$str$24,($str$25 - $str$24)
$str$24:
        /*0000*/ 	.byte	0x28, 0x61, 0x64, 0x64, 0x72, 0x65, 0x73, 0x73, 0x20, 0x26, 0x20, 0x6d, 0x61, 0x73, 0x6b, 0x29
        /*0010*/ 	.byte	0x20, 0x3d, 0x3d, 0x20, 0x30, 0x00
	.type		$str$25,@object
	.size		$str$25,(__unnamed_1 - $str$25)
$str$25:
        /*0016*/ 	.byte	0x2f, 0x74, 0x6d, 0x70, 0x2f, 0x63, 0x75, 0x74, 0x6c, 0x61, 0x73, 0x73, 0x5f, 0x73, 0x77, 0x65
        /*0026*/ 	.byte	0x65, 0x70, 0x5f, 0x73, 0x72, 0x63, 0x2f, 0x69, 0x6e, 0x63, 0x6c, 0x75, 0x64, 0x65, 0x2f, 0x63
        /*0036*/ 	.byte	0x75, 0x74, 0x65, 0x2f, 0x70, 0x6f, 0x69, 0x6e, 0x74, 0x65, 0x72, 0x5f, 0x66, 0x6c, 0x61, 0x67
        /*0046*/ 	.byte	0x67, 0x65, 0x64, 0x2e, 0x68, 0x70, 0x70, 0x00
	.type		__unnamed_1,@object
	.size		__unnamed_1,(.L_0 - __unnamed_1)
__unnamed_1:
        /*004e*/ 	.byte	0x61, 0x75, 0x74, 0x6f, 0x20, 0x63, 0x75, 0x74, 0x65, 0x3a, 0x3a, 0x61, 0x73, 0x5f, 0x70, 0x6f
        /* <DEDUP_REMOVED lines=27> */
        /*020e*/ 	.byte	0x30, 0x39, 0x36, 0x3e, 0x3e, 0x3e, 0x3e, 0x3e, 0x5d, 0x00
.L_0:


//--------------------- .nv.shared._ZN7cutlass13device_kernelINS_4gemm6kernel13GemmUniversalINS1_17GroupProblemShapeIN4cute5tupleIJiiiEEEEENS1_10collective13CollectiveMmaINS1_39MainloopSm90ArrayTmaGmmaWarpSpecializedILi2ENS6_IJNS5_1CILi2EEENSC_ILi1EEESE_EEENS1_43KernelPtrArrayTmaWarpSpecializedCooperativeEEENS6_IJNSC_ILi128EEENSC_ILi256EEESI_EEENS_6half_tEPNS6_IJlSE_NSC_ILi0EEEEEESL_SO_NS5_8TiledMMAINS5_8MMA_AtomIJNS5_4SM904GMMA26MMA_64x256x16_F32F16F16_SSILNSS_5MajorE0ELSU_0ELNSS_7ScaleInE1ELSV_1EEEEEENS5_6LayoutISF_NS6_IJSE_SM_SM_EEEEENS6_IJNS5_10UnderscoreES11_S11_EEEEENS5_13SM90_TMA_LOADENS5_14ComposedLayoutINS5_7SwizzleILi3ELi4ELi3EEENS5_18smem_ptr_flag_bitsILi16EEENSY_INS6_IJNSC_ILi8EEENSC_ILi64EEEEEENS6_IJS1B_SE_EEEEEEEvNS5_8identityENS5_23SM90_TMA_LOAD_MULTICASTES1F_vS1G_EENS_8epilogue10collective18CollectiveEpilogueINS1J_30Sm90PtrArrayTmaWarpSpecializedILi4ELi2ELi16ELb1ELb0ELi2EEEJSK_NS6_IJSI_NSC_ILi32EEEEEESL_PNS6_IJSE_lSM_EEESL_S1R_NS1J_6fusion15FusionCallbacksIS1N_NS1S_17LinearCombinationISL_fSL_fLNS_15FloatRoundStyleE2EEESK_S1P_JEEES14_NS15_IS17_S19_NSY_INS6_IJS1B_S1A_EEENS6_IJSE_S1B_EEEEEEENS5_17SM75_U16x8_LDSM_TENS5_14SM90_TMA_STOREES21_NS5_17SM90_U16x8_STSM_TENS5_9Copy_AtomIJNS5_17SM90_U32x4_STSM_NESL_EEEvEEEvvEEEEvNT_6ParamsE --------------------------
	.section	.nv.shared._ZN7cutlass13device_kernelINS_4gemm6kernel13GemmUniversalINS1_17GroupProblemShapeIN4cute5tupleIJiiiEEEEENS1_10collective13CollectiveMmaINS1_39MainloopSm90ArrayTmaGmmaWarpSpecializedILi2ENS6_IJNS5_1CILi2EEENSC_ILi1EEESE_EEENS1_43KernelPtrArrayTmaWarpSpecializedCooperativeEEENS6_IJNSC_ILi128EEENSC_ILi256EEESI_EEENS_6half_tEPNS6_IJlSE_NSC_ILi0EEEEEESL_SO_NS5_8TiledMMAINS5_8MMA_AtomIJNS5_4SM904GMMA26MMA_64x256x16_F32F16F16_SSILNSS_5MajorE0ELSU_0ELNSS_7ScaleInE1ELSV_1EEEEEENS5_6LayoutISF_NS6_IJSE_SM_SM_EEEEENS6_IJNS5_10UnderscoreES11_S11_EEEEENS5_13SM90_TMA_LOADENS5_14ComposedLayoutINS5_7SwizzleILi3ELi4ELi3EEENS5_18smem_ptr_flag_bitsILi16EEENSY_INS6_IJNSC_ILi8EEENSC_ILi64EEEEEENS6_IJS1B_SE_EEEEEEEvNS5_8identityENS5_23SM90_TMA_LOAD_MULTICASTES1F_vS1G_EENS_8epilogue10collective18CollectiveEpilogueINS1J_30Sm90PtrArrayTmaWarpSpecializedILi4ELi2ELi16ELb1ELb0ELi2EEEJSK_NS6_IJSI_NSC_ILi32EEEEEESL_PNS6_IJSE_lSM_EEESL_S1R_NS1J_6fusion15FusionCallbacksIS1N_NS1S_17LinearCombinationISL_fSL_fLNS_15FloatRoundStyleE2EEESK_S1P_JEEES14_NS15_IS17_S19_NSY_INS6_IJS1B_S1A_EEENS6_IJSE_S1B_EEEEEEENS5_17SM75_U16x8_LDSM_TENS5_14SM90_TMA_STOREES21_NS5_17SM90_U16x8_STSM_TENS5_9Copy_AtomIJNS5_17SM90_U32x4_STSM_NESL_EEEvEEEvvEEEEvNT_6ParamsE,"aw",@nobits
	.sectionflags	@""
	.align	16
	.zero		1024


//--------------------- .nv.shared.reserved.0     --------------------------
	.section	.nv.shared.reserved.0,"aw",@nobits
	.weak		__nv_reservedSMEM_offset_0_alias
	.size		__nv_reservedSMEM_offset_0_alias, 0, 0
	.other		__nv_reservedSMEM_offset_0_alias,@"STO_CUDA_RESERVED_SHARED STV_DEFAULT"
__nv_reservedSMEM_offset_0_alias:
	.zero		0


//--------------------- .nv.global                --------------------------
	.section	.nv.global,"aw",@nobits
.nv.global:
	.type		_ZN39_INTERNAL_b9a4bb8b_4_k_cu_0db5cf62_41004cute1_E,@object
	.size		_ZN39_INTERNAL_b9a4bb8b_4_k_cu_0db5cf62_41004cute1_E,(_ZN39_INTERNAL_b9a4bb8b_4_k_cu_0db5cf62_41004cuda3std3__45__cpo6cbeginE - _ZN39_INTERNAL_b9a4bb8b_4_k_cu_0db5cf62_41004cute1_E)
_ZN39_INTERNAL_b9a4bb8b_4_k_cu_0db5cf62_41004cute1_E:
	.zero		1
	.type		_ZN39_INTERNAL_b9a4bb8b_4_k_cu_0db5cf62_41004cuda3std3__45__cpo6cbeginE,@object
	.size		_ZN39_INTERNAL_b9a4bb8b_4_k_cu_0db5cf62_41004cuda3std3__45__cpo6cbeginE,(_ZN39_INTERNAL_b9a4bb8b_4_k_cu_0db5cf62_41004cuda3std3__48in_placeE - _ZN39_INTERNAL_b9a4bb8b_4_k_cu_0db5cf62_41004cuda3std3__45__cpo6cbeginE)
_ZN39_INTERNAL_b9a4bb8b_4_k_cu_0db5cf62_41004cuda3std3__45__cpo6cbeginE:
	.zero		1
	.type		_ZN39_INTERNAL_b9a4bb8b_4_k_cu_0db5cf62_41004cuda3std3__48in_placeE,@object
	.size		_ZN39_INTERNAL_b9a4bb8b_4_k_cu_0db5cf62_41004cuda3std3__48in_placeE,(_ZN39_INTERNAL_b9a4bb8b_4_k_cu_0db5cf62_41004cuda3std6ranges3__45__cpo9iter_moveE - _ZN39_INTERNAL_b9a4bb8b_4_k_cu_0db5cf62_41004cuda3std3__48in_placeE)
_ZN39_INTERNAL_b9a4bb8b_4_k_cu_0db5cf62_41004cuda3std3__48in_placeE:
	.zero		1
	.type		_ZN39_INTERNAL_b9a4bb8b_4_k_cu_0db5cf62_41004cuda3std6ranges3__45__cpo9iter_moveE,@object
	.size		_ZN39_INTERNAL_b9a4bb8b_4_k_cu_0db5cf62_41004cuda3std6ranges3__45__cpo9iter_moveE,(_ZN39_INTERNAL_b9a4bb8b_4_k_cu_0db5cf62_41004cuda3std3__45__cpo5beginE - _ZN39_INTERNAL_b9a4bb8b_4_k_cu_0db5cf62_41004cuda3std6ranges3__45__cpo9iter_moveE)
_ZN39_INTERNAL_b9a4bb8b_4_k_cu_0db5cf62_41004cuda3std6ranges3__45__cpo9iter_moveE:
	.zero		1
	.type		_ZN39_INTERNAL_b9a4bb8b_4_k_cu_0db5cf62_41004cuda3std3__45__cpo5beginE,@object
	.size		_ZN39_INTERNAL_b9a4bb8b_4_k_cu_0db5cf62_41004cuda3std3__45__cpo5beginE,(_ZN39_INTERNAL_b9a4bb8b_4_k_cu_0db5cf62_41004cuda3std3__441_GLOBAL__N__b9a4bb8b_4_k_cu_0db5cf62_41006ignoreE - _ZN39_INTERNAL_b9a4bb8b_4_k_cu_0db5cf62_41004cuda3std3__45__cpo5beginE)
_ZN39_INTERNAL_b9a4bb8b_4_k_cu_0db5cf62_41004cuda3std3__45__cpo5beginE:
	.zero		1
	.type		_ZN39_INTERNAL_b9a4bb8b_4_k_cu_0db5cf62_41004cuda3std3__441_GLOBAL__N__b9a4bb8b_4_k_cu_0db5cf62_41006ignoreE,@object
	.size		_ZN39_INTERNAL_b9a4bb8b_4_k_cu_0db5cf62_41004cuda3std3__441_GLOBAL__N__b9a4bb8b_4_k_cu_0db5cf62_41006ignoreE,(_ZN39_INTERNAL_b9a4bb8b_4_k_cu_0db5cf62_41004cute7productE - _ZN39_INTERNAL_b9a4bb8b_4_k_cu_0db5cf62_41004cuda3std3__441_GLOBAL__N__b9a4bb8b_4_k_cu_0db5cf62_41006ignoreE)
_ZN39_INTERNAL_b9a4bb8b_4_k_cu_0db5cf62_41004cuda3std3__441_GLOBAL__N__b9a4bb8b_4_k_cu_0db5cf62_41006ignoreE:
	.zero		1
	.type		_ZN39_INTERNAL_b9a4bb8b_4_k_cu_0db5cf62_41004cute7productE,@object
	.size		_ZN39_INTERNAL_b9a4bb8b_4_k_cu_0db5cf62_41004cute7productE,(_ZN39_INTERNAL_b9a4bb8b_4_k_cu_0db5cf62_41004cuda3std3__45__cpo3endE - _ZN39_INTERNAL_b9a4bb8b_4_k_cu_0db5cf62_41004cute7productE)
_ZN39_INTERNAL_b9a4bb8b_4_k_cu_0db5cf62_41004cute7productE:
	.zero		1
	.type		_ZN39_INTERNAL_b9a4bb8b_4_k_cu_0db5cf62_41004cuda3std3__45__cpo3endE,@object
	.size		_ZN39_INTERNAL_b9a4bb8b_4_k_cu_0db5cf62_41004cuda3std3__45__cpo3endE,(_ZN39_INTERNAL_b9a4bb8b_4_k_cu_0db5cf62_41004cuda3std3__419piecewise_constructE - _ZN39_INTERNAL_b9a4bb8b_4_k_cu_0db5cf62_41004cuda3std3__45__cpo3endE)
_ZN39_INTERNAL_b9a4bb8b_4_k_cu_0db5cf62_41004cuda3std3__45__cpo3endE:
	.zero		1
	.type		_ZN39_INTERNAL_b9a4bb8b_4_k_cu_0db5cf62_41004cuda3std3__419piecewise_constructE,@object
	.size		_ZN39_INTERNAL_b9a4bb8b_4_k_cu_0db5cf62_41004cuda3std3__419piecewise_constructE,(_ZN39_INTERNAL_b9a4bb8b_4_k_cu_0db5cf62_41004cuda3std3__45__cpo4cendE - _ZN39_INTERNAL_b9a4bb8b_4_k_cu_0db5cf62_41004cuda3std3__419piecewise_constructE)
_ZN39_INTERNAL_b9a4bb8b_4_k_cu_0db5cf62_41004cuda3std3__419piecewise_constructE:
	.zero		1
	.type		_ZN39_INTERNAL_b9a4bb8b_4_k_cu_0db5cf62_41004cuda3std3__45__cpo4cendE,@object
	.size		_ZN39_INTERNAL_b9a4bb8b_4_k_cu_0db5cf62_41004cuda3std3__45__cpo4cendE,(_ZN39_INTERNAL_b9a4bb8b_4_k_cu_0db5cf62_41004cuda3std6ranges3__45__cpo4swapE - _ZN39_INTERNAL_b9a4bb8b_4_k_cu_0db5cf62_41004cuda3std3__45__cpo4cendE)
_ZN39_INTERNAL_b9a4bb8b_4_k_cu_0db5cf62_41004cuda3std3__45__cpo4cendE:
	.zero		1
	.type		_ZN39_INTERNAL_b9a4bb8b_4_k_cu_0db5cf62_41004cuda3std6ranges3__45__cpo4swapE,@object
	.size		_ZN39_INTERNAL_b9a4bb8b_4_k_cu_0db5cf62_41004cuda3std6ranges3__45__cpo4swapE,(.L_8 - _ZN39_INTERNAL_b9a4bb8b_4_k_cu_0db5cf62_41004cuda3std6ranges3__45__cpo4swapE)
_ZN39_INTERNAL_b9a4bb8b_4_k_cu_0db5cf62_41004cuda3std6ranges3__45__cpo4swapE:
	.zero		1
.L_8:


//--------------------- .nv.constant0._ZN7cutlass13device_kernelINS_4gemm6kernel13GemmUniversalINS1_17GroupProblemShapeIN4cute5tupleIJiiiEEEEENS1_10collective13CollectiveMmaINS1_39MainloopSm90ArrayTmaGmmaWarpSpecializedILi2ENS6_IJNS5_1CILi2EEENSC_ILi1EEESE_EEENS1_43KernelPtrArrayTmaWarpSpecializedCooperativeEEENS6_IJNSC_ILi128EEENSC_ILi256EEESI_EEENS_6half_tEPNS6_IJlSE_NSC_ILi0EEEEEESL_SO_NS5_8TiledMMAINS5_8MMA_AtomIJNS5_4SM904GMMA26MMA_64x256x16_F32F16F16_SSILNSS_5MajorE0ELSU_0ELNSS_7ScaleInE1ELSV_1EEEEEENS5_6LayoutISF_NS6_IJSE_SM_SM_EEEEENS6_IJNS5_10UnderscoreES11_S11_EEEEENS5_13SM90_TMA_LOADENS5_14ComposedLayoutINS5_7SwizzleILi3ELi4ELi3EEENS5_18smem_ptr_flag_bitsILi16EEENSY_INS6_IJNSC_ILi8EEENSC_ILi64EEEEEENS6_IJS1B_SE_EEEEEEEvNS5_8identityENS5_23SM90_TMA_LOAD_MULTICASTES1F_vS1G_EENS_8epilogue10collective18CollectiveEpilogueINS1J_30Sm90PtrArrayTmaWarpSpecializedILi4ELi2ELi16ELb1ELb0ELi2EEEJSK_NS6_IJSI_NSC_ILi32EEEEEESL_PNS6_IJSE_lSM_EEESL_S1R_NS1J_6fusion15FusionCallbacksIS1N_NS1S_17LinearCombinationISL_fSL_fLNS_15FloatRoundStyleE2EEESK_S1P_JEEES14_NS15_IS17_S19_NSY_INS6_IJS1B_S1A_EEENS6_IJSE_S1B_EEEEEEENS5_17SM75_U16x8_LDSM_TENS5_14SM90_TMA_STOREES21_NS5_17SM90_U16x8_STSM_TENS5_9Copy_AtomIJNS5_17SM90_U32x4_STSM_NESL_EEEvEEEvvEEEEvNT_6ParamsE --------------------------
	.section	.nv.constant0._ZN7cutlass13device_kernelINS_4gemm6kernel13GemmUniversalINS1_17GroupProblemShapeIN4cute5tupleIJiiiEEEEENS1_10collective13CollectiveMmaINS1_39MainloopSm90ArrayTmaGmmaWarpSpecializedILi2ENS6_IJNS5_1CILi2EEENSC_ILi1EEESE_EEENS1_43KernelPtrArrayTmaWarpSpecializedCooperativeEEENS6_IJNSC_ILi128EEENSC_ILi256EEESI_EEENS_6half_tEPNS6_IJlSE_NSC_ILi0EEEEEESL_SO_NS5_8TiledMMAINS5_8MMA_AtomIJNS5_4SM904GMMA26MMA_64x256x16_F32F16F16_SSILNSS_5MajorE0ELSU_0ELNSS_7ScaleInE1ELSV_1EEEEEENS5_6LayoutISF_NS6_IJSE_SM_SM_EEEEENS6_IJNS5_10UnderscoreES11_S11_EEEEENS5_13SM90_TMA_LOADENS5_14ComposedLayoutINS5_7SwizzleILi3ELi4ELi3EEENS5_18smem_ptr_flag_bitsILi16EEENSY_INS6_IJNSC_ILi8EEENSC_ILi64EEEEEENS6_IJS1B_SE_EEEEEEEvNS5_8identityENS5_23SM90_TMA_LOAD_MULTICASTES1F_vS1G_EENS_8epilogue10collective18CollectiveEpilogueINS1J_30Sm90PtrArrayTmaWarpSpecializedILi4ELi2ELi16ELb1ELb0ELi2EEEJSK_NS6_IJSI_NSC_ILi32EEEEEESL_PNS6_IJSE_lSM_EEESL_S1R_NS1J_6fusion15FusionCallbacksIS1N_NS1S_17LinearCombinationISL_fSL_fLNS_15FloatRoundStyleE2EEESK_S1P_JEEES14_NS15_IS17_S19_NSY_INS6_IJS1B_S1A_EEENS6_IJSE_S1B_EEEEEEENS5_17SM75_U16x8_LDSM_TENS5_14SM90_TMA_STOREES21_NS5_17SM90_U16x8_STSM_TENS5_9Copy_AtomIJNS5_17SM90_U32x4_STSM_NESL_EEEvEEEvvEEEEvNT_6ParamsE,"a",@progbits
	.sectionflags	@""
	.align	4
.nv.constant0._ZN7cutlass13device_kernelINS_4gemm6kernel13GemmUniversalINS1_17GroupProblemShapeIN4cute5tupleIJiiiEEEEENS1_10collective13CollectiveMmaINS1_39MainloopSm90ArrayTmaGmmaWarpSpecializedILi2ENS6_IJNS5_1CILi2EEENSC_ILi1EEESE_EEENS1_43KernelPtrArrayTmaWarpSpecializedCooperativeEEENS6_IJNSC_ILi128EEENSC_ILi256EEESI_EEENS_6half_tEPNS6_IJlSE_NSC_ILi0EEEEEESL_SO_NS5_8TiledMMAINS5_8MMA_AtomIJNS5_4SM904GMMA26MMA_64x256x16_F32F16F16_SSILNSS_5MajorE0ELSU_0ELNSS_7ScaleInE1ELSV_1EEEEEENS5_6LayoutISF_NS6_IJSE_SM_SM_EEEEENS6_IJNS5_10UnderscoreES11_S11_EEEEENS5_13SM90_TMA_LOADENS5_14ComposedLayoutINS5_7SwizzleILi3ELi4ELi3EEENS5_18smem_ptr_flag_bitsILi16EEENSY_INS6_IJNSC_ILi8EEENSC_ILi64EEEEEENS6_IJS1B_SE_EEEEEEEvNS5_8identityENS5_23SM90_TMA_LOAD_MULTICASTES1F_vS1G_EENS_8epilogue10collective18CollectiveEpilogueINS1J_30Sm90PtrArrayTmaWarpSpecializedILi4ELi2ELi16ELb1ELb0ELi2EEEJSK_NS6_IJSI_NSC_ILi32EEEEEESL_PNS6_IJSE_lSM_EEESL_S1R_NS1J_6fusion15FusionCallbacksIS1N_NS1S_17LinearCombinationISL_fSL_fLNS_15FloatRoundStyleE2EEESK_S1P_JEEES14_NS15_IS17_S19_NSY_INS6_IJS1B_S1A_EEENS6_IJSE_S1B_EEEEEEENS5_17SM75_U16x8_LDSM_TENS5_14SM90_TMA_STOREES21_NS5_17SM90_U16x8_STSM_TENS5_9Copy_AtomIJNS5_17SM90_U32x4_STSM_NESL_EEEvEEEvvEEEEvNT_6ParamsE:
	.zero		2432


//--------------------- SYMBOLS --------------------------

	.type		.nv.reservedSmem.offset0,@object
	.size		.nv.reservedSmem.offset0,0x4
	.type		__assertfail,@function
